	.target	sm_100a

	.elftype	@"ET_EXEC"


//--------------------- .note.nv.tkinfo           --------------------------
	.section	.note.nv.tkinfo,"",@"SHT_NOTE"
	.sectionflags	@"SHF_NOTE_NV_TKINFO"
	.tkinfo
        /*0018*/ 	.word	0x00000002
        /*0030*/ 	.string	""
        /*0030*/ 	.string	"ptxas"
        /*0030*/ 	.string	"Cuda compilation tools, release 13.0, V13.0.88"
        /*0030*/ 	.string	"Build cuda_13.0.r13.0/compiler.36424714_0"
        /*0030*/ 	.string	"-arch sm_100a -m 64 "



//--------------------- .note.nv.cuinfo           --------------------------
	.section	.note.nv.cuinfo,"",@"SHT_NOTE"
	.sectionflags	@"SHF_NOTE_NV_CUINFO"
        /*0018*/ 	.short	0x0002
        /*001a*/ 	.short	0x0064
        /*001c*/ 	.short	0x0082
	.zero		2


//--------------------- .nv.info                  --------------------------
	.section	.nv.info,"",@"SHT_CUDA_INFO"
	.align	4


	//----- nvinfo : EIATTR_REGCOUNT
	.align		4
        /*0000*/ 	.byte	0x04, 0x2f
        /*0002*/ 	.short	(.L_34 - .L_33)
	.align		4
.L_33:
        /*0004*/ 	.word	index@(_ZN7cutlass13device_kernelINS_4fmha6kernel36Sm100FmhaFwdKernelTmaWarpspecializedIN4cute5tupleIJiiiNS5_IJNS5_IJiiEEEiEEEEEENS1_10collective38Sm100FmhaFwdMainloopTmaWarpspecializedINS_6half_tEffNS5_IJNS4_1CILi256EEENSC_ILi64EEESE_EEENS5_IJiNSC_ILi1EEES7_EEENS5_IJiSG_NS5_IJNS5_IJNSC_ILi0EEEiEEEiEEEEEESL_NS9_12ResidualMaskENS5_IJNSC_ILi2EEESG_SG_EEENSC_ILb0EEEEENS9_38Sm100FmhaFwdEpilogueTmaWarpspecializedISB_fNS5_IJNSC_ILi128EEESE_SE_EEESH_NS5_IJSG_S7_EEESP_EENS2_23PersistentTileSchedulerENS2_41Sm100FmhaCtxKernelWarpspecializedScheduleEEEEEvNT_6ParamsE)
        /*0008*/ 	.word	0x00000080


	//----- nvinfo : EIATTR_FRAME_SIZE
	.align		4
.L_34:
        /*000c*/ 	.byte	0x04, 0x11
        /*000e*/ 	.short	(.L_36 - .L_35)
	.align		4
.L_35:
        /*0010*/ 	.word	index@($__internal_3_$__cuda_sm3x_div_rn_noftz_f32_slowpath)
        /*0014*/ 	.word	0x00000010


	//----- nvinfo : EIATTR_FRAME_SIZE
	.align		4
.L_36:
        /*0018*/ 	.byte	0x04, 0x11
        /*001a*/ 	.short	(.L_38 - .L_37)
	.align		4
.L_37:
        /*001c*/ 	.word	index@($__internal_2_$__cuda_sm10x_tcgen05_guardrail_trap_unallocated_columns_being_dealloced)
        /*0020*/ 	.word	0x00000010


	//----- nvinfo : EIATTR_FRAME_SIZE
	.align		4
.L_38:
        /*0024*/ 	.byte	0x04, 0x11
        /*0026*/ 	.short	(.L_40 - .L_39)
	.align		4
.L_39:
        /*0028*/ 	.word	index@($__internal_1_$__cuda_sm10x_tcgen05_guardrail_trap_phase_invalid_during_alloc)
        /*002c*/ 	.word	0x00000010


	//----- nvinfo : EIATTR_FRAME_SIZE
	.align		4
.L_40:
        /*0030*/ 	.byte	0x04, 0x11
        /*0032*/ 	.short	(.L_42 - .L_41)
	.align		4
.L_41:
        /*0034*/ 	.word	index@($__internal_0_$__cuda_sm10x_tcgen05_guardrail_trap_col_being_dealloced_not_returned_by_alloc)
        /*0038*/ 	.word	0x00000010


	//----- nvinfo : EIATTR_FRAME_SIZE
	.align		4
.L_42:
        /*003c*/ 	.byte	0x04, 0x11
        /*003e*/ 	.short	(.L_44 - .L_43)
	.align		4
.L_43:
        /*0040*/ 	.word	index@(_ZN7cutlass13device_kernelINS_4fmha6kernel36Sm100FmhaFwdKernelTmaWarpspecializedIN4cute5tupleIJiiiNS5_IJNS5_IJiiEEEiEEEEEENS1_10collective38Sm100FmhaFwdMainloopTmaWarpspecializedINS_6half_tEffNS5_IJNS4_1CILi256EEENSC_ILi64EEESE_EEENS5_IJiNSC_ILi1EEES7_EEENS5_IJiSG_NS5_IJNS5_IJNSC_ILi0EEEiEEEiEEEEEESL_NS9_12ResidualMaskENS5_IJNSC_ILi2EEESG_SG_EEENSC_ILb0EEEEENS9_38Sm100FmhaFwdEpilogueTmaWarpspecializedISB_fNS5_IJNSC_ILi128EEESE_SE_EEESH_NS5_IJSG_S7_EEESP_EENS2_23PersistentTileSchedulerENS2_41Sm100FmhaCtxKernelWarpspecializedScheduleEEEEEvNT_6ParamsE)
        /*0044*/ 	.word	0x00000010


	//----- nvinfo : EIATTR_MIN_STACK_SIZE
	.align		4
.L_44:
        /*0048*/ 	.byte	0x04, 0x12
        /*004a*/ 	.short	(.L_46 - .L_45)
	.align		4
.L_45:
        /*004c*/ 	.word	index@(_ZN7cutlass13device_kernelINS_4fmha6kernel36Sm100FmhaFwdKernelTmaWarpspecializedIN4cute5tupleIJiiiNS5_IJNS5_IJiiEEEiEEEEEENS1_10collective38Sm100FmhaFwdMainloopTmaWarpspecializedINS_6half_tEffNS5_IJNS4_1CILi256EEENSC_ILi64EEESE_EEENS5_IJiNSC_ILi1EEES7_EEENS5_IJiSG_NS5_IJNS5_IJNSC_ILi0EEEiEEEiEEEEEESL_NS9_12ResidualMaskENS5_IJNSC_ILi2EEESG_SG_EEENSC_ILb0EEEEENS9_38Sm100FmhaFwdEpilogueTmaWarpspecializedISB_fNS5_IJNSC_ILi128EEESE_SE_EEESH_NS5_IJSG_S7_EEESP_EENS2_23PersistentTileSchedulerENS2_41Sm100FmhaCtxKernelWarpspecializedScheduleEEEEEvNT_6ParamsE)
        /*0050*/ 	.word	0x00000010
.L_46:


//--------------------- .nv.compat                --------------------------
	.section	.nv.compat,"",@"SHT_CUDA_COMPAT_INFO"
	.align	4
        /*0000*/ 	.byte	0x02, 0x09, 0x01, 0x00, 0x02, 0x02, 0x02, 0x00, 0x02, 0x05, 0x05, 0x00, 0x03, 0x07, 0x01, 0x01
        /*0010*/ 	.byte	0x02, 0x03, 0x01, 0x00, 0x02, 0x06, 0x01, 0x00, 0x04, 0x0b, 0x08, 0x00, 0x01, 0x00, 0x00, 0x00
        /*0020*/ 	.byte	0x00, 0x00, 0x00, 0x00


//--------------------- .nv.info._ZN7cutlass13device_kernelINS_4fmha6kernel36Sm100FmhaFwdKernelTmaWarpspecializedIN4cute5tupleIJiiiNS5_IJNS5_IJiiEEEiEEEEEENS1_10collective38Sm100FmhaFwdMainloopTmaWarpspecializedINS_6half_tEffNS5_IJNS4_1CILi256EEENSC_ILi64EEESE_EEENS5_IJiNSC_ILi1EEES7_EEENS5_IJiSG_NS5_IJNS5_IJNSC_ILi0EEEiEEEiEEEEEESL_NS9_12ResidualMaskENS5_IJNSC_ILi2EEESG_SG_EEENSC_ILb0EEEEENS9_38Sm100FmhaFwdEpilogueTmaWarpspecializedISB_fNS5_IJNSC_ILi128EEESE_SE_EEESH_NS5_IJSG_S7_EEESP_EENS2_23PersistentTileSchedulerENS2_41Sm100FmhaCtxKernelWarpspecializedScheduleEEEEEvNT_6ParamsE --------------------------
	.section	.nv.info._ZN7cutlass13device_kernelINS_4fmha6kernel36Sm100FmhaFwdKernelTmaWarpspecializedIN4cute5tupleIJiiiNS5_IJNS5_IJiiEEEiEEEEEENS1_10collective38Sm100FmhaFwdMainloopTmaWarpspecializedINS_6half_tEffNS5_IJNS4_1CILi256EEENSC_ILi64EEESE_EEENS5_IJiNSC_ILi1EEES7_EEENS5_IJiSG_NS5_IJNS5_IJNSC_ILi0EEEiEEEiEEEEEESL_NS9_12ResidualMaskENS5_IJNSC_ILi2EEESG_SG_EEENSC_ILb0EEEEENS9_38Sm100FmhaFwdEpilogueTmaWarpspecializedISB_fNS5_IJNSC_ILi128EEESE_SE_EEESH_NS5_IJSG_S7_EEESP_EENS2_23PersistentTileSchedulerENS2_41Sm100FmhaCtxKernelWarpspecializedScheduleEEEEEvNT_6ParamsE,"",@"SHT_CUDA_INFO"
	.sectionflags	@""
	.align	4


	//----- nvinfo : EIATTR_CUDA_API_VERSION
	.align		4
        /*0000*/ 	.byte	0x04, 0x37
        /*0002*/ 	.short	(.L_48 - .L_47)
.L_47:
        /*0004*/ 	.word	0x00000082


	//----- nvinfo : EIATTR_KPARAM_INFO
	.align		4
.L_48:
        /*0008*/ 	.byte	0x04, 0x17
        /*000a*/ 	.short	(.L_50 - .L_49)
.L_49:
        /*000c*/ 	.word	0x00000000
        /*0010*/ 	.short	0x0000
        /*0012*/ 	.short	0x0000
        /*0014*/ 	.byte	0x00, 0xf0, 0x01, 0x18


	//----- nvinfo : EIATTR_AT_ENTRY_FRAGMENTS
	.align		4
.L_50:
        /*0018*/ 	.byte	0x04, 0x4f
        /*001a*/ 	.short	(.L_52 - .L_51)


	//   ....[0]....
.L_51:
        /*001c*/ 	.word	0x00000006


	//----- nvinfo : EIATTR_RESERVED_SMEM_USED
	.align		4
.L_52:
        /*0020*/ 	.byte	0x01, 0x41
	.zero		2


	//----- nvinfo : EIATTR_SPARSE_MMA_MASK
	.align		4
        /*0024*/ 	.byte	0x03, 0x50
        /*0026*/ 	.short	0x0000


	//----- nvinfo : EIATTR_TCGEN05_1CTA_USED
	.align		4
        /*0028*/ 	.byte	0x01, 0x51
	.zero		2


	//----- nvinfo : EIATTR_MAXREG_COUNT
	.align		4
        /*002c*/ 	.byte	0x03, 0x1b
        /*002e*/ 	.short	0x0080


	//----- nvinfo : EIATTR_NUM_BARRIERS
	.align		4
        /*0030*/ 	.byte	0x02, 0x4c
        /*0032*/ 	.byte	0x01
	.zero		1


	//----- nvinfo : EIATTR_EXTERNS
	.align		4
        /*0034*/ 	.byte	0x04, 0x0f
        /*0036*/ 	.short	(.L_54 - .L_53)


	//   ....[0]....
	.align		4
.L_53:
        /*0038*/ 	.word	index@(vprintf)


	//   ....[1]....
	.align		4
        /*003c*/ 	.word	index@(__assertfail)


	//----- nvinfo : EIATTR_MERCURY_ISA_VERSION
	.align		4
.L_54:
        /*0040*/ 	.byte	0x03, 0x5f
        /*0042*/ 	.short	0x0101


	//----- nvinfo : EIATTR_INT_WARP_WIDE_INSTR_OFFSETS
	.align		4
        /*0044*/ 	.byte	0x04, 0x31
        /*0046*/ 	.short	(.L_56 - .L_55)


	//   ....[0]....
.L_55:
        /*0048*/ 	.word	0x00015390


	//   ....[1]....
        /*004c*/ 	.word	0x000153d0


	//   ....[2]....
        /*0050*/ 	.word	0x00015400


	//----- nvinfo : EIATTR_COOP_GROUP_MASK_REGIDS
	.align		4
.L_56:
        /*0054*/ 	.byte	0x04, 0x29
        /*0056*/ 	.short	(.L_58 - .L_57)


	//   ....[0]....
.L_57:
        /*0058*/ 	.word	0xffffffff


	//   ....[1]....
        /*005c*/ 	.word	0xffffffff


	//   ....[2]....
        /*0060*/ 	.word	0xffffffff


	//   ....[3]....
        /*0064*/ 	.word	0xffffffff


	//   ....[4]....
        /*0068*/ 	.word	0xffffffff


	//   ....[5]....
        /*006c*/ 	.word	0xffffffff


	//   ....[6]....
        /*0070*/ 	.word	0xffffffff


	//   ....[7]....
        /*0074*/ 	.word	0xffffffff


	//   ....[8]....
        /*0078*/ 	.word	0xffffffff


	//   ....[9]....
        /*007c*/ 	.word	0xffffffff


	//   ....[10]....
        /*0080*/ 	.word	0xffffffff


	//   ....[11]....
        /*0084*/ 	.word	0xffffffff


	//   ....[12]....
        /*0088*/ 	.word	0xffffffff


	//   ....[13]....
        /*008c*/ 	.word	0xffffffff


	//   ....[14]....
        /*0090*/ 	.word	0xffffffff


	//   ....[15]....
        /*0094*/ 	.word	0xffffffff


	//   ....[16]....
        /*0098*/ 	.word	0xffffffff


	//   ....[17]....
        /*009c*/ 	.word	0xffffffff


	//   ....[18]....
        /*00a0*/ 	.word	0xffffffff


	//----- nvinfo : EIATTR_COOP_GROUP_INSTR_OFFSETS
	.align		4
.L_58:
        /*00a4*/ 	.byte	0x04, 0x28
        /*00a6*/ 	.short	(.L_60 - .L_59)


	//   ....[0]....
.L_59:
        /*00a8*/ 	.word	0x00000120


	//   ....[1]....
        /*00ac*/ 	.word	0x000008e0


	//   ....[2]....
        /*00b0*/ 	.word	0x00000b10


	//   ....[3]....
        /*00b4*/ 	.word	0x00000c40


	//   ....[4]....
        /*00b8*/ 	.word	0x00000d80


	//   ....[5]....
        /*00bc*/ 	.word	0x00001040


	//   ....[6]....
        /*00c0*/ 	.word	0x00001230


	//   ....[7]....
        /*00c4*/ 	.word	0x00001340


	//   ....[8]....
        /*00c8*/ 	.word	0x000014a0


	//   ....[9]....
        /*00cc*/ 	.word	0x00001600


	//   ....[10]....
        /*00d0*/ 	.word	0x000019e0


	//   ....[11]....
        /*00d4*/ 	.word	0x00001bf0


	//   ....[12]....
        /*00d8*/ 	.word	0x00001c00


	//   ....[13]....
        /*00dc*/ 	.word	0x000086f0


	//   ....[14]....
        /*00e0*/ 	.word	0x00009170


	//   ....[15]....
        /*00e4*/ 	.word	0x0000ca70


	//   ....[16]....
        /*00e8*/ 	.word	0x0000ee50


	//   ....[17]....
        /*00ec*/ 	.word	0x000152a0


	//   ....[18]....
        /*00f0*/ 	.word	0x000154d0


	//----- nvinfo : EIATTR_REG_RECONFIG
	.align		4
.L_60:
        /*00f4*/ 	.byte	0x01, 0x54
	.zero		2


	//----- nvinfo : EIATTR_VRC_CTA_INIT_COUNT
	.align		4
        /*00f8*/ 	.byte	0x02, 0x4a
        /*00fa*/ 	.byte	0x80
	.zero		1


	//----- nvinfo : EIATTR_SYSCALL_OFFSETS
	.align		4
        /*00fc*/ 	.byte	0x04, 0x46
        /*00fe*/ 	.short	(.L_62 - .L_61)


	//   ....[0]....
.L_61:
        /*0100*/ 	.word	0x00004330


	//   ....[1]....
        /*0104*/ 	.word	0x000043f0


	//   ....[2]....
        /*0108*/ 	.word	0x00004460


	//   ....[3]....
        /*010c*/ 	.word	0x000044d0


	//   ....[4]....
        /*0110*/ 	.word	0x00004540


	//   ....[5]....
        /*0114*/ 	.word	0x000045e0


	//   ....[6]....
        /*0118*/ 	.word	0x000046c0


	//   ....[7]....
        /*011c*/ 	.word	0x00004760


	//   ....[8]....
        /*0120*/ 	.word	0x00004800


	//   ....[9]....
        /*0124*/ 	.word	0x000048a0


	//   ....[10]....
        /*0128*/ 	.word	0x00004910


	//   ....[11]....
        /*012c*/ 	.word	0x000049b0


	//   ....[12]....
        /*0130*/ 	.word	0x00004a50


	//   ....[13]....
        /*0134*/ 	.word	0x00004ac0


	//   ....[14]....
        /*0138*/ 	.word	0x00004b60


	//   ....[15]....
        /*013c*/ 	.word	0x00004c00


	//   ....[16]....
        /*0140*/ 	.word	0x00004ca0


	//   ....[17]....
        /*0144*/ 	.word	0x00004d40


	//   ....[18]....
        /*0148*/ 	.word	0x00004db0


	//   ....[19]....
        /*014c*/ 	.word	0x00004e50


	//   ....[20]....
        /*0150*/ 	.word	0x00004ef0


	//   ....[21]....
        /*0154*/ 	.word	0x00004f60


	//   ....[22]....
        /*0158*/ 	.word	0x00005000


	//   ....[23]....
        /*015c*/ 	.word	0x000050a0


	//   ....[24]....
        /*0160*/ 	.word	0x00005140


	//   ....[25]....
        /*0164*/ 	.word	0x000051e0


	//   ....[26]....
        /*0168*/ 	.word	0x00005250


	//   ....[27]....
        /*016c*/ 	.word	0x000052f0


	//   ....[28]....
        /*0170*/ 	.word	0x00005390


	//   ....[29]....
        /*0174*/ 	.word	0x00005400


	//   ....[30]....
        /*0178*/ 	.word	0x000054a0


	//   ....[31]....
        /*017c*/ 	.word	0x00005540


	//   ....[32]....
        /*0180*/ 	.word	0x000055e0


	//   ....[33]....
        /*0184*/ 	.word	0x00005680


	//   ....[34]....
        /*0188*/ 	.word	0x00005720


	//   ....[35]....
        /*018c*/ 	.word	0x000057c0


	//   ....[36]....
        /*0190*/ 	.word	0x00005830


	//   ....[37]....
        /*0194*/ 	.word	0x000058d0


	//   ....[38]....
        /*0198*/ 	.word	0x00005970


	//   ....[39]....
        /*019c*/ 	.word	0x000059e0


	//   ....[40]....
        /*01a0*/ 	.word	0x00005a80


	//   ....[41]....
        /*01a4*/ 	.word	0x00005b20


	//   ....[42]....
        /*01a8*/ 	.word	0x00005bc0


	//   ....[43]....
        /*01ac*/ 	.word	0x00005c60


	//   ....[44]....
        /*01b0*/ 	.word	0x00005cd0


	//   ....[45]....
        /*01b4*/ 	.word	0x00005d70


	//   ....[46]....
        /*01b8*/ 	.word	0x00005e10


	//   ....[47]....
        /*01bc*/ 	.word	0x00005e80


	//   ....[48]....
        /*01c0*/ 	.word	0x00005f10


	//   ....[49]....
        /*01c4*/ 	.word	0x00005fb0


	//   ....[50]....
        /*01c8*/ 	.word	0x00006050


	//   ....[51]....
        /*01cc*/ 	.word	0x000060f0


	//   ....[52]....
        /*01d0*/ 	.word	0x00006160


	//   ....[53]....
        /*01d4*/ 	.word	0x000061f0


	//   ....[54]....
        /*01d8*/ 	.word	0x00006290


	//   ....[55]....
        /*01dc*/ 	.word	0x00006300


	//   ....[56]....
        /*01e0*/ 	.word	0x000063a0


	//   ....[57]....
        /*01e4*/ 	.word	0x00006440


	//   ....[58]....
        /*01e8*/ 	.word	0x000064e0


	//   ....[59]....
        /*01ec*/ 	.word	0x00006580


	//   ....[60]....
        /*01f0*/ 	.word	0x00008890


	//   ....[61]....
        /*01f4*/ 	.word	0x00008ac0


	//   ....[62]....
        /*01f8*/ 	.word	0x00008cf0


	//   ....[63]....
        /*01fc*/ 	.word	0x00009310


	//   ....[64]....
        /*0200*/ 	.word	0x00009540


	//   ....[65]....
        /*0204*/ 	.word	0x00009770


	//   ....[66]....
        /*0208*/ 	.word	0x0000a0e0


	//   ....[67]....
        /*020c*/ 	.word	0x0000a420


	//   ....[68]....
        /*0210*/ 	.word	0x0000a760


	//   ....[69]....
        /*0214*/ 	.word	0x0000b5c0


	//   ....[70]....
        /*0218*/ 	.word	0x0000b900


	//   ....[71]....
        /*021c*/ 	.word	0x0000bc40


	//   ....[72]....
        /*0220*/ 	.word	0x0000cc10


	//   ....[73]....
        /*0224*/ 	.word	0x0000cd60


	//   ....[74]....
        /*0228*/ 	.word	0x0000d0f0


	//   ....[75]....
        /*022c*/ 	.word	0x0000e770


	//   ....[76]....
        /*0230*/ 	.word	0x0000ed70


	//   ....[77]....
        /*0234*/ 	.word	0x0000eff0


	//   ....[78]....
        /*0238*/ 	.word	0x0000f140


	//   ....[79]....
        /*023c*/ 	.word	0x000100f0


	//   ....[80]....
        /*0240*/ 	.word	0x00011750


	//   ....[81]....
        /*0244*/ 	.word	0x00011d10


	//----- nvinfo : EIATTR_MBARRIER_INSTR_OFFSETS
	.align		4
.L_62:
        /*0248*/ 	.byte	0x04, 0x39
        /*024a*/ 	.short	(.L_64 - .L_63)


	//   ....[0]....
.L_63:
        /*024c*/ 	.word	0x000009c0
        /*0250*/ 	.word	0x000000ff
        /*0254*/ 	.word	0x00016000
        /*0258*/ 	.short	0x0100
        /*025a*/ 	.byte	0x05
	.zero		1


	//   ....[1]....
        /*025c*/ 	.word	0x000009d0
        /*0260*/ 	.word	0x000000ff
        /*0264*/ 	.word	0x00016010
        /*0268*/ 	.short	0x0100
        /*026a*/ 	.byte	0x05
	.zero		1


	//   ....[2]....
        /*026c*/ 	.word	0x000009e0
        /*0270*/ 	.word	0x000000ff
        /*0274*/ 	.word	0x00016008
        /*0278*/ 	.short	0x0100
        /*027a*/ 	.byte	0x05
	.zero		1


	//   ....[3]....
        /*027c*/ 	.word	0x000009f0
        /*0280*/ 	.word	0x000000ff
        /*0284*/ 	.word	0x00016018
        /*0288*/ 	.short	0x0100
        /*028a*/ 	.byte	0x05
	.zero		1


	//   ....[4]....
        /*028c*/ 	.word	0x00000bd0
        /*0290*/ 	.word	0x000000ff
        /*0294*/ 	.word	0x00016020
        /*0298*/ 	.short	0x0100
        /*029a*/ 	.byte	0x05
	.zero		1


	//   ....[5]....
        /*029c*/ 	.word	0x00000be0
        /*02a0*/ 	.word	0x000000ff
        /*02a4*/ 	.word	0x00016038
        /*02a8*/ 	.short	0x0100
        /*02aa*/ 	.byte	0x05
	.zero		1


	//   ....[6]....
        /*02ac*/ 	.word	0x00000bf0
        /*02b0*/ 	.word	0x000000ff
        /*02b4*/ 	.word	0x00016028
        /*02b8*/ 	.short	0x0100
        /*02ba*/ 	.byte	0x05
	.zero		1


	//   ....[7]....
        /*02bc*/ 	.word	0x00000c00
        /*02c0*/ 	.word	0x000000ff
        /*02c4*/ 	.word	0x00016040
        /*02c8*/ 	.short	0x0100
        /*02ca*/ 	.byte	0x05
	.zero		1


	//   ....[8]....
        /*02cc*/ 	.word	0x00000c10
        /*02d0*/ 	.word	0x000000ff
        /*02d4*/ 	.word	0x00016030
        /*02d8*/ 	.short	0x0100
        /*02da*/ 	.byte	0x05
	.zero		1


	//   ....[9]....
        /*02dc*/ 	.word	0x00000c20
        /*02e0*/ 	.word	0x000000ff
        /*02e4*/ 	.word	0x00016048
        /*02e8*/ 	.short	0x0100
        /*02ea*/ 	.byte	0x05
	.zero		1


	//   ....[10]....
        /*02ec*/ 	.word	0x00000d50
        /*02f0*/ 	.word	0x000000ff
        /*02f4*/ 	.word	0x00016050
        /*02f8*/ 	.short	0x0100
        /*02fa*/ 	.byte	0x06
	.zero		1


	//   ....[11]....
        /*02fc*/ 	.word	0x00000d60
        /*0300*/ 	.word	0x000000ff
        /*0304*/ 	.word	0x00016058
        /*0308*/ 	.short	0x0100
        /*030a*/ 	.byte	0x06
	.zero		1


	//   ....[12]....
        /*030c*/ 	.word	0x00000f10
        /*0310*/ 	.word	0x000000ff
        /*0314*/ 	.word	0x00016060
        /*0318*/ 	.short	0x0100
        /*031a*/ 	.byte	0x08
	.zero		1


	//   ....[13]....
        /*031c*/ 	.word	0x00000f20
        /*0320*/ 	.word	0x000000ff
        /*0324*/ 	.word	0x00016068
        /*0328*/ 	.short	0x0100
        /*032a*/ 	.byte	0x08
	.zero		1


	//   ....[14]....
        /*032c*/ 	.word	0x00001100
        /*0330*/ 	.word	0x000000ff
        /*0334*/ 	.word	0x00016070
        /*0338*/ 	.short	0x0100
        /*033a*/ 	.byte	0x08
	.zero		1


	//   ....[15]....
        /*033c*/ 	.word	0x00001110
        /*0340*/ 	.word	0x000000ff
        /*0344*/ 	.word	0x00016078
        /*0348*/ 	.short	0x0100
        /*034a*/ 	.byte	0x08
	.zero		1


	//   ....[16]....
        /*034c*/ 	.word	0x00001310
        /*0350*/ 	.word	0x000000ff
        /*0354*/ 	.word	0x00016080
        /*0358*/ 	.short	0x0100
        /*035a*/ 	.byte	0x0a
	.zero		1


	//   ....[17]....
        /*035c*/ 	.word	0x00001320
        /*0360*/ 	.word	0x000000ff
        /*0364*/ 	.word	0x00016088
        /*0368*/ 	.short	0x0100
        /*036a*/ 	.byte	0x0a
	.zero		1


	//   ....[18]....
        /*036c*/ 	.word	0x00001450
        /*0370*/ 	.word	0x000000ff
        /*0374*/ 	.word	0x00016090
        /*0378*/ 	.short	0x0100
        /*037a*/ 	.byte	0x0b
	.zero		1


	//   ....[19]....
        /*037c*/ 	.word	0x00001460
        /*0380*/ 	.word	0x000000ff
        /*0384*/ 	.word	0x000160a0
        /*0388*/ 	.short	0x0100
        /*038a*/ 	.byte	0x0b
	.zero		1


	//   ....[20]....
        /*038c*/ 	.word	0x00001470
        /*0390*/ 	.word	0x000000ff
        /*0394*/ 	.word	0x00016098
        /*0398*/ 	.short	0x0100
        /*039a*/ 	.byte	0x0b
	.zero		1


	//   ....[21]....
        /*039c*/ 	.word	0x00001480
        /*03a0*/ 	.word	0x000000ff
        /*03a4*/ 	.word	0x000160a8
        /*03a8*/ 	.short	0x0100
        /*03aa*/ 	.byte	0x0b
	.zero		1


	//   ....[22]....
        /*03ac*/ 	.word	0x000015b0
        /*03b0*/ 	.word	0x000000ff
        /*03b4*/ 	.word	0x000160b0
        /*03b8*/ 	.short	0x0100
        /*03ba*/ 	.byte	0x0b
	.zero		1


	//   ....[23]....
        /*03bc*/ 	.word	0x000015c0
        /*03c0*/ 	.word	0x000000ff
        /*03c4*/ 	.word	0x000160c0
        /*03c8*/ 	.short	0x0100
        /*03ca*/ 	.byte	0x0b
	.zero		1


	//   ....[24]....
        /*03cc*/ 	.word	0x000015d0
        /*03d0*/ 	.word	0x000000ff
        /*03d4*/ 	.word	0x000160b8
        /*03d8*/ 	.short	0x0100
        /*03da*/ 	.byte	0x0b
	.zero		1


	//   ....[25]....
        /*03dc*/ 	.word	0x000015e0
        /*03e0*/ 	.word	0x000000ff
        /*03e4*/ 	.word	0x000160c8
        /*03e8*/ 	.short	0x0100
        /*03ea*/ 	.byte	0x0b
	.zero		1


	//   ....[26]....
        /*03ec*/ 	.word	0x000016e0
        /*03f0*/ 	.word	0x000000ff
        /*03f4*/ 	.word	0x000160d0
        /*03f8*/ 	.short	0x0100
        /*03fa*/ 	.byte	0x0a
	.zero		1


	//   ....[27]....
        /*03fc*/ 	.word	0x000016f0
        /*0400*/ 	.word	0x000000ff
        /*0404*/ 	.word	0x000160d8
        /*0408*/ 	.short	0x0100
        /*040a*/ 	.byte	0x0a
	.zero		1


	//   ....[28]....
        /*040c*/ 	.word	0x00001cd0
        /*0410*/ 	.word	0x000000ff
        /*0414*/ 	.word	0x00016000
        /*0418*/ 	.short	0x010a
        /*041a*/ 	.byte	0x0b
	.zero		1


	//   ....[29]....
        /*041c*/ 	.word	0x00001d50
        /*0420*/ 	.word	0x000000ff
        /*0424*/ 	.word	0x00016020
        /*0428*/ 	.short	0x010a
        /*042a*/ 	.byte	0x07
	.zero		1


	//   ....[30]....
        /*042c*/ 	.word	0x00001e30
        /*0430*/ 	.word	0x000000ff
        /*0434*/ 	.word	0x00016058
        /*0438*/ 	.short	0x010a
        /*043a*/ 	.byte	0x0b
	.zero		1


	//   ....[31]....
        /*043c*/ 	.word	0x00002110
        /*0440*/ 	.word	0x000000ff
        /*0444*/ 	.word	0x00016008
        /*0448*/ 	.short	0x010a
        /*044a*/ 	.byte	0x0b
	.zero		1


	//   ....[32]....
        /*044c*/ 	.word	0x000021a0
        /*0450*/ 	.word	0x000000ff
        /*0454*/ 	.word	0x00016068
        /*0458*/ 	.short	0x010a
        /*045a*/ 	.byte	0x0b
	.zero		1


	//   ....[33]....
        /*045c*/ 	.word	0x00002470
        /*0460*/ 	.word	0x000000ff
        /*0464*/ 	.word	0x00016020
        /*0468*/ 	.short	0x010a
        /*046a*/ 	.byte	0x04
	.zero		1


	//   ....[34]....
        /*046c*/ 	.word	0x00002520
        /*0470*/ 	.word	0x000000ff
        /*0474*/ 	.word	0x000160a0
        /*0478*/ 	.short	0x010a
        /*047a*/ 	.byte	0x0b
	.zero		1


	//   ....[35]....
        /*047c*/ 	.word	0x000025b0
        /*0480*/ 	.word	0x000000ff
        /*0484*/ 	.word	0x00016058
        /*0488*/ 	.short	0x010a
        /*048a*/ 	.byte	0x0b
	.zero		1


	//   ....[36]....
        /*048c*/ 	.word	0x000029f0
        /*0490*/ 	.word	0x000000ff
        /*0494*/ 	.word	0x00016020
        /*0498*/ 	.short	0x010a
        /*049a*/ 	.byte	0x05
	.zero		1


	//   ....[37]....
        /*049c*/ 	.word	0x00002dd0
        /*04a0*/ 	.word	0x000000ff
        /*04a4*/ 	.word	0x000160a8
        /*04a8*/ 	.short	0x010a
        /*04aa*/ 	.byte	0x0b
	.zero		1


	//   ....[38]....
        /*04ac*/ 	.word	0x00002e60
        /*04b0*/ 	.word	0x000000ff
        /*04b4*/ 	.word	0x00016068
        /*04b8*/ 	.short	0x010a
        /*04ba*/ 	.byte	0x0b
	.zero		1


	//   ....[39]....
        /*04bc*/ 	.word	0x000034b0
        /*04c0*/ 	.word	0x000000ff
        /*04c4*/ 	.word	0x00016020
        /*04c8*/ 	.short	0x010a
        /*04ca*/ 	.byte	0x04
	.zero		1


	//   ....[40]....
        /*04cc*/ 	.word	0x00003560
        /*04d0*/ 	.word	0x000000ff
        /*04d4*/ 	.word	0x000160a0
        /*04d8*/ 	.short	0x010a
        /*04da*/ 	.byte	0x0b
	.zero		1


	//   ....[41]....
        /*04dc*/ 	.word	0x00003600
        /*04e0*/ 	.word	0x000000ff
        /*04e4*/ 	.word	0x00016058
        /*04e8*/ 	.short	0x010a
        /*04ea*/ 	.byte	0x0b
	.zero		1


	//   ....[42]....
        /*04ec*/ 	.word	0x000039b0
        /*04f0*/ 	.word	0x000000ff
        /*04f4*/ 	.word	0x000160a8
        /*04f8*/ 	.short	0x010a
        /*04fa*/ 	.byte	0x0b
	.zero		1


	//   ....[43]....
        /*04fc*/ 	.word	0x00003a40
        /*0500*/ 	.word	0x000000ff
        /*0504*/ 	.word	0x00016068
        /*0508*/ 	.short	0x010a
        /*050a*/ 	.byte	0x0b
	.zero		1


	//   ....[44]....
        /*050c*/ 	.word	0x00004230
        /*0510*/ 	.word	0x0000004c
        /*0514*/ 	.word	0x000160c0
        /*0518*/ 	.short	0x010a
        /*051a*/ 	.byte	0xff
	.zero		1


	//   ....[45]....
        /*051c*/ 	.word	0x000073a0
        /*0520*/ 	.word	0x0000004c
        /*0524*/ 	.word	0x000160b0
        /*0528*/ 	.short	0x0101
        /*052a*/ 	.byte	0xff
	.zero		1


	//   ....[46]....
        /*052c*/ 	.word	0x00007e50
        /*0530*/ 	.word	0x0000004c
        /*0534*/ 	.word	0x000160c8
        /*0538*/ 	.short	0x010a
        /*053a*/ 	.byte	0xff
	.zero		1


	//   ....[47]....
        /*053c*/ 	.word	0x00008250
        /*0540*/ 	.word	0x0000004c
        /*0544*/ 	.word	0x000160b8
        /*0548*/ 	.short	0x0101
        /*054a*/ 	.byte	0xff
	.zero		1


	//   ....[48]....
        /*054c*/ 	.word	0x00008300
        /*0550*/ 	.word	0x0000003c
        /*0554*/ 	.word	0x00016070
        /*0558*/ 	.short	0x010a
        /*055a*/ 	.byte	0xff
	.zero		1


	//   ....[49]....
        /*055c*/ 	.word	0x00008390
        /*0560*/ 	.word	0x00000000
        /*0564*/ 	.word	0x00000000
        /*0568*/ 	.short	0x0101
        /*056a*/ 	.byte	0xff
	.zero		1


	//   ....[50]....
        /*056c*/ 	.word	0x000083f0
        /*0570*/ 	.word	0x0000003c
        /*0574*/ 	.word	0x00016080
        /*0578*/ 	.short	0x010a
        /*057a*/ 	.byte	0xff
	.zero		1


	//   ....[51]....
        /*057c*/ 	.word	0x00008550
        /*0580*/ 	.word	0x0000003c
        /*0584*/ 	.word	0x00016070
        /*0588*/ 	.short	0x010a
        /*058a*/ 	.byte	0xff
	.zero		1


	//   ....[52]....
        /*058c*/ 	.word	0x000086d0
        /*0590*/ 	.word	0x0000003c
        /*0594*/ 	.word	0x00016090
        /*0598*/ 	.short	0x010a
        /*059a*/ 	.byte	0xff
	.zero		1


	//   ....[53]....
        /*059c*/ 	.word	0x00008f10
        /*05a0*/ 	.word	0x00000000
        /*05a4*/ 	.word	0x00000000
        /*05a8*/ 	.short	0x0101
        /*05aa*/ 	.byte	0xff
	.zero		1


	//   ....[54]....
        /*05ac*/ 	.word	0x00008f90
        /*05b0*/ 	.word	0x00000000
        /*05b4*/ 	.word	0x00000000
        /*05b8*/ 	.short	0x0101
        /*05ba*/ 	.byte	0xff
	.zero		1


	//   ....[55]....
        /*05bc*/ 	.word	0x00008ff0
        /*05c0*/ 	.word	0x0000003c
        /*05c4*/ 	.word	0x00016080
        /*05c8*/ 	.short	0x010a
        /*05ca*/ 	.byte	0xff
	.zero		1


	//   ....[56]....
        /*05cc*/ 	.word	0x00009150
        /*05d0*/ 	.word	0x0000003c
        /*05d4*/ 	.word	0x00016098
        /*05d8*/ 	.short	0x010a
        /*05da*/ 	.byte	0xff
	.zero		1


	//   ....[57]....
        /*05dc*/ 	.word	0x00009970
        /*05e0*/ 	.word	0x00000000
        /*05e4*/ 	.word	0x00000000
        /*05e8*/ 	.short	0x0101
        /*05ea*/ 	.byte	0xff
	.zero		1


	//   ....[58]....
        /*05ec*/ 	.word	0x00009a00
        /*05f0*/ 	.word	0x00000002
        /*05f4*/ 	.word	0x00000000
        /*05f8*/ 	.short	0x0101
        /*05fa*/ 	.byte	0xff
	.zero		1


	//   ....[59]....
        /*05fc*/ 	.word	0x00009a90
        /*0600*/ 	.word	0x00000003
        /*0604*/ 	.word	0x00000000
        /*0608*/ 	.short	0x0101
        /*060a*/ 	.byte	0xff
	.zero		1


	//   ....[60]....
        /*060c*/ 	.word	0x00009ae0
        /*0610*/ 	.word	0x0000003c
        /*0614*/ 	.word	0x00016070
        /*0618*/ 	.short	0x010a
        /*061a*/ 	.byte	0xff
	.zero		1


	//   ....[61]....
        /*061c*/ 	.word	0x00009b70
        /*0620*/ 	.word	0x00000000
        /*0624*/ 	.word	0x00000000
        /*0628*/ 	.short	0x0101
        /*062a*/ 	.byte	0xff
	.zero		1


	//   ....[62]....
        /*062c*/ 	.word	0x00009bd0
        /*0630*/ 	.word	0x0000003c
        /*0634*/ 	.word	0x00016090
        /*0638*/ 	.short	0x010a
        /*063a*/ 	.byte	0xff
	.zero		1


	//   ....[63]....
        /*063c*/ 	.word	0x00009c50
        /*0640*/ 	.word	0x0000003c
        /*0644*/ 	.word	0x000160c0
        /*0648*/ 	.short	0x010a
        /*064a*/ 	.byte	0xff
	.zero		1


	//   ....[64]....
        /*064c*/ 	.word	0x0000af80
        /*0650*/ 	.word	0x00000000
        /*0654*/ 	.word	0x00000000
        /*0658*/ 	.short	0x0101
        /*065a*/ 	.byte	0xff
	.zero		1


	//   ....[65]....
        /*065c*/ 	.word	0x0000afb0
        /*0660*/ 	.word	0x0000003c
        /*0664*/ 	.word	0x000160b0
        /*0668*/ 	.short	0x0101
        /*066a*/ 	.byte	0xff
	.zero		1


	//   ....[66]....
        /*066c*/ 	.word	0x0000b030
        /*0670*/ 	.word	0x0000003c
        /*0674*/ 	.word	0x00016080
        /*0678*/ 	.short	0x010a
        /*067a*/ 	.byte	0xff
	.zero		1


	//   ....[67]....
        /*067c*/ 	.word	0x0000b0c0
        /*0680*/ 	.word	0x00000000
        /*0684*/ 	.word	0x00000000
        /*0688*/ 	.short	0x0101
        /*068a*/ 	.byte	0xff
	.zero		1


	//   ....[68]....
        /*068c*/ 	.word	0x0000b110
        /*0690*/ 	.word	0x0000003c
        /*0694*/ 	.word	0x00016098
        /*0698*/ 	.short	0x010a
        /*069a*/ 	.byte	0xff
	.zero		1


	//   ....[69]....
        /*069c*/ 	.word	0x0000b190
        /*06a0*/ 	.word	0x0000003c
        /*06a4*/ 	.word	0x000160c8
        /*06a8*/ 	.short	0x010a
        /*06aa*/ 	.byte	0xff
	.zero		1


	//   ....[70]....
        /*06ac*/ 	.word	0x0000c470
        /*06b0*/ 	.word	0x0000003e
        /*06b4*/ 	.word	0x00000000
        /*06b8*/ 	.short	0x0101
        /*06ba*/ 	.byte	0xff
	.zero		1


	//   ....[71]....
        /*06bc*/ 	.word	0x0000c4a0
        /*06c0*/ 	.word	0x0000003c
        /*06c4*/ 	.word	0x000160b8
        /*06c8*/ 	.short	0x0101
        /*06ca*/ 	.byte	0xff
	.zero		1


	//   ....[72]....
        /*06cc*/ 	.word	0x0000c980
        /*06d0*/ 	.word	0x000000ff
        /*06d4*/ 	.word	0x00000000
        /*06d8*/ 	.short	0x010a
        /*06da*/ 	.byte	0x2f
	.zero		1


	//   ....[73]....
        /*06dc*/ 	.word	0x0000caf0
        /*06e0*/ 	.word	0x000000ff
        /*06e4*/ 	.word	0x00000000
        /*06e8*/ 	.short	0x010a
        /*06ea*/ 	.byte	0x2c
	.zero		1


	//   ....[74]....
        /*06ec*/ 	.word	0x0000d170
        /*06f0*/ 	.word	0x000000ff
        /*06f4*/ 	.word	0x00000000
        /*06f8*/ 	.short	0x0101
        /*06fa*/ 	.byte	0x2b
	.zero		1


	//   ....[75]....
        /*06fc*/ 	.word	0x0000d1c0
        /*0700*/ 	.word	0x000000ff
        /*0704*/ 	.word	0x00000000
        /*0708*/ 	.short	0x010a
        /*070a*/ 	.byte	0x2a
	.zero		1


	//   ....[76]....
        /*070c*/ 	.word	0x0000d5b0
        /*0710*/ 	.word	0x000000ff
        /*0714*/ 	.word	0x00000000
        /*0718*/ 	.short	0x0101
        /*071a*/ 	.byte	0x29
	.zero		1


	//   ....[77]....
        /*071c*/ 	.word	0x0000e840
        /*0720*/ 	.word	0x000000ff
        /*0724*/ 	.word	0x00000000
        /*0728*/ 	.short	0x0101
        /*072a*/ 	.byte	0x04
	.zero		1


	//   ....[78]....
        /*072c*/ 	.word	0x0000e900
        /*0730*/ 	.word	0x000000ff
        /*0734*/ 	.word	0x00000000
        /*0738*/ 	.short	0x010a
        /*073a*/ 	.byte	0x2f
	.zero		1


	//   ....[79]....
        /*073c*/ 	.word	0x0000ec50
        /*0740*/ 	.word	0x000000ff
        /*0744*/ 	.word	0x00000000
        /*0748*/ 	.short	0x010a
        /*074a*/ 	.byte	0x2c
	.zero		1


	//   ....[80]....
        /*074c*/ 	.word	0x0000eed0
        /*0750*/ 	.word	0x000000ff
        /*0754*/ 	.word	0x00000000
        /*0758*/ 	.short	0x010a
        /*075a*/ 	.byte	0x2c
	.zero		1


	//   ....[81]....
        /*075c*/ 	.word	0x00010180
        /*0760*/ 	.word	0x000000ff
        /*0764*/ 	.word	0x00000000
        /*0768*/ 	.short	0x0101
        /*076a*/ 	.byte	0x2b
	.zero		1


	//   ....[82]....
        /*076c*/ 	.word	0x000101c0
        /*0770*/ 	.word	0x000000ff
        /*0774*/ 	.word	0x00000000
        /*0778*/ 	.short	0x010a
        /*077a*/ 	.byte	0x2a
	.zero		1


	//   ....[83]....
        /*077c*/ 	.word	0x00010380
        /*0780*/ 	.word	0x000000ff
        /*0784*/ 	.word	0x00000000
        /*0788*/ 	.short	0x0101
        /*078a*/ 	.byte	0x29
	.zero		1


	//   ....[84]....
        /*078c*/ 	.word	0x00011810
        /*0790*/ 	.word	0x000000ff
        /*0794*/ 	.word	0x00000000
        /*0798*/ 	.short	0x0101
        /*079a*/ 	.byte	0x04
	.zero		1


	//   ....[85]....
        /*079c*/ 	.word	0x000118b0
        /*07a0*/ 	.word	0x000000ff
        /*07a4*/ 	.word	0x00000000
        /*07a8*/ 	.short	0x010a
        /*07aa*/ 	.byte	0x2f
	.zero		1


	//   ....[86]....
        /*07ac*/ 	.word	0x00011bf0
        /*07b0*/ 	.word	0x000000ff
        /*07b4*/ 	.word	0x00000000
        /*07b8*/ 	.short	0x010a
        /*07ba*/ 	.byte	0x2c
	.zero		1


	//   ....[87]....
        /*07bc*/ 	.word	0x00011de0
        /*07c0*/ 	.word	0x000000ff
        /*07c4*/ 	.word	0x00000000
        /*07c8*/ 	.short	0x0101
        /*07ca*/ 	.byte	0x2b
	.zero		1


	//   ....[88]....
        /*07cc*/ 	.word	0x00011e70
        /*07d0*/ 	.word	0x000000ff
        /*07d4*/ 	.word	0x00000000
        /*07d8*/ 	.short	0x010a
        /*07da*/ 	.byte	0x2f
	.zero		1


	//   ....[89]....
        /*07dc*/ 	.word	0x00011f00
        /*07e0*/ 	.word	0x000000ff
        /*07e4*/ 	.word	0x00000000
        /*07e8*/ 	.short	0x0101
        /*07ea*/ 	.byte	0x04
	.zero		1


	//   ....[90]....
        /*07ec*/ 	.word	0x00012550
        /*07f0*/ 	.word	0x000000ff
        /*07f4*/ 	.word	0x00016010
        /*07f8*/ 	.short	0x010a
        /*07fa*/ 	.byte	0x08
	.zero		1


	//   ....[91]....
        /*07fc*/ 	.word	0x00012700
        /*0800*/ 	.word	0x000000ff
        /*0804*/ 	.word	0x00016038
        /*0808*/ 	.short	0x010a
        /*080a*/ 	.byte	0x11
	.zero		1


	//   ....[92]....
        /*080c*/ 	.word	0x00012900
        /*0810*/ 	.word	0x000000ff
        /*0814*/ 	.word	0x00016018
        /*0818*/ 	.short	0x010a
        /*081a*/ 	.byte	0x08
	.zero		1


	//   ....[93]....
        /*081c*/ 	.word	0x00012af0
        /*0820*/ 	.word	0x000000ff
        /*0824*/ 	.word	0x00016038
        /*0828*/ 	.short	0x010a
        /*082a*/ 	.byte	0x11
	.zero		1


	//   ....[94]....
        /*082c*/ 	.word	0x00012e30
        /*0830*/ 	.word	0x000000ff
        /*0834*/ 	.word	0x00016038
        /*0838*/ 	.short	0x010a
        /*083a*/ 	.byte	0x11
	.zero		1


	//   ....[95]....
        /*083c*/ 	.word	0x00013060
        /*0840*/ 	.word	0x000000ff
        /*0844*/ 	.word	0x00016038
        /*0848*/ 	.short	0x010a
        /*084a*/ 	.byte	0x11
	.zero		1


	//   ....[96]....
        /*084c*/ 	.word	0x00013260
        /*0850*/ 	.word	0x000000ff
        /*0854*/ 	.word	0x00016038
        /*0858*/ 	.short	0x010a
        /*085a*/ 	.byte	0x11
	.zero		1


	//   ....[97]....
        /*085c*/ 	.word	0x00013460
        /*0860*/ 	.word	0x000000ff
        /*0864*/ 	.word	0x00016038
        /*0868*/ 	.short	0x010a
        /*086a*/ 	.byte	0x11
	.zero		1


	//   ....[98]....
        /*086c*/ 	.word	0x00013660
        /*0870*/ 	.word	0x000000ff
        /*0874*/ 	.word	0x00016038
        /*0878*/ 	.short	0x010a
        /*087a*/ 	.byte	0x11
	.zero		1


	//   ....[99]....
        /*087c*/ 	.word	0x00013860
        /*0880*/ 	.word	0x000000ff
        /*0884*/ 	.word	0x00016038
        /*0888*/ 	.short	0x010a
        /*088a*/ 	.byte	0x11
	.zero		1


	//   ....[100]....
        /*088c*/ 	.word	0x00013a70
        /*0890*/ 	.word	0x000000ff
        /*0894*/ 	.word	0x00016038
        /*0898*/ 	.short	0x010a
        /*089a*/ 	.byte	0x11
	.zero		1


	//   ....[101]....
        /*089c*/ 	.word	0x00013c70
        /*08a0*/ 	.word	0x000000ff
        /*08a4*/ 	.word	0x00016038
        /*08a8*/ 	.short	0x010a
        /*08aa*/ 	.byte	0x11
	.zero		1


	//   ....[102]....
        /*08ac*/ 	.word	0x00013ec0
        /*08b0*/ 	.word	0x000000ff
        /*08b4*/ 	.word	0x00016038
        /*08b8*/ 	.short	0x010a
        /*08ba*/ 	.byte	0x11
	.zero		1


	//   ....[103]....
        /*08bc*/ 	.word	0x000140c0
        /*08c0*/ 	.word	0x000000ff
        /*08c4*/ 	.word	0x00016038
        /*08c8*/ 	.short	0x010a
        /*08ca*/ 	.byte	0x11
	.zero		1


	//   ....[104]....
        /*08cc*/ 	.word	0x000142e0
        /*08d0*/ 	.word	0x000000ff
        /*08d4*/ 	.word	0x00016038
        /*08d8*/ 	.short	0x010a
        /*08da*/ 	.byte	0x11
	.zero		1


	//   ....[105]....
        /*08dc*/ 	.word	0x000144e0
        /*08e0*/ 	.word	0x000000ff
        /*08e4*/ 	.word	0x00016038
        /*08e8*/ 	.short	0x010a
        /*08ea*/ 	.byte	0x11
	.zero		1


	//   ....[106]....
        /*08ec*/ 	.word	0x00014710
        /*08f0*/ 	.word	0x000000ff
        /*08f4*/ 	.word	0x00016038
        /*08f8*/ 	.short	0x010a
        /*08fa*/ 	.byte	0x11
	.zero		1


	//   ....[107]....
        /*08fc*/ 	.word	0x00014910
        /*0900*/ 	.word	0x000000ff
        /*0904*/ 	.word	0x00016038
        /*0908*/ 	.short	0x010a
        /*090a*/ 	.byte	0x09
	.zero		1


	//   ....[108]....
        /*090c*/ 	.word	0x00014fd0
        /*0910*/ 	.word	0x000000ff
        /*0914*/ 	.word	0x000160b0
        /*0918*/ 	.short	0x010a
        /*091a*/ 	.byte	0x11
	.zero		1


	//   ....[109]....
        /*091c*/ 	.word	0x00015070
        /*0920*/ 	.word	0x000000ff
        /*0924*/ 	.word	0x000160b8
        /*0928*/ 	.short	0x010a
        /*092a*/ 	.byte	0x11
	.zero		1


	//   ....[110]....
        /*092c*/ 	.word	0x00015150
        /*0930*/ 	.word	0x000000ff
        /*0934*/ 	.word	0x00000000
        /*0938*/ 	.short	0x0101
        /*093a*/ 	.byte	0x08
	.zero		1


	//   ....[111]....
        /*093c*/ 	.word	0x000151d0
        /*0940*/ 	.word	0x000000ff
        /*0944*/ 	.word	0x00000000
        /*0948*/ 	.short	0x0101
        /*094a*/ 	.byte	0x11
	.zero		1


	//   ....[112]....
        /*094c*/ 	.word	0x00015500
        /*0950*/ 	.word	0x00000002
        /*0954*/ 	.word	0x00016000
        /*0958*/ 	.short	0x010a
        /*095a*/ 	.byte	0xff
	.zero		1


	//   ....[113]....
        /*095c*/ 	.word	0x00015560
        /*0960*/ 	.word	0x00000005
        /*0964*/ 	.word	0x00016020
        /*0968*/ 	.short	0x010a
        /*096a*/ 	.byte	0xff
	.zero		1


	//   ....[114]....
        /*096c*/ 	.word	0x000155c0
        /*0970*/ 	.word	0x00000005
        /*0974*/ 	.word	0x00016058
        /*0978*/ 	.short	0x010a
        /*097a*/ 	.byte	0xff
	.zero		1


	//   ....[115]....
        /*097c*/ 	.word	0x00015620
        /*0980*/ 	.word	0x00000002
        /*0984*/ 	.word	0x00016008
        /*0988*/ 	.short	0x010a
        /*098a*/ 	.byte	0xff
	.zero		1


	//   ....[116]....
        /*098c*/ 	.word	0x00015680
        /*0990*/ 	.word	0x00000002
        /*0994*/ 	.word	0x00016068
        /*0998*/ 	.short	0x010a
        /*099a*/ 	.byte	0xff
	.zero		1


	//   ....[117]....
        /*099c*/ 	.word	0x000156e0
        /*09a0*/ 	.word	0x00000002
        /*09a4*/ 	.word	0x00016020
        /*09a8*/ 	.short	0x010a
        /*09aa*/ 	.byte	0xff
	.zero		1


	//   ....[118]....
        /*09ac*/ 	.word	0x00015740
        /*09b0*/ 	.word	0x00000002
        /*09b4*/ 	.word	0x000160a0
        /*09b8*/ 	.short	0x010a
        /*09ba*/ 	.byte	0xff
	.zero		1


	//   ....[119]....
        /*09bc*/ 	.word	0x000157a0
        /*09c0*/ 	.word	0x00000002
        /*09c4*/ 	.word	0x00016058
        /*09c8*/ 	.short	0x010a
        /*09ca*/ 	.byte	0xff
	.zero		1


	//   ....[120]....
        /*09cc*/ 	.word	0x00015800
        /*09d0*/ 	.word	0x00000002
        /*09d4*/ 	.word	0x00016020
        /*09d8*/ 	.short	0x010a
        /*09da*/ 	.byte	0xff
	.zero		1


	//   ....[121]....
        /*09dc*/ 	.word	0x00015860
        /*09e0*/ 	.word	0x00000002
        /*09e4*/ 	.word	0x000160a8
        /*09e8*/ 	.short	0x010a
        /*09ea*/ 	.byte	0xff
	.zero		1


	//   ....[122]....
        /*09ec*/ 	.word	0x000158c0
        /*09f0*/ 	.word	0x00000002
        /*09f4*/ 	.word	0x00016068
        /*09f8*/ 	.short	0x010a
        /*09fa*/ 	.byte	0xff
	.zero		1


	//   ....[123]....
        /*09fc*/ 	.word	0x00015920
        /*0a00*/ 	.word	0x00000002
        /*0a04*/ 	.word	0x00016020
        /*0a08*/ 	.short	0x010a
        /*0a0a*/ 	.byte	0xff
	.zero		1


	//   ....[124]....
        /*0a0c*/ 	.word	0x00015980
        /*0a10*/ 	.word	0x00000002
        /*0a14*/ 	.word	0x000160a0
        /*0a18*/ 	.short	0x010a
        /*0a1a*/ 	.byte	0xff
	.zero		1


	//   ....[125]....
        /*0a1c*/ 	.word	0x00015a00
        /*0a20*/ 	.word	0x00000002
        /*0a24*/ 	.word	0x00016058
        /*0a28*/ 	.short	0x010a
        /*0a2a*/ 	.byte	0xff
	.zero		1


	//   ....[126]....
        /*0a2c*/ 	.word	0x00015a60
        /*0a30*/ 	.word	0x00000002
        /*0a34*/ 	.word	0x000160a8
        /*0a38*/ 	.short	0x010a
        /*0a3a*/ 	.byte	0xff
	.zero		1


	//   ....[127]....
        /*0a3c*/ 	.word	0x00015ac0
        /*0a40*/ 	.word	0x00000002
        /*0a44*/ 	.word	0x00016068
        /*0a48*/ 	.short	0x010a
        /*0a4a*/ 	.byte	0xff
	.zero		1


	//   ....[128]....
        /*0a4c*/ 	.word	0x00015b10
        /*0a50*/ 	.word	0x0000004c
        /*0a54*/ 	.word	0x000160c0
        /*0a58*/ 	.short	0x010a
        /*0a5a*/ 	.byte	0xff
	.zero		1


	//   ....[129]....
        /*0a5c*/ 	.word	0x00015b60
        /*0a60*/ 	.word	0x0000004c
        /*0a64*/ 	.word	0x000160c8
        /*0a68*/ 	.short	0x010a
        /*0a6a*/ 	.byte	0xff
	.zero		1


	//   ....[130]....
        /*0a6c*/ 	.word	0x00015bb0
        /*0a70*/ 	.word	0x0000003c
        /*0a74*/ 	.word	0x00016070
        /*0a78*/ 	.short	0x010a
        /*0a7a*/ 	.byte	0xff
	.zero		1


	//   ....[131]....
        /*0a7c*/ 	.word	0x00015c00
        /*0a80*/ 	.word	0x0000003c
        /*0a84*/ 	.word	0x00016080
        /*0a88*/ 	.short	0x010a
        /*0a8a*/ 	.byte	0xff
	.zero		1


	//   ....[132]....
        /*0a8c*/ 	.word	0x00015c50
        /*0a90*/ 	.word	0x0000003c
        /*0a94*/ 	.word	0x00016070
        /*0a98*/ 	.short	0x010a
        /*0a9a*/ 	.byte	0xff
	.zero		1


	//   ....[133]....
        /*0a9c*/ 	.word	0x00015ca0
        /*0aa0*/ 	.word	0x0000003c
        /*0aa4*/ 	.word	0x00016090
        /*0aa8*/ 	.short	0x010a
        /*0aaa*/ 	.byte	0xff
	.zero		1


	//   ....[134]....
        /*0aac*/ 	.word	0x00015cf0
        /*0ab0*/ 	.word	0x0000003c
        /*0ab4*/ 	.word	0x00016080
        /*0ab8*/ 	.short	0x010a
        /*0aba*/ 	.byte	0xff
	.zero		1


	//   ....[135]....
        /*0abc*/ 	.word	0x00015d40
        /*0ac0*/ 	.word	0x0000003c
        /*0ac4*/ 	.word	0x00016098
        /*0ac8*/ 	.short	0x010a
        /*0aca*/ 	.byte	0xff
	.zero		1


	//   ....[136]....
        /*0acc*/ 	.word	0x00015d90
        /*0ad0*/ 	.word	0x0000003c
        /*0ad4*/ 	.word	0x00016070
        /*0ad8*/ 	.short	0x010a
        /*0ada*/ 	.byte	0xff
	.zero		1


	//   ....[137]....
        /*0adc*/ 	.word	0x00015de0
        /*0ae0*/ 	.word	0x0000003c
        /*0ae4*/ 	.word	0x00016090
        /*0ae8*/ 	.short	0x010a
        /*0aea*/ 	.byte	0xff
	.zero		1


	//   ....[138]....
        /*0aec*/ 	.word	0x00015e30
        /*0af0*/ 	.word	0x0000003c
        /*0af4*/ 	.word	0x000160c0
        /*0af8*/ 	.short	0x010a
        /*0afa*/ 	.byte	0xff
	.zero		1


	//   ....[139]....
        /*0afc*/ 	.word	0x00015e80
        /*0b00*/ 	.word	0x0000003c
        /*0b04*/ 	.word	0x00016080
        /*0b08*/ 	.short	0x010a
        /*0b0a*/ 	.byte	0xff
	.zero		1


	//   ....[140]....
        /*0b0c*/ 	.word	0x00015ed0
        /*0b10*/ 	.word	0x0000003c
        /*0b14*/ 	.word	0x00016098
        /*0b18*/ 	.short	0x010a
        /*0b1a*/ 	.byte	0xff
	.zero		1


	//   ....[141]....
        /*0b1c*/ 	.word	0x00015f20
        /*0b20*/ 	.word	0x0000003c
        /*0b24*/ 	.word	0x000160c8
        /*0b28*/ 	.short	0x010a
        /*0b2a*/ 	.byte	0xff
	.zero		1


	//   ....[142]....
        /*0b2c*/ 	.word	0x00015f80
        /*0b30*/ 	.word	0x00000002
        /*0b34*/ 	.word	0x00000000
        /*0b38*/ 	.short	0x010a
        /*0b3a*/ 	.byte	0xff
	.zero		1


	//   ....[143]....
        /*0b3c*/ 	.word	0x00015fe0
        /*0b40*/ 	.word	0x00000002
        /*0b44*/ 	.word	0x00000000
        /*0b48*/ 	.short	0x010a
        /*0b4a*/ 	.byte	0xff
	.zero		1


	//   ....[144]....
        /*0b4c*/ 	.word	0x00016040
        /*0b50*/ 	.word	0x00000003
        /*0b54*/ 	.word	0x00000000
        /*0b58*/ 	.short	0x010a
        /*0b5a*/ 	.byte	0xff
	.zero		1


	//   ....[145]....
        /*0b5c*/ 	.word	0x000160a0
        /*0b60*/ 	.word	0x00000002
        /*0b64*/ 	.word	0x00000000
        /*0b68*/ 	.short	0x010a
        /*0b6a*/ 	.byte	0xff
	.zero		1


	//   ....[146]....
        /*0b6c*/ 	.word	0x00016100
        /*0b70*/ 	.word	0x00000002
        /*0b74*/ 	.word	0x00000000
        /*0b78*/ 	.short	0x010a
        /*0b7a*/ 	.byte	0xff
	.zero		1


	//   ....[147]....
        /*0b7c*/ 	.word	0x00016160
        /*0b80*/ 	.word	0x00000002
        /*0b84*/ 	.word	0x00000000
        /*0b88*/ 	.short	0x010a
        /*0b8a*/ 	.byte	0xff
	.zero		1


	//   ....[148]....
        /*0b8c*/ 	.word	0x000161c0
        /*0b90*/ 	.word	0x00000007
        /*0b94*/ 	.word	0x00000000
        /*0b98*/ 	.short	0x010a
        /*0b9a*/ 	.byte	0xff
	.zero		1


	//   ....[149]....
        /*0b9c*/ 	.word	0x00016220
        /*0ba0*/ 	.word	0x00000002
        /*0ba4*/ 	.word	0x00000000
        /*0ba8*/ 	.short	0x010a
        /*0baa*/ 	.byte	0xff
	.zero		1


	//   ....[150]....
        /*0bac*/ 	.word	0x00016280
        /*0bb0*/ 	.word	0x00000002
        /*0bb4*/ 	.word	0x00000000
        /*0bb8*/ 	.short	0x010a
        /*0bba*/ 	.byte	0xff
	.zero		1


	//   ....[151]....
        /*0bbc*/ 	.word	0x000162e0
        /*0bc0*/ 	.word	0x00000002
        /*0bc4*/ 	.word	0x00000000
        /*0bc8*/ 	.short	0x010a
        /*0bca*/ 	.byte	0xff
	.zero		1


	//   ....[152]....
        /*0bcc*/ 	.word	0x00016340
        /*0bd0*/ 	.word	0x00000003
        /*0bd4*/ 	.word	0x00016010
        /*0bd8*/ 	.short	0x010a
        /*0bda*/ 	.byte	0xff
	.zero		1


	//   ....[153]....
        /*0bdc*/ 	.word	0x000163a0
        /*0be0*/ 	.word	0x00000005
        /*0be4*/ 	.word	0x00016038
        /*0be8*/ 	.short	0x010a
        /*0bea*/ 	.byte	0xff
	.zero		1


	//   ....[154]....
        /*0bec*/ 	.word	0x00016400
        /*0bf0*/ 	.word	0x00000005
        /*0bf4*/ 	.word	0x00016018
        /*0bf8*/ 	.short	0x010a
        /*0bfa*/ 	.byte	0xff
	.zero		1


	//   ....[155]....
        /*0bfc*/ 	.word	0x00016460
        /*0c00*/ 	.word	0x00000003
        /*0c04*/ 	.word	0x00016038
        /*0c08*/ 	.short	0x010a
        /*0c0a*/ 	.byte	0xff
	.zero		1


	//   ....[156]....
        /*0c0c*/ 	.word	0x000164c0
        /*0c10*/ 	.word	0x00000003
        /*0c14*/ 	.word	0x00016038
        /*0c18*/ 	.short	0x010a
        /*0c1a*/ 	.byte	0xff
	.zero		1


	//   ....[157]....
        /*0c1c*/ 	.word	0x00016520
        /*0c20*/ 	.word	0x00000003
        /*0c24*/ 	.word	0x00016038
        /*0c28*/ 	.short	0x010a
        /*0c2a*/ 	.byte	0xff
	.zero		1


	//   ....[158]....
        /*0c2c*/ 	.word	0x00016580
        /*0c30*/ 	.word	0x00000003
        /*0c34*/ 	.word	0x00016038
        /*0c38*/ 	.short	0x010a
        /*0c3a*/ 	.byte	0xff
	.zero		1


	//   ....[159]....
        /*0c3c*/ 	.word	0x000165e0
        /*0c40*/ 	.word	0x00000003
        /*0c44*/ 	.word	0x00016038
        /*0c48*/ 	.short	0x010a
        /*0c4a*/ 	.byte	0xff
	.zero		1


	//   ....[160]....
        /*0c4c*/ 	.word	0x00016640
        /*0c50*/ 	.word	0x00000003
        /*0c54*/ 	.word	0x00016038
        /*0c58*/ 	.short	0x010a
        /*0c5a*/ 	.byte	0xff
	.zero		1


	//   ....[161]....
        /*0c5c*/ 	.word	0x000166a0
        /*0c60*/ 	.word	0x00000003
        /*0c64*/ 	.word	0x00016038
        /*0c68*/ 	.short	0x010a
        /*0c6a*/ 	.byte	0xff
	.zero		1


	//   ....[162]....
        /*0c6c*/ 	.word	0x00016700
        /*0c70*/ 	.word	0x00000003
        /*0c74*/ 	.word	0x00016038
        /*0c78*/ 	.short	0x010a
        /*0c7a*/ 	.byte	0xff
	.zero		1


	//   ....[163]....
        /*0c7c*/ 	.word	0x00016760
        /*0c80*/ 	.word	0x00000003
        /*0c84*/ 	.word	0x00016038
        /*0c88*/ 	.short	0x010a
        /*0c8a*/ 	.byte	0xff
	.zero		1


	//   ....[164]....
        /*0c8c*/ 	.word	0x000167c0
        /*0c90*/ 	.word	0x00000003
        /*0c94*/ 	.word	0x00016038
        /*0c98*/ 	.short	0x010a
        /*0c9a*/ 	.byte	0xff
	.zero		1


	//   ....[165]....
        /*0c9c*/ 	.word	0x00016820
        /*0ca0*/ 	.word	0x00000003
        /*0ca4*/ 	.word	0x00016038
        /*0ca8*/ 	.short	0x010a
        /*0caa*/ 	.byte	0xff
	.zero		1


	//   ....[166]....
        /*0cac*/ 	.word	0x00016880
        /*0cb0*/ 	.word	0x00000003
        /*0cb4*/ 	.word	0x00016038
        /*0cb8*/ 	.short	0x010a
        /*0cba*/ 	.byte	0xff
	.zero		1


	//   ....[167]....
        /*0cbc*/ 	.word	0x000168e0
        /*0cc0*/ 	.word	0x00000003
        /*0cc4*/ 	.word	0x00016038
        /*0cc8*/ 	.short	0x010a
        /*0cca*/ 	.byte	0xff
	.zero		1


	//   ....[168]....
        /*0ccc*/ 	.word	0x00016940
        /*0cd0*/ 	.word	0x00000003
        /*0cd4*/ 	.word	0x00016038
        /*0cd8*/ 	.short	0x010a
        /*0cda*/ 	.byte	0xff
	.zero		1


	//   ....[169]....
        /*0cdc*/ 	.word	0x000169a0
        /*0ce0*/ 	.word	0x00000003
        /*0ce4*/ 	.word	0x00016038
        /*0ce8*/ 	.short	0x010a
        /*0cea*/ 	.byte	0xff
	.zero		1


	//   ....[170]....
        /*0cec*/ 	.word	0x00016a00
        /*0cf0*/ 	.word	0x00000002
        /*0cf4*/ 	.word	0x000160b0
        /*0cf8*/ 	.short	0x010a
        /*0cfa*/ 	.byte	0xff
	.zero		1


	//   ....[171]....
        /*0cfc*/ 	.word	0x00016a60
        /*0d00*/ 	.word	0x00000002
        /*0d04*/ 	.word	0x000160b8
        /*0d08*/ 	.short	0x010a
        /*0d0a*/ 	.byte	0xff
	.zero		1


	//----- nvinfo : EIATTR_NUM_MBARRIERS
	.align		4
.L_64:
        /*0d0c*/ 	.byte	0x03, 0x38
        /*0d0e*/ 	.short	0x001c


	//----- nvinfo : EIATTR_EXIT_INSTR_OFFSETS
	.align		4
        /*0d10*/ 	.byte	0x04, 0x1c
        /*0d12*/ 	.short	(.L_66 - .L_65)


	//   ....[0]....
.L_65:
        /*0d14*/ 	.word	0x000017c0


	//   ....[1]....
        /*0d18*/ 	.word	0x00003e20


	//   ....[2]....
        /*0d1c*/ 	.word	0x00003e80


	//   ....[3]....
        /*0d20*/ 	.word	0x0000c540


	//   ....[4]....
        /*0d24*/ 	.word	0x0000c5b0


	//   ....[5]....
        /*0d28*/ 	.word	0x00011f90


	//   ....[6]....
        /*0d2c*/ 	.word	0x00012020


	//   ....[7]....
        /*0d30*/ 	.word	0x00012070


	//   ....[8]....
        /*0d34*/ 	.word	0x00014b00


	//   ....[9]....
        /*0d38*/ 	.word	0x00014b50


	//   ....[10]....
        /*0d3c*/ 	.word	0x00015220


	//   ....[11]....
        /*0d40*/ 	.word	0x000154e0


	//----- nvinfo : EIATTR_INDIRECT_BRANCH_TARGETS
	.align		4
.L_66:
        /*0d44*/ 	.byte	0x04, 0x34
        /*0d46*/ 	.short	(.L_68 - .L_67)


	//   ....[0]....
.L_67:
        /*0d48*/ 	.word	.L_x_496@srel
        /*0d4c*/ 	.short	0x0
        /*0d4e*/ 	.short	0x0
        /*0d50*/ 	.word	0x3
        /*0d54*/ 	.word	.L_x_497@srel
        /*0d58*/ 	.word	.L_x_498@srel
        /*0d5c*/ 	.word	.L_x_499@srel


	//----- nvinfo : EIATTR_MAX_THREADS
	.align		4
.L_68:
        /*0d60*/ 	.byte	0x04, 0x05
        /*0d62*/ 	.short	(.L_70 - .L_69)
.L_69:
        /*0d64*/ 	.word	0x00000200
        /*0d68*/ 	.word	0x00000001
        /*0d6c*/ 	.word	0x00000001


	//----- nvinfo : EIATTR_CRS_STACK_SIZE
	.align		4
.L_70:
        /*0d70*/ 	.byte	0x04, 0x1e
        /*0d72*/ 	.short	(.L_72 - .L_71)
.L_71:
        /*0d74*/ 	.word	0x00000000


	//----- nvinfo : EIATTR_CBANK_PARAM_SIZE
	.align		4
.L_72:
        /*0d78*/ 	.byte	0x03, 0x19
        /*0d7a*/ 	.short	0x0600


	//----- nvinfo : EIATTR_PARAM_CBANK
	.align		4
        /*0d7c*/ 	.byte	0x04, 0x0a
        /*0d7e*/ 	.short	(.L_74 - .L_73)
	.align		4
.L_73:
        /*0d80*/ 	.word	index@(.nv.constant0._ZN7cutlass13device_kernelINS_4fmha6kernel36Sm100FmhaFwdKernelTmaWarpspecializedIN4cute5tupleIJiiiNS5_IJNS5_IJiiEEEiEEEEEENS1_10collective38Sm100FmhaFwdMainloopTmaWarpspecializedINS_6half_tEffNS5_IJNS4_1CILi256EEENSC_ILi64EEESE_EEENS5_IJiNSC_ILi1EEES7_EEENS5_IJiSG_NS5_IJNS5_IJNSC_ILi0EEEiEEEiEEEEEESL_NS9_12ResidualMaskENS5_IJNSC_ILi2EEESG_SG_EEENSC_ILb0EEEEENS9_38Sm100FmhaFwdEpilogueTmaWarpspecializedISB_fNS5_IJNSC_ILi128EEESE_SE_EEESH_NS5_IJSG_S7_EEESP_EENS2_23PersistentTileSchedulerENS2_41Sm100FmhaCtxKernelWarpspecializedScheduleEEEEEvNT_6ParamsE)
        /*0d84*/ 	.short	0x0380
        /*0d86*/ 	.short	0x0600


	//----- nvinfo : EIATTR_SW_WAR
	.align		4
.L_74:
        /*0d88*/ 	.byte	0x04, 0x36
        /*0d8a*/ 	.short	(.L_76 - .L_75)
.L_75:
        /*0d8c*/ 	.word	0x00000008
.L_76:


//--------------------- .nv.callgraph             --------------------------
	.section	.nv.callgraph,"",@"SHT_CUDA_CALLGRAPH"
	.align	4
	.sectionentsize	8
	.align		4
        /*0000*/ 	.word	0x00000000
	.align		4
        /*0004*/ 	.word	0xffffffff
	.align		4
        /*0008*/ 	.word	index@(_ZN7cutlass13device_kernelINS_4fmha6kernel36Sm100FmhaFwdKernelTmaWarpspecializedIN4cute5tupleIJiiiNS5_IJNS5_IJiiEEEiEEEEEENS1_10collective38Sm100FmhaFwdMainloopTmaWarpspecializedINS_6half_tEffNS5_IJNS4_1CILi256EEENSC_ILi64EEESE_EEENS5_IJiNSC_ILi1EEES7_EEENS5_IJiSG_NS5_IJNS5_IJNSC_ILi0EEEiEEEiEEEEEESL_NS9_12ResidualMaskENS5_IJNSC_ILi2EEESG_SG_EEENSC_ILb0EEEEENS9_38Sm100FmhaFwdEpilogueTmaWarpspecializedISB_fNS5_IJNSC_ILi128EEESE_SE_EEESH_NS5_IJSG_S7_EEESP_EENS2_23PersistentTileSchedulerENS2_41Sm100FmhaCtxKernelWarpspecializedScheduleEEEEEvNT_6ParamsE)
	.align		4
        /*000c*/ 	.word	index@(__assertfail)
	.align		4
        /*0010*/ 	.word	index@(_ZN7cutlass13device_kernelINS_4fmha6kernel36Sm100FmhaFwdKernelTmaWarpspecializedIN4cute5tupleIJiiiNS5_IJNS5_IJiiEEEiEEEEEENS1_10collective38Sm100FmhaFwdMainloopTmaWarpspecializedINS_6half_tEffNS5_IJNS4_1CILi256EEENSC_ILi64EEESE_EEENS5_IJiNSC_ILi1EEES7_EEENS5_IJiSG_NS5_IJNS5_IJNSC_ILi0EEEiEEEiEEEEEESL_NS9_12ResidualMaskENS5_IJNSC_ILi2EEESG_SG_EEENSC_ILb0EEEEENS9_38Sm100FmhaFwdEpilogueTmaWarpspecializedISB_fNS5_IJNSC_ILi128EEESE_SE_EEESH_NS5_IJSG_S7_EEESP_EENS2_23PersistentTileSchedulerENS2_41Sm100FmhaCtxKernelWarpspecializedScheduleEEEEEvNT_6ParamsE)
	.align		4
        /*0014*/ 	.word	index@(vprintf)
	.align		4
        /*0018*/ 	.word	0x00000000
	.align		4
        /*001c*/ 	.word	0xfffffffe
	.align		4
        /*0020*/ 	.word	0x00000000
	.align		4
        /*0024*/ 	.word	0xfffffffd
	.align		4
        /*0028*/ 	.word	0x00000000
	.align		4
        /*002c*/ 	.word	0xfffffffc


//--------------------- .nv.constant4             --------------------------
	.section	.nv.constant4,"a",@progbits
	.align	8
	.align		8
.nv.constant4:
        /*0000*/ 	.dword	vprintf
	.align		8
        /*0008*/ 	.dword	__assertfail
	.align		8
        /*0010*/ 	.dword	__unnamed_1
	.align		8
        /*0018*/ 	.dword	__unnamed_2
	.align		8
        /*0020*/ 	.dword	__unnamed_3
	.align		8
        /*0028*/ 	.dword	__unnamed_4
	.align		8
        /*0030*/ 	.dword	__unnamed_5
	.align		8
        /*0038*/ 	.dword	__unnamed_6
	.align		8
        /*0040*/ 	.dword	__unnamed_7
	.align		8
        /*0048*/ 	.dword	_ZN39_INTERNAL_5229d12d_4_k_cu_c0078151_34454cuda3std3__45__cpo5beginE
	.align		8
        /*0050*/ 	.dword	_ZN39_INTERNAL_5229d12d_4_k_cu_c0078151_34454cuda3std3__45__cpo3endE
	.align		8
        /*0058*/ 	.dword	_ZN39_INTERNAL_5229d12d_4_k_cu_c0078151_34454cuda3std3__45__cpo6cbeginE
	.align		8
        /*0060*/ 	.dword	_ZN39_INTERNAL_5229d12d_4_k_cu_c0078151_34454cuda3std3__45__cpo4cendE
	.align		8
        /*0068*/ 	.dword	_ZN39_INTERNAL_5229d12d_4_k_cu_c0078151_34454cuda3std3__441_GLOBAL__N__5229d12d_4_k_cu_c0078151_34456ignoreE
	.align		8
        /*0070*/ 	.dword	_ZN39_INTERNAL_5229d12d_4_k_cu_c0078151_34454cuda3std3__419piecewise_constructE
	.align		8
        /*0078*/ 	.dword	_ZN39_INTERNAL_5229d12d_4_k_cu_c0078151_34454cuda3std3__48in_placeE
	.align		8
        /*0080*/ 	.dword	_ZN39_INTERNAL_5229d12d_4_k_cu_c0078151_34454cuda3std6ranges3__45__cpo4swapE
	.align		8
        /*0088*/ 	.dword	_ZN39_INTERNAL_5229d12d_4_k_cu_c0078151_34454cuda3std6ranges3__45__cpo9iter_moveE
	.align		8
        /*0090*/ 	.dword	_ZN39_INTERNAL_5229d12d_4_k_cu_c0078151_34454cute7productE
	.align		8
        /*0098*/ 	.dword	_ZN39_INTERNAL_5229d12d_4_k_cu_c0078151_34454cute1_E
	.align		8
        /*00a0*/ 	.dword	$str$22
	.align		8
        /*00a8*/ 	.dword	$str$23
	.align		8
        /*00b0*/ 	.dword	$str$26
	.align		8
        /*00b8*/ 	.dword	$str$27
	.align		8
        /*00c0*/ 	.dword	$str$28
	.align		8
        /*00c8*/ 	.dword	$str$29
	.align		8
        /*00d0*/ 	.dword	$str$30
	.align		8
        /*00d8*/ 	.dword	$str$31
	.align		8
        /*00e0*/ 	.dword	$str$32
	.align		8
        /*00e8*/ 	.dword	$str$33
	.align		8
        /*00f0*/ 	.dword	$str$34
	.align		8
        /*00f8*/ 	.dword	$str$35
	.align		8
        /*0100*/ 	.dword	$str$36
	.align		8
        /*0108*/ 	.dword	$str$37


//--------------------- .nv.constant2._ZN7cutlass13device_kernelINS_4fmha6kernel36Sm100FmhaFwdKernelTmaWarpspecializedIN4cute5tupleIJiiiNS5_IJNS5_IJiiEEEiEEEEEENS1_10collective38Sm100FmhaFwdMainloopTmaWarpspecializedINS_6half_tEffNS5_IJNS4_1CILi256EEENSC_ILi64EEESE_EEENS5_IJiNSC_ILi1EEES7_EEENS5_IJiSG_NS5_IJNS5_IJNSC_ILi0EEEiEEEiEEEEEESL_NS9_12ResidualMaskENS5_IJNSC_ILi2EEESG_SG_EEENSC_ILb0EEEEENS9_38Sm100FmhaFwdEpilogueTmaWarpspecializedISB_fNS5_IJNSC_ILi128EEESE_SE_EEESH_NS5_IJSG_S7_EEESP_EENS2_23PersistentTileSchedulerENS2_41Sm100FmhaCtxKernelWarpspecializedScheduleEEEEEvNT_6ParamsE --------------------------
	.section	.nv.constant2._ZN7cutlass13device_kernelINS_4fmha6kernel36Sm100FmhaFwdKernelTmaWarpspecializedIN4cute5tupleIJiiiNS5_IJNS5_IJiiEEEiEEEEEENS1_10collective38Sm100FmhaFwdMainloopTmaWarpspecializedINS_6half_tEffNS5_IJNS4_1CILi256EEENSC_ILi64EEESE_EEENS5_IJiNSC_ILi1EEES7_EEENS5_IJiSG_NS5_IJNS5_IJNSC_ILi0EEEiEEEiEEEEEESL_NS9_12ResidualMaskENS5_IJNSC_ILi2EEESG_SG_EEENSC_ILb0EEEEENS9_38Sm100FmhaFwdEpilogueTmaWarpspecializedISB_fNS5_IJNSC_ILi128EEESE_SE_EEESH_NS5_IJSG_S7_EEESP_EENS2_23PersistentTileSchedulerENS2_41Sm100FmhaCtxKernelWarpspecializedScheduleEEEEEvNT_6ParamsE,"a",@progbits
	.sectionflags	@""
	.align	4
.nv.constant2._ZN7cutlass13device_kernelINS_4fmha6kernel36Sm100FmhaFwdKernelTmaWarpspecializedIN4cute5tupleIJiiiNS5_IJNS5_IJiiEEEiEEEEEENS1_10collective38Sm100FmhaFwdMainloopTmaWarpspecializedINS_6half_tEffNS5_IJNS4_1CILi256EEENSC_ILi64EEESE_EEENS5_IJiNSC_ILi1EEES7_EEENS5_IJiSG_NS5_IJNS5_IJNSC_ILi0EEEiEEEiEEEEEESL_NS9_12ResidualMaskENS5_IJNSC_ILi2EEESG_SG_EEENSC_ILb0EEEEENS9_38Sm100FmhaFwdEpilogueTmaWarpspecializedISB_fNS5_IJNSC_ILi128EEESE_SE_EEESH_NS5_IJSG_S7_EEESP_EENS2_23PersistentTileSchedulerENS2_41Sm100FmhaCtxKernelWarpspecializedScheduleEEEEEvNT_6ParamsE:
        /*0000*/ 	.byte	0x30, 0x20, 0x01, 0x00, 0x10, 0x4b, 0x01, 0x00, 0x00, 0x20, 0x01, 0x00


//--------------------- .text._ZN7cutlass13device_kernelINS_4fmha6kernel36Sm100FmhaFwdKernelTmaWarpspecializedIN4cute5tupleIJiiiNS5_IJNS5_IJiiEEEiEEEEEENS1_10collective38Sm100FmhaFwdMainloopTmaWarpspecializedINS_6half_tEffNS5_IJNS4_1CILi256EEENSC_ILi64EEESE_EEENS5_IJiNSC_ILi1EEES7_EEENS5_IJiSG_NS5_IJNS5_IJNSC_ILi0EEEiEEEiEEEEEESL_NS9_12ResidualMaskENS5_IJNSC_ILi2EEESG_SG_EEENSC_ILb0EEEEENS9_38Sm100FmhaFwdEpilogueTmaWarpspecializedISB_fNS5_IJNSC_ILi128EEESE_SE_EEESH_NS5_IJSG_S7_EEESP_EENS2_23PersistentTileSchedulerENS2_41Sm100FmhaCtxKernelWarpspecializedScheduleEEEEEvNT_6ParamsE --------------------------
	.section	.text._ZN7cutlass13device_kernelINS_4fmha6kernel36Sm100FmhaFwdKernelTmaWarpspecializedIN4cute5tupleIJiiiNS5_IJNS5_IJiiEEEiEEEEEENS1_10collective38Sm100FmhaFwdMainloopTmaWarpspecializedINS_6half_tEffNS5_IJNS4_1CILi256EEENSC_ILi64EEESE_EEENS5_IJiNSC_ILi1EEES7_EEENS5_IJiSG_NS5_IJNS5_IJNSC_ILi0EEEiEEEiEEEEEESL_NS9_12ResidualMaskENS5_IJNSC_ILi2EEESG_SG_EEENSC_ILb0EEEEENS9_38Sm100FmhaFwdEpilogueTmaWarpspecializedISB_fNS5_IJNSC_ILi128EEESE_SE_EEESH_NS5_IJSG_S7_EEESP_EENS2_23PersistentTileSchedulerENS2_41Sm100FmhaCtxKernelWarpspecializedScheduleEEEEEvNT_6ParamsE,"ax",@progbits
	.align	128
.text._ZN7cutlass13device_kernelINS_4fmha6kernel36Sm100FmhaFwdKernelTmaWarpspecializedIN4cute5tupleIJiiiNS5_IJNS5_IJiiEEEiEEEEEENS1_10collective38Sm100FmhaFwdMainloopTmaWarpspecializedINS_6half_tEffNS5_IJNS4_1CILi256EEENSC_ILi64EEESE_EEENS5_IJiNSC_ILi1EEES7_EEENS5_IJiSG_NS5_IJNS5_IJNSC_ILi0EEEiEEEiEEEEEESL_NS9_12ResidualMaskENS5_IJNSC_ILi2EEESG_SG_EEENSC_ILb0EEEEENS9_38Sm100FmhaFwdEpilogueTmaWarpspecializedISB_fNS5_IJNSC_ILi128EEESE_SE_EEESH_NS5_IJSG_S7_EEESP_EENS2_23PersistentTileSchedulerENS2_41Sm100FmhaCtxKernelWarpspecializedScheduleEEEEEvNT_6ParamsE:
        .type           _ZN7cutlass13device_kernelINS_4fmha6kernel36Sm100FmhaFwdKernelTmaWarpspecializedIN4cute5tupleIJiiiNS5_IJNS5_IJiiEEEiEEEEEENS1_10collective38Sm100FmhaFwdMainloopTmaWarpspecializedINS_6half_tEffNS5_IJNS4_1CILi256EEENSC_ILi64EEESE_EEENS5_IJiNSC_ILi1EEES7_EEENS5_IJiSG_NS5_IJNS5_IJNSC_ILi0EEEiEEEiEEEEEESL_NS9_12ResidualMaskENS5_IJNSC_ILi2EEESG_SG_EEENSC_ILb0EEEEENS9_38Sm100FmhaFwdEpilogueTmaWarpspecializedISB_fNS5_IJNSC_ILi128EEESE_SE_EEESH_NS5_IJSG_S7_EEESP_EENS2_23PersistentTileSchedulerENS2_41Sm100FmhaCtxKernelWarpspecializedScheduleEEEEEvNT_6ParamsE,@function
        .size           _ZN7cutlass13device_kernelINS_4fmha6kernel36Sm100FmhaFwdKernelTmaWarpspecializedIN4cute5tupleIJiiiNS5_IJNS5_IJiiEEEiEEEEEENS1_10collective38Sm100FmhaFwdMainloopTmaWarpspecializedINS_6half_tEffNS5_IJNS4_1CILi256EEENSC_ILi64EEESE_EEENS5_IJiNSC_ILi1EEES7_EEENS5_IJiSG_NS5_IJNS5_IJNSC_ILi0EEEiEEEiEEEEEESL_NS9_12ResidualMaskENS5_IJNSC_ILi2EEESG_SG_EEENSC_ILb0EEEEENS9_38Sm100FmhaFwdEpilogueTmaWarpspecializedISB_fNS5_IJNSC_ILi128EEESE_SE_EEESH_NS5_IJSG_S7_EEESP_EENS2_23PersistentTileSchedulerENS2_41Sm100FmhaCtxKernelWarpspecializedScheduleEEEEEvNT_6ParamsE,(.L_x_500 - _ZN7cutlass13device_kernelINS_4fmha6kernel36Sm100FmhaFwdKernelTmaWarpspecializedIN4cute5tupleIJiiiNS5_IJNS5_IJiiEEEiEEEEEENS1_10collective38Sm100FmhaFwdMainloopTmaWarpspecializedINS_6half_tEffNS5_IJNS4_1CILi256EEENSC_ILi64EEESE_EEENS5_IJiNSC_ILi1EEES7_EEENS5_IJiSG_NS5_IJNS5_IJNSC_ILi0EEEiEEEiEEEEEESL_NS9_12ResidualMaskENS5_IJNSC_ILi2EEESG_SG_EEENSC_ILb0EEEEENS9_38Sm100FmhaFwdEpilogueTmaWarpspecializedISB_fNS5_IJNSC_ILi128EEESE_SE_EEESH_NS5_IJSG_S7_EEESP_EENS2_23PersistentTileSchedulerENS2_41Sm100FmhaCtxKernelWarpspecializedScheduleEEEEEvNT_6ParamsE)
        .other          _ZN7cutlass13device_kernelINS_4fmha6kernel36Sm100FmhaFwdKernelTmaWarpspecializedIN4cute5tupleIJiiiNS5_IJNS5_IJiiEEEiEEEEEENS1_10collective38Sm100FmhaFwdMainloopTmaWarpspecializedINS_6half_tEffNS5_IJNS4_1CILi256EEENSC_ILi64EEESE_EEENS5_IJiNSC_ILi1EEES7_EEENS5_IJiSG_NS5_IJNS5_IJNSC_ILi0EEEiEEEiEEEEEESL_NS9_12ResidualMaskENS5_IJNSC_ILi2EEESG_SG_EEENSC_ILb0EEEEENS9_38Sm100FmhaFwdEpilogueTmaWarpspecializedISB_fNS5_IJNSC_ILi128EEESE_SE_EEESH_NS5_IJSG_S7_EEESP_EENS2_23PersistentTileSchedulerENS2_41Sm100FmhaCtxKernelWarpspecializedScheduleEEEEEvNT_6ParamsE,@"STO_CUDA_ENTRY STV_DEFAULT"
_ZN7cutlass13device_kernelINS_4fmha6kernel36Sm100FmhaFwdKernelTmaWarpspecializedIN4cute5tupleIJiiiNS5_IJNS5_IJiiEEEiEEEEEENS1_10collective38Sm100FmhaFwdMainloopTmaWarpspecializedINS_6half_tEffNS5_IJNS4_1CILi256EEENSC_ILi64EEESE_EEENS5_IJiNSC_ILi1EEES7_EEENS5_IJiSG_NS5_IJNS5_IJNSC_ILi0EEEiEEEiEEEEEESL_NS9_12ResidualMaskENS5_IJNSC_ILi2EEESG_SG_EEENSC_ILb0EEEEENS9_38Sm100FmhaFwdEpilogueTmaWarpspecializedISB_fNS5_IJNSC_ILi128EEESE_SE_EEESH_NS5_IJSG_S7_EEESP_EENS2_23PersistentTileSchedulerENS2_41Sm100FmhaCtxKernelWarpspecializedScheduleEEEEEvNT_6ParamsE:
[----:B------:R-:W1:Y:S02]  /*0000*/  LDC R1, c[0x0][0x37c] ;  /* 0x0000df00ff017b82 */ /* 0x000e640000000800 */
[----:B-1----:R-:W-:-:S04]  /*0010*/  IADD3 R1, PT, PT, R1, -0x10, RZ ;  /* 0xfffffff001017810 */ /* 0x002fc80007ffe0ff */
[----:B------:R-:W-:Y:S01]  /*0020*/  R2UR UR38, R1 ;  /* 0x00000000012672ca */ /* 0x000fe200000e0000 */
[----:B------:R-:W1:Y:S01]  /*0030*/  S2R R79, SR_TID.X ;  /* 0x00000000004f7919 */ /* 0x000e620000002100 */
[----:B------:R-:W2:Y:S01]  /*0040*/  LDCU UR4, c[0x0][0x2f8] ;  /* 0x00005f00ff0477ac */ /* 0x000ea20008000800 */
[----:B------:R-:W3:Y:S01]  /*0050*/  LDCU UR37, c[0x0][0x2fc] ;  /* 0x00005f80ff2577ac */ /* 0x000ee20008000800 */
[----:B------:R-:W-:Y:S02]  /*0060*/  UPLOP3.LUT UP3, UPT, UPT, UPT, UPT, 0x40, 0x4 ;  /* 0x000000000004789c */ /* 0x000fe40003f6e870 */
[----:B------:R-:W-:Y:S02]  /*0070*/  UPLOP3.LUT UP1, UPT, UPT, UPT, UPT, 0x80, 0x8 ;  /* 0x000000000008789c */ /* 0x000fe40003f2f070 */
[----:B------:R-:W-:Y:S02]  /*0080*/  UPLOP3.LUT UP0, UPT, UPT, UPT, UPT, 0x40, 0x4 ;  /* 0x000000000004789c */ /* 0x000fe40003f0e870 */
[----:B------:R-:W-:-:S02]  /*0090*/  UPLOP3.LUT UP6, UPT, UPT, UPT, UPT, 0x40, 0x4 ;  /* 0x000000000004789c */ /* 0x000fc40003fce870 */
[----:B------:R-:W-:Y:S02]  /*00a0*/  UPLOP3.LUT UP5, UPT, UPT, UPT, UPT, 0x40, 0x4 ;  /* 0x000000000004789c */ /* 0x000fe40003fae870 */
[----:B--2---:R-:W-:Y:S02]  /*00b0*/  UIADD3 UR38, UP2, UPT, UR38, UR4, URZ ;  /* 0x0000000426267290 */ /* 0x004fe4000ff5e0ff */
[----:B------:R-:W-:Y:S02]  /*00c0*/  UP2UR UR41, UPR, URZ, 0x8 ;  /* 0x00000008ff297883 */ /* 0x000fe40008000000 */
[----:B---3--:R-:W-:Y:S02]  /*00d0*/  UIADD3.X UR37, UPT, UPT, URZ, UR37, URZ, UP2, !UPT ;  /* 0x00000025ff257290 */ /* 0x008fe400097fe4ff */
[----:B------:R-:W-:Y:S02]  /*00e0*/  UPLOP3.LUT UP2, UPT, UPT, UPT, UPT, 0x80, 0x8 ;  /* 0x000000000008789c */ /* 0x000fe40003f4f070 */
[----:B------:R-:W-:-:S02]  /*00f0*/  UPLOP3.LUT UP4, UPT, UPT, UPT, UPT, 0x40, 0x4 ;  /* 0x000000000004789c */ /* 0x000fc40003f8e870 */
[----:B------:R-:W-:Y:S01]  /*0100*/  UP2UR UR56, UPR, URZ, 0x4 ;  /* 0x00000004ff387883 */ /* 0x000fe20008000000 */
[----:B-1----:R-:W-:-:S05]  /*0110*/  SHF.R.U32.HI R3, RZ, 0x5, R79 ;  /* 0x00000005ff037819 */ /* 0x002fca000001164f */
[----:B------:R-:W1:Y:S02]  /*0120*/  SHFL.IDX PT, R2, R3, RZ, 0x1f ;  /* 0x00001fff03027589 */ /* 0x000e6400000e0000 */
[----:B-1----:R-:W-:-:S04]  /*0130*/  SHF.R.S32.HI R0, RZ, 0x1f, R2 ;  /* 0x0000001fff007819 */ /* 0x002fc80000011402 */
[----:B------:R-:W-:-:S04]  /*0140*/  LEA.HI R0, R0, R2, RZ, 0x2 ;  /* 0x0000000200007211 */ /* 0x000fc800078f10ff */
[----:B------:R-:W-:-:S04]  /*0150*/  SHF.R.S32.HI R0, RZ, 0x2, R0 ;  /* 0x00000002ff007819 */ /* 0x000fc80000011400 */
[----:B------:R-:W-:-:S13]  /*0160*/  ISETP.NE.AND P0, PT, R0, RZ, PT ;  /* 0x000000ff0000720c */ /* 0x000fda0003f05270 */
[----:B------:R-:W-:Y:S05]  /*0170*/  @!P0 BRA `(.L_x_0) ;  /* 0x0000000400248947 */ /* 0x000fea0003800000 */
[----:B------:R-:W-:-:S13]  /*0180*/  ISETP.NE.AND P0, PT, R0, 0x2, PT ;  /* 0x000000020000780c */ /* 0x000fda0003f05270 */
[----:B------:R-:W-:Y:S05]  /*0190*/  @!P0 BRA `(.L_x_1) ;  /* 0x0000000000f48947 */ /* 0x000fea0003800000 */
[----:B------:R-:W-:-:S13]  /*01a0*/  ISETP.NE.AND P0, PT, R0, 0x1, PT ;  /* 0x000000010000780c */ /* 0x000fda0003f05270 */
[----:B------:R-:W-:Y:S05]  /*01b0*/  @P0 BRA `(.L_x_2) ;  /* 0x00000000002c0947 */ /* 0x000fea0003800000 */
[----:B------:R-:W-:Y:S01]  /*01c0*/  HFMA2 R0, -RZ, RZ, 0, 5.9604644775390625e-08 ;  /* 0x00000001ff007431 */ /* 0x000fe200000001ff */
[----:B------:R-:W-:Y:S02]  /*01d0*/  UPLOP3.LUT UP3, UPT, UPT, UPT, UPT, 0x40, 0x4 ;  /* 0x000000000004789c */ /* 0x000fe40003f6e870 */
[----:B------:R-:W-:Y:S02]  /*01e0*/  UPLOP3.LUT UP2, UPT, UPT, UPT, UPT, 0x40, 0x4 ;  /* 0x000000000004789c */ /* 0x000fe40003f4e870 */
[----:B------:R-:W-:Y:S02]  /*01f0*/  UPLOP3.LUT UP1, UPT, UPT, UPT, UPT, 0x80, 0x8 ;  /* 0x000000000008789c */ /* 0x000fe40003f2f070 */
[----:B------:R-:W-:Y:S02]  /*0200*/  UPLOP3.LUT UP0, UPT, UPT, UPT, UPT, 0x40, 0x4 ;  /* 0x000000000004789c */ /* 0x000fe40003f0e870 */
[----:B------:R-:W-:Y:S02]  /*0210*/  UPLOP3.LUT UP6, UPT, UPT, UPT, UPT, 0x40, 0x4 ;  /* 0x000000000004789c */ /* 0x000fe40003fce870 */
[----:B------:R-:W-:-:S02]  /*0220*/  UPLOP3.LUT UP5, UPT, UPT, UPT, UPT, 0x40, 0x4 ;  /* 0x000000000004789c */ /* 0x000fc40003fae870 */
[----:B------:R-:W-:Y:S02]  /*0230*/  UPLOP3.LUT UP4, UPT, UPT, UPT, UPT, 0x80, 0x8 ;  /* 0x000000000008789c */ /* 0x000fe40003f8f070 */
[----:B------:R-:W-:Y:S02]  /*0240*/  UP2UR UR41, UPR, URZ, 0x8 ;  /* 0x00000008ff297883 */ /* 0x000fe40008000000 */
[----:B------:R-:W-:Y:S01]  /*0250*/  UP2UR UR56, UPR, URZ, 0x4 ;  /* 0x00000004ff387883 */ /* 0x000fe20008000000 */
[----:B------:R-:W-:Y:S11]  /*0260*/  BRA `(.L_x_0) ;  /* 0x0000000000e87947 */ /* 0x000ff60003800000 */
.L_x_2:
[----:B------:R-:W-:Y:S01]  /*0270*/  ISETP.NE.AND P0, PT, R2, 0xc, PT ;  /* 0x0000000c0200780c */ /* 0x000fe20003f05270 */
[----:B------:R-:W-:Y:S01]  /*0280*/  UPLOP3.LUT UP2, UPT, UPT, UPT, UPT, 0x40, 0x4 ;  /* 0x000000000004789c */ /* 0x000fe20003f4e870 */
[----:B------:R-:W-:Y:S01]  /*0290*/  HFMA2 R0, -RZ, RZ, 0, 1.78813934326171875e-07 ;  /* 0x00000003ff007431 */ /* 0x000fe200000001ff */
[----:B------:R-:W-:Y:S02]  /*02a0*/  UPLOP3.LUT UP1, UPT, UPT, UPT, UPT, 0x80, 0x8 ;  /* 0x000000000008789c */ /* 0x000fe40003f2f070 */
[----:B------:R-:W-:Y:S02]  /*02b0*/  UP2UR UR41, UPR, URZ, 0x4 ;  /* 0x00000004ff297883 */ /* 0x000fe40008000000 */
[----:B------:R-:W-:Y:S02]  /*02c0*/  UPLOP3.LUT UP2, UPT, UPT, UPT, UPT, 0x40, 0x4 ;  /* 0x000000000004789c */ /* 0x000fe40003f4e870 */
[----:B------:R-:W-:Y:S02]  /*02d0*/  UPLOP3.LUT UP0, UPT, UPT, UPT, UPT, 0x40, 0x4 ;  /* 0x000000000004789c */ /* 0x000fe40003f0e870 */
[----:B------:R-:W-:-:S02]  /*02e0*/  UPLOP3.LUT UP6, UPT, UPT, UPT, UPT, 0x40, 0x4 ;  /* 0x000000000004789c */ /* 0x000fc40003fce870 */
[----:B------:R-:W-:Y:S02]  /*02f0*/  UPLOP3.LUT UP5, UPT, UPT, UPT, UPT, 0x80, 0x8 ;  /* 0x000000000008789c */ /* 0x000fe40003faf070 */
[----:B------:R-:W-:Y:S02]  /*0300*/  UPLOP3.LUT UP4, UPT, UPT, UPT, UPT, 0x40, 0x4 ;  /* 0x000000000004789c */ /* 0x000fe40003f8e870 */
[----:B------:R-:W-:Y:S01]  /*0310*/  UP2UR UR56, UPR, URZ, 0x4 ;  /* 0x00000004ff387883 */ /* 0x000fe20008000000 */
[----:B------:R-:W-:Y:S11]  /*0320*/  @!P0 BRA `(.L_x_0) ;  /* 0x0000000000b88947 */ /* 0x000ff60003800000 */
[----:B------:R-:W-:-:S13]  /*0330*/  ISETP.NE.AND P0, PT, R2, 0xe, PT ;  /* 0x0000000e0200780c */ /* 0x000fda0003f05270 */
[----:B------:R-:W-:Y:S05]  /*0340*/  @!P0 BRA `(.L_x_3) ;  /* 0x00000000005c8947 */ /* 0x000fea0003800000 */
[----:B------:R-:W-:-:S13]  /*0350*/  ISETP.NE.AND P0, PT, R2, 0xd, PT ;  /* 0x0000000d0200780c */ /* 0x000fda0003f05270 */
[----:B------:R-:W-:Y:S05]  /*0360*/  @P0 BRA `(.L_x_4) ;  /* 0x00000000002c0947 */ /* 0x000fea0003800000 */
[----:B------:R-:W-:Y:S01]  /*0370*/  HFMA2 R0, -RZ, RZ, 0, 2.384185791015625e-07 ;  /* 0x00000004ff007431 */ /* 0x000fe200000001ff */
        /* <DEDUP_REMOVED lines=10> */
.L_x_4:
[----:B------:R-:W-:Y:S01]  /*0420*/  HFMA2 R0, -RZ, RZ, 0, 3.5762786865234375e-07 ;  /* 0x00000006ff007431 */ /* 0x000fe200000001ff */
[----:B------:R-:W-:Y:S02]  /*0430*/  UPLOP3.LUT UP3, UPT, UPT, UPT, UPT, 0x40, 0x4 ;  /* 0x000000000004789c */ /* 0x000fe40003f6e870 */
[----:B------:R-:W-:Y:S02]  /*0440*/  UPLOP3.LUT UP2, UPT, UPT, UPT, UPT, 0x40, 0x4 ;  /* 0x000000000004789c */ /* 0x000fe40003f4e870 */
[----:B------:R-:W-:Y:S02]  /*0450*/  UPLOP3.LUT UP0, UPT, UPT, UPT, UPT, 0x40, 0x4 ;  /* 0x000000000004789c */ /* 0x000fe40003f0e870 */
[----:B------:R-:W-:Y:S02]  /*0460*/  UPLOP3.LUT UP6, UPT, UPT, UPT, UPT, 0x40, 0x4 ;  /* 0x000000000004789c */ /* 0x000fe40003fce870 */
[----:B------:R-:W-:Y:S02]  /*0470*/  UPLOP3.LUT UP5, UPT, UPT, UPT, UPT, 0x40, 0x4 ;  /* 0x000000000004789c */ /* 0x000fe40003fae870 */
[----:B------:R-:W-:-:S02]  /*0480*/  UPLOP3.LUT UP4, UPT, UPT, UPT, UPT, 0x40, 0x4 ;  /* 0x000000000004789c */ /* 0x000fc40003f8e870 */
[----:B------:R-:W-:Y:S02]  /*0490*/  UP2UR UR41, UPR, URZ, 0x8 ;  /* 0x00000008ff297883 */ /* 0x000fe40008000000 */
[----:B------:R-:W-:Y:S01]  /*04a0*/  UP2UR UR56, UPR, URZ, 0x4 ;  /* 0x00000004ff387883 */ /* 0x000fe20008000000 */
[----:B------:R-:W-:Y:S11]  /*04b0*/  BRA `(.L_x_0) ;  /* 0x0000000000547947 */ /* 0x000ff60003800000 */
.L_x_3:
[----:B------:R-:W-:Y:S01]  /*04c0*/  HFMA2 R0, -RZ, RZ, 0, 2.98023223876953125e-07 ;  /* 0x00000005ff007431 */ /* 0x000fe200000001ff */
        /* <DEDUP_REMOVED lines=10> */
.L_x_1:
[----:B------:R-:W-:Y:S01]  /*0570*/  HFMA2 R0, -RZ, RZ, 0, 1.1920928955078125e-07 ;  /* 0x00000002ff007431 */ /* 0x000fe200000001ff */
        /* <DEDUP_REMOVED lines=8> */
[----:B------:R-:W-:-:S12]  /*0600*/  UP2UR UR56, UPR, URZ, 0x4 ;  /* 0x00000004ff387883 */ /* 0x000fd80008000000 */
.L_x_0:
[----:B------:R-:W-:Y:S01]  /*0610*/  ELECT P0, URZ, PT ;  /* 0x0000000000ff782f */ /* 0x000fe20003800000 */
[----:B------:R-:W-:Y:S03]  /*0620*/  BSSY.RECONVERGENT B0, `(.L_x_5) ;  /* 0x000000f000007945 */ /* 0x000fe60003800200 */
[----:B------:R-:W-:Y:S02]  /*0630*/  PLOP3.LUT P2, PT, P0, PT, UP0, 0x5d, 0xd5 ;  /* 0x0000000000d5781c */ /* 0x000fe4000074eb0d */
[----:B------:R-:W-:-:S11]  /*0640*/  PLOP3.LUT P1, PT, P0, PT, UP6, 0x5d, 0xd5 ;  /* 0x0000000000d5781c */ /* 0x000fd6000072eb6d */
[----:B------:R-:W-:Y:S05]  /*0650*/  @P2 BRA `(.L_x_6) ;  /* 0x00000000002c2947 */ /* 0x000fea0003800000 */
[----:B------:R-:W1:Y:S02]  /*0660*/  LDCU.64 UR4, c[0x0][0x348] ;  /* 0x00006900ff0477ac */ /* 0x000e640008000a00 */
[----:B-1----:R-:W-:-:S04]  /*0670*/  UIADD3 UR8, UP0, UPT, UR4, 0x80, URZ ;  /* 0x0000008004087890 */ /* 0x002fc8000ff1e0ff */
[----:B------:R-:W-:Y:S02]  /*0680*/  UIADD3.X UR9, UPT, UPT, URZ, UR5, URZ, UP0, !UPT ;  /* 0x00000005ff097290 */ /* 0x000fe400087fe4ff */
[----:B------:R-:W-:-:S04]  /*0690*/  UIADD3 UR6, UP0, UPT, UR4, 0x180, URZ ;  /* 0x0000018004067890 */ /* 0x000fc8000ff1e0ff */
[----:B------:R-:W-:Y:S02]  /*06a0*/  UIADD3.X UR7, UPT, UPT, URZ, UR5, URZ, UP0, !UPT ;  /* 0x00000005ff077290 */ /* 0x000fe400087fe4ff */
[----:B------:R-:W-:Y:S01]  /*06b0*/  UIADD3 UR4, UP0, UPT, UR4, 0x280, URZ ;  /* 0x0000028004047890 */ /* 0x000fe2000ff1e0ff */
[----:B------:R1:W-:Y:S03]  /*06c0*/  UTMACCTL.PF [UR8] ;  /* 0x00000000080079b9 */ /* 0x0003e60008040000 */
[----:B------:R-:W-:-:S03]  /*06d0*/  UIADD3.X UR5, UPT, UPT, URZ, UR5, URZ, UP0, !UPT ;  /* 0x00000005ff057290 */ /* 0x000fc600087fe4ff */
[----:B------:R1:W-:Y:S06]  /*06e0*/  UTMACCTL.PF [UR6] ;  /* 0x00000000060079b9 */ /* 0x0003ec0008040000 */
[----:B------:R1:W-:Y:S02]  /*06f0*/  UTMACCTL.PF [UR4] ;  /* 0x00000000040079b9 */ /* 0x0003e40008040000 */
[----:B-1----:R-:W-:Y:S01]  /*0700*/  NOP ;  /* 0x0000000000007918 */ /* 0x002fe20000000000 */
.L_x_6:
[----:B------:R-:W-:Y:S05]  /*0710*/  BSYNC.RECONVERGENT B0 ;  /* 0x0000000000007941 */ /* 0x000fea0003800200 */
.L_x_5:
[----:B------:R-:W-:Y:S04]  /*0720*/  BSSY.RECONVERGENT B0, `(.L_x_7) ;  /* 0x000001b000007945 */ /* 0x000fe80003800200 */
[----:B------:R-:W-:Y:S05]  /*0730*/  @P1 BRA `(.L_x_8) ;  /* 0x0000000000241947 */ /* 0x000fea0003800000 */
[----:B------:R-:W1:Y:S01]  /*0740*/  LDCU.64 UR4, c[0x0][0x348] ;  /* 0x00006900ff0477ac */ /* 0x000e620008000a00 */
[----:B------:R-:W-:Y:S02]  /*0750*/  PLOP3.LUT P6, PT, PT, PT, PT, 0x80, 0x8 ;  /* 0x000000000008781c */ /* 0x000fe40003fcf070 */
[----:B------:R-:W-:Y:S02]  /*0760*/  PLOP3.LUT P5, PT, PT, PT, PT, 0x8, 0x80 ;  /* 0x000000000080781c */ /* 0x000fe40003fae170 */
[----:B------:R-:W-:Y:S02]  /*0770*/  PLOP3.LUT P4, PT, PT, PT, PT, 0x80, 0x8 ;  /* 0x000000000008781c */ /* 0x000fe40003f8f070 */
[----:B------:R-:W-:Y:S01]  /*0780*/  PLOP3.LUT P3, PT, PT, PT, PT, 0x80, 0x8 ;  /* 0x000000000008781c */ /* 0x000fe20003f6f070 */
[----:B-1----:R-:W-:-:S04]  /*0790*/  UIADD3 UR4, UP0, UPT, UR4, 0x400, URZ ;  /* 0x0000040004047890 */ /* 0x002fc8000ff1e0ff */
[----:B------:R-:W-:-:S09]  /*07a0*/  UIADD3.X UR5, UPT, UPT, URZ, UR5, URZ, UP0, !UPT ;  /* 0x00000005ff057290 */ /* 0x000fd200087fe4ff */
[----:B------:R1:W-:Y:S02]  /*07b0*/  UTMACCTL.PF [UR4] ;  /* 0x00000000040079b9 */ /* 0x0003e40008040000 */
[----:B-1----:R-:W-:Y:S05]  /*07c0*/  BRA `(.L_x_9) ;  /* 0x0000000000407947 */ /* 0x002fea0003800000 */
.L_x_8:
[----:B------:R-:W-:-:S13]  /*07d0*/  ISETP.NE.AND P1, PT, R0, 0x3, PT ;  /* 0x000000030000780c */ /* 0x000fda0003f25270 */
[----:B------:R-:W-:Y:S05]  /*07e0*/  @!P1 BRA `(.L_x_10) ;  /* 0x0000000000289947 */ /* 0x000fea0003800000 */
[----:B------:R-:W-:Y:S02]  /*07f0*/  ISETP.NE.AND P1, PT, R0, 0x4, PT ;  /* 0x000000040000780c */ /* 0x000fe40003f25270 */
[----:B------:R-:W-:Y:S02]  /*0800*/  PLOP3.LUT P4, PT, PT, PT, PT, 0x80, 0x8 ;  /* 0x000000000008781c */ /* 0x000fe40003f8f070 */
[----:B------:R-:W-:Y:S02]  /*0810*/  PLOP3.LUT P5, PT, PT, PT, PT, 0x8, 0x80 ;  /* 0x000000000080781c */ /* 0x000fe40003fae170 */
[----:B------:R-:W-:Y:S02]  /*0820*/  PLOP3.LUT P6, PT, PT, PT, PT, 0x80, 0x8 ;  /* 0x000000000008781c */ /* 0x000fe40003fcf070 */
[----:B------:R-:W-:-:S05]  /*0830*/  PLOP3.LUT P3, PT, PT, PT, PT, 0x80, 0x8 ;  /* 0x000000000008781c */ /* 0x000fca0003f6f070 */
[----:B------:R-:W-:Y:S08]  /*0840*/  @P1 BRA `(.L_x_9) ;  /* 0x0000000000201947 */ /* 0x000ff00003800000 */
[----:B------:R-:W-:Y:S02]  /*0850*/  PLOP3.LUT P5, PT, PT, PT, PT, 0x8, 0x80 ;  /* 0x000000000080781c */ /* 0x000fe40003fae170 */
[----:B------:R-:W-:Y:S02]  /*0860*/  PLOP3.LUT P6, PT, PT, PT, PT, 0x8, 0x80 ;  /* 0x000000000080781c */ /* 0x000fe40003fce170 */
[----:B------:R-:W-:Y:S01]  /*0870*/  PLOP3.LUT P3, PT, PT, PT, PT, 0x8, 0x80 ;  /* 0x000000000080781c */ /* 0x000fe20003f6e170 */
[----:B------:R-:W-:-:S12]  /*0880*/  BRA `(.L_x_9) ;  /* 0x0000000000107947 */ /* 0x000fd80003800000 */
.L_x_10:
[----:B------:R-:W-:Y:S02]  /*0890*/  PLOP3.LUT P6, PT, PT, PT, PT, 0x8, 0x80 ;  /* 0x000000000080781c */ /* 0x000fe40003fce170 */
[----:B------:R-:W-:Y:S02]  /*08a0*/  PLOP3.LUT P5, PT, PT, PT, PT, 0x80, 0x8 ;  /* 0x000000000008781c */ /* 0x000fe40003faf070 */
[----:B------:R-:W-:Y:S02]  /*08b0*/  PLOP3.LUT P4, PT, PT, PT, PT, 0x8, 0x80 ;  /* 0x000000000080781c */ /* 0x000fe40003f8e170 */
[----:B------:R-:W-:-:S13]  /*08c0*/  PLOP3.LUT P3, PT, PT, PT, PT, 0x80, 0x8 ;  /* 0x000000000008781c */ /* 0x000fda0003f6f070 */
.L_x_9:
[----:B------:R-:W-:Y:S05]  /*08d0*/  BSYNC.RECONVERGENT B0 ;  /* 0x0000000000007941 */ /* 0x000fea0003800200 */
.L_x_7:
[----:B------:R-:W1:Y:S01]  /*08e0*/  SHFL.IDX PT, R2, R3, RZ, 0x1f ;  /* 0x00001fff03027589 */ /* 0x000e6200000e0000 */
[----:B------:R-:W-:Y:S02]  /*08f0*/  ISETP.NE.AND P1, PT, R0, 0x3, PT ;  /* 0x000000030000780c */ /* 0x000fe40003f25270 */
[----:B------:R-:W-:Y:S02]  /*0900*/  PLOP3.LUT P0, PT, P0, PT, UP1, 0xae, 0xea ;  /* 0x0000000000ea781c */ /* 0x000fe4000070f51e */
[----:B-1----:R-:W-:-:S13]  /*0910*/  ISETP.NE.AND P2, PT, R2, RZ, PT ;  /* 0x000000ff0200720c */ /* 0x002fda0003f45270 */
[----:B------:R-:W-:Y:S05]  /*0920*/  @P2 BRA `(.L_x_11) ;  /* 0x0000000000382947 */ /* 0x000fea0003800000 */
[----:B------:R-:W1:Y:S01]  /*0930*/  S2UR UR5, SR_CgaCtaId ;  /* 0x00000000000579c3 */ /* 0x000e620000008800 */
[----:B------:R-:W-:Y:S01]  /*0940*/  UMOV UR6, 0x400 ;  /* 0x0000040000067882 */ /* 0x000fe20000000000 */
[----:B------:R-:W-:Y:S01]  /*0950*/  UMOV UR4, 0x1 ;  /* 0x0000000100047882 */ /* 0x000fe20000000000 */
[----:B------:R-:W-:Y:S01]  /*0960*/  ELECT P2, URZ, PT ;  /* 0x0000000000ff782f */ /* 0x000fe20003840000 */
[----:B-1----:R-:W-:Y:S02]  /*0970*/  ULEA UR5, UR5, UR6, 0x18 ;  /* 0x0000000605057291 */ /* 0x002fe4000f8ec0ff */
[----:B------:R-:W-:-:S04]  /*0980*/  UIADD3 UR6, UPT, UPT, -UR4, 0x100000, URZ ;  /* 0x0010000004067890 */ /* 0x000fc8000fffe1ff */
[----:B------:R-:W-:Y:S02]  /*0990*/  USHF.L.U32 UR7, UR6, 0xb, URZ ;  /* 0x0000000b06077899 */ /* 0x000fe400080006ff */
[----:B------:R-:W-:Y:S01]  /*09a0*/  USHF.L.U32 UR6, UR6, 0x1, URZ ;  /* 0x0000000106067899 */ /* 0x000fe200080006ff */
[----:B------:R-:W1:Y:S11]  /*09b0*/  FENCE.VIEW.ASYNC.S ;  /* 0x00000000000073c6 */ /* 0x000e760000000000 */
[----:B-1----:R1:W2:Y:S01]  /*09c0*/  SYNCS.EXCH.64 URZ, [UR5+0x16000], UR6 ;  /* 0x0160000605ff75b2 */ /* 0x0022a20008000100 */
[----:B------:R1:W3:Y:S01]  /*09d0*/  SYNCS.EXCH.64 URZ, [UR5+0x16010], UR6 ;  /* 0x0160100605ff75b2 */ /* 0x0002e20008000100 */
[----:B------:R1:W4:Y:S01]  /*09e0*/  SYNCS.EXCH.64 URZ, [UR5+0x16008], UR6 ;  /* 0x0160080605ff75b2 */ /* 0x0003220008000100 */
[----:B------:R1:W5:Y:S01]  /*09f0*/  SYNCS.EXCH.64 URZ, [UR5+0x16018], UR6 ;  /* 0x0160180605ff75b2 */ /* 0x0003620008000100 */
[----:B------:R-:W-:Y:S01]  /*0a00*/  NOP ;  /* 0x0000000000007918 */ /* 0x000fe20000000000 */
.L_x_11:
[----:B------:R-:W-:Y:S01]  /*0a10*/  NOP ;  /* 0x0000000000007918 */ /* 0x000fe20000000000 */
[----:B------:R-:W-:Y:S05]  /*0a20*/  @!P1 BRA `(.L_x_12) ;  /* 0x0000000000289947 */ /* 0x000fea0003800000 */
[----:B------:R-:W-:Y:S01]  /*0a30*/  ISETP.NE.AND P1, PT, R0, 0x4, PT ;  /* 0x000000040000780c */ /* 0x000fe20003f25270 */
[----:B------:R-:W-:Y:S02]  /*0a40*/  UPLOP3.LUT UP3, UPT, UPT, UPT, UPT, 0x80, 0x8 ;  /* 0x000000000008789c */ /* 0x000fe40003f6f070 */
[----:B------:R-:W-:Y:S02]  /*0a50*/  UPLOP3.LUT UP2, UPT, UPT, UPT, UPT, 0x40, 0x4 ;  /* 0x000000000004789c */ /* 0x000fe40003f4e870 */
[----:B------:R-:W-:Y:S02]  /*0a60*/  UPLOP3.LUT UP1, UPT, UPT, UPT, UPT, 0x80, 0x8 ;  /* 0x000000000008789c */ /* 0x000fe40003f2f070 */
[----:B------:R-:W-:-:S06]  /*0a70*/  UPLOP3.LUT UP0, UPT, UPT, UPT, UPT, 0x80, 0x8 ;  /* 0x000000000008789c */ /* 0x000fcc0003f0f070 */
[----:B------:R-:W-:Y:S05]  /*0a80*/  @P1 BRA `(.L_x_13) ;  /* 0x0000000000201947 */ /* 0x000fea0003800000 */
[----:B------:R-:W-:Y:S02]  /*0a90*/  UPLOP3.LUT UP2, UPT, UPT, UPT, UPT, 0x40, 0x4 ;  /* 0x000000000004789c */ /* 0x000fe40003f4e870 */
[----:B------:R-:W-:Y:S02]  /*0aa0*/  UPLOP3.LUT UP3, UPT, UPT, UPT, UPT, 0x40, 0x4 ;  /* 0x000000000004789c */ /* 0x000fe40003f6e870 */
[----:B------:R-:W-:Y:S01]  /*0ab0*/  UPLOP3.LUT UP0, UPT, UPT, UPT, UPT, 0x40, 0x4 ;  /* 0x000000000004789c */ /* 0x000fe20003f0e870 */
[----:B------:R-:W-:Y:S05]  /*0ac0*/  BRA `(.L_x_13) ;  /* 0x0000000000107947 */ /* 0x000fea0003800000 */
.L_x_12:
[----:B------:R-:W-:Y:S02]  /*0ad0*/  UPLOP3.LUT UP3, UPT, UPT, UPT, UPT, 0x40, 0x4 ;  /* 0x000000000004789c */ /* 0x000fe40003f6e870 */
[----:B------:R-:W-:Y:S02]  /*0ae0*/  UPLOP3.LUT UP2, UPT, UPT, UPT, UPT, 0x80, 0x8 ;  /* 0x000000000008789c */ /* 0x000fe40003f4f070 */
[----:B------:R-:W-:Y:S02]  /*0af0*/  UPLOP3.LUT UP1, UPT, UPT, UPT, UPT, 0x40, 0x4 ;  /* 0x000000000004789c */ /* 0x000fe40003f2e870 */
[----:B------:R-:W-:Y:S02]  /*0b00*/  UPLOP3.LUT UP0, UPT, UPT, UPT, UPT, 0x80, 0x8 ;  /* 0x000000000008789c */ /* 0x000fe40003f0f070 */
.L_x_13:
[----:B------:R-:W1:Y:S02]  /*0b10*/  SHFL.IDX PT, R2, R3, RZ, 0x1f ;  /* 0x00001fff03027589 */ /* 0x000e6400000e0000 */
        /* <DEDUP_REMOVED lines=11> */
[----:B-1----:R1:W1:Y:S01]  /*0bd0*/  SYNCS.EXCH.64 URZ, [UR5+0x16020], UR6 ;  /* 0x0160200605ff75b2 */ /* 0x0022620008000100 */
[----:B------:R1:W1:Y:S01]  /*0be0*/  SYNCS.EXCH.64 URZ, [UR5+0x16038], UR6 ;  /* 0x0160380605ff75b2 */ /* 0x0002620008000100 */
[----:B------:R1:W1:Y:S01]  /*0bf0*/  SYNCS.EXCH.64 URZ, [UR5+0x16028], UR6 ;  /* 0x0160280605ff75b2 */ /* 0x0002620008000100 */
[----:B------:R1:W1:Y:S01]  /*0c00*/  SYNCS.EXCH.64 URZ, [UR5+0x16040], UR6 ;  /* 0x0160400605ff75b2 */ /* 0x0002620008000100 */
[----:B------:R1:W1:Y:S01]  /*0c10*/  SYNCS.EXCH.64 URZ, [UR5+0x16030], UR6 ;  /* 0x0160300605ff75b2 */ /* 0x0002620008000100 */
[----:B------:R1:W1:Y:S01]  /*0c20*/  SYNCS.EXCH.64 URZ, [UR5+0x16048], UR6 ;  /* 0x0160480605ff75b2 */ /* 0x0002620008000100 */
[----:B------:R-:W-:Y:S01]  /*0c30*/  NOP ;  /* 0x0000000000007918 */ /* 0x000fe20000000000 */
.L_x_14:
[----:B------:R-:W2:Y:S01]  /*0c40*/  SHFL.IDX PT, R2, R3, RZ, 0x1f ;  /* 0x00001fff03027589 */ /* 0x000ea200000e0000 */
[----:B------:R-:W-:Y:S01]  /*0c50*/  NOP ;  /* 0x0000000000007918 */ /* 0x000fe20000000000 */
[----:B--2---:R-:W-:-:S13]  /*0c60*/  ISETP.NE.AND P1, PT, R2, RZ, PT ;  /* 0x000000ff0200720c */ /* 0x004fda0003f25270 */
[----:B------:R-:W-:Y:S05]  /*0c70*/  @P1 BRA `(.L_x_15) ;  /* 0x0000000000401947 */ /* 0x000fea0003800000 */
[----:B-1----:R-:W1:Y:S01]  /*0c80*/  S2UR UR6, SR_CgaCtaId ;  /* 0x00000000000679c3 */ /* 0x002e620000008800 */
[----:B------:R-:W-:Y:S01]  /*0c90*/  UMOV UR7, 0x400 ;  /* 0x0000040000077882 */ /* 0x000fe20000000000 */
[----:B------:R-:W-:Y:S01]  /*0ca0*/  UMOV UR5, 0x1 ;  /* 0x0000000100057882 */ /* 0x000fe20000000000 */
[----:B------:R-:W-:Y:S01]  /*0cb0*/  UMOV UR4, 0x80 ;  /* 0x0000008000047882 */ /* 0x000fe20000000000 */
[----:B------:R-:W-:-:S04]  /*0cc0*/  UIADD3 UR8, UPT, UPT, -UR5, 0x100000, URZ ;  /* 0x0010000005087890 */ /* 0x000fc8000fffe1ff */
[----:B------:R-:W-:Y:S02]  /*0cd0*/  USHF.L.U32 UR9, UR8, 0xb, URZ ;  /* 0x0000000b08097899 */ /* 0x000fe400080006ff */
[----:B------:R-:W-:Y:S02]  /*0ce0*/  USHF.L.U32 UR8, UR8, 0x1, URZ ;  /* 0x0000000108087899 */ /* 0x000fe400080006ff */
[----:B------:R-:W-:-:S04]  /*0cf0*/  UIADD3 UR4, UPT, UPT, -UR4, 0x100000, URZ ;  /* 0x0010000004047890 */ /* 0x000fc8000fffe1ff */
[----:B------:R-:W-:Y:S02]  /*0d00*/  USHF.L.U32 UR5, UR4, 0xb, URZ ;  /* 0x0000000b04057899 */ /* 0x000fe400080006ff */
[----:B------:R-:W-:Y:S01]  /*0d10*/  USHF.L.U32 UR4, UR4, 0x1, URZ ;  /* 0x0000000104047899 */ /* 0x000fe200080006ff */
[----:B------:R-:W-:Y:S01]  /*0d20*/  ELECT P1, URZ, PT ;  /* 0x0000000000ff782f */ /* 0x000fe20003820000 */
[----:B-1----:R-:W-:Y:S01]  /*0d30*/  ULEA UR6, UR6, UR7, 0x18 ;  /* 0x0000000706067291 */ /* 0x002fe2000f8ec0ff */
[----:B------:R-:W1:Y:S11]  /*0d40*/  FENCE.VIEW.ASYNC.S ;  /* 0x00000000000073c6 */ /* 0x000e760000000000 */
[----:B-1----:R2:W1:Y:S01]  /*0d50*/  SYNCS.EXCH.64 URZ, [UR6+0x16050], UR8 ;  /* 0x0160500806ff75b2 */ /* 0x0024620008000100 */
[----:B------:R2:W1:Y:S02]  /*0d60*/  SYNCS.EXCH.64 URZ, [UR6+0x16058], UR4 ;  /* 0x0160580406ff75b2 */ /* 0x0004640008000100 */
[----:B--2---:R-:W-:Y:S01]  /*0d70*/  NOP ;  /* 0x0000000000007918 */ /* 0x004fe20000000000 */
.L_x_15:
[----:B------:R-:W2:Y:S01]  /*0d80*/  SHFL.IDX PT, R2, R3, RZ, 0x1f ;  /* 0x00001fff03027589 */ /* 0x000ea200000e0000 */
[----:B------:R-:W-:Y:S01]  /*0d90*/  UP2UR UR4, UPR, URZ, 0x1 ;  /* 0x00000001ff047883 */ /* 0x000fe20008000000 */
[----:B------:R-:W-:Y:S01]  /*0da0*/  ISETP.NE.AND P2, PT, R0, 0x2, PT ;  /* 0x000000020000780c */ /* 0x000fe20003f45270 */
[----:B------:R-:W-:Y:S01]  /*0db0*/  UISETP.NE.AND UP0, UPT, UR56, URZ, UPT ;  /* 0x000000ff3800728c */ /* 0x000fe2000bf05270 */
[----:B------:R-:W-:Y:S01]  /*0dc0*/  NOP ;  /* 0x0000000000007918 */ /* 0x000fe20000000000 */
[----:B-1----:R-:W-:Y:S02]  /*0dd0*/  USEL UR6, URZ, 0x2, !UP4 ;  /* 0x00000002ff067887 */ /* 0x002fe4000e000000 */
[----:B------:R-:W-:Y:S02]  /*0de0*/  USEL UR5, URZ, 0x2, !UP0 ;  /* 0x00000002ff057887 */ /* 0x000fe4000c000000 */
[----:B------:R-:W-:Y:S02]  /*0df0*/  UISETP.NE.AND UP0, UPT, UR4, URZ, UPT ;  /* 0x000000ff0400728c */ /* 0x000fe4000bf05270 */
[----:B------:R-:W-:-:S02]  /*0e00*/  USEL UR5, UR5, 0x1, !UP5 ;  /* 0x0000000105057887 */ /* 0x000fc4000e800000 */
[----:B------:R-:W-:Y:S01]  /*0e10*/  USEL UR6, UR6, 0x1, !UP5 ;  /* 0x0000000106067887 */ /* 0x000fe2000e800000 */
[----:B--2---:R-:W-:-:S13]  /*0e20*/  ISETP.NE.AND P1, PT, R2, RZ, PT ;  /* 0x000000ff0200720c */ /* 0x004fda0003f25270 */
[----:B------:R-:W-:Y:S05]  /*0e30*/  @P1 BRA `(.L_x_16) ;  /* 0x0000000000401947 */ /* 0x000fea0003800000 */
[----:B------:R-:W1:Y:S01]  /*0e40*/  S2UR UR8, SR_CgaCtaId ;  /* 0x00000000000879c3 */ /* 0x000e620000008800 */
        /* <DEDUP_REMOVED lines=12> */
[----:B-1----:R1:W2:Y:S01]  /*0f10*/  SYNCS.EXCH.64 URZ, [UR8+0x16060], UR10 ;  /* 0x0160600a08ff75b2 */ /* 0x0022a20008000100 */
[----:B------:R1:W1:Y:S01]  /*0f20*/  SYNCS.EXCH.64 URZ, [UR8+0x16068], UR12 ;  /* 0x0160680c08ff75b2 */ /* 0x0002620008000100 */
[----:B------:R-:W-:Y:S01]  /*0f30*/  NOP ;  /* 0x0000000000007918 */ /* 0x000fe20000000000 */
.L_x_16:
[----:B------:R-:W-:Y:S01]  /*0f40*/  NOP ;  /* 0x0000000000007918 */ /* 0x000fe20000000000 */
[----:B------:R-:W-:Y:S05]  /*0f50*/  @!P2 BRA `(.L_x_17) ;  /* 0x000000000024a947 */ /* 0x000fea0003800000 */
[----:B------:R-:W-:Y:S01]  /*0f60*/  ISETP.NE.AND P1, PT, R0, RZ, PT ;  /* 0x000000ff0000720c */ /* 0x000fe20003f25270 */
[----:B------:R-:W-:Y:S02]  /*0f70*/  UP2UR UR4, UPR, URZ, 0x1 ;  /* 0x00000001ff047883 */ /* 0x000fe40008000000 */
[----:B------:R-:W-:Y:S01]  /*0f80*/  UPLOP3.LUT UP0, UPT, UPT, UPT, UPT, 0x80, 0x8 ;  /* 0x000000000008789c */ /* 0x000fe20003f0f070 */
[----:B------:R-:W-:-:S03]  /*0f90*/  UMOV UR7, URZ ;  /* 0x000000ff00077c82 */ /* 0x000fc60008000000 */
[----:B------:R-:W-:Y:S02]  /*0fa0*/  UP2UR UR40, UPR, URZ, 0x1 ;  /* 0x00000001ff287883 */ /* 0x000fe40008000000 */
[----:B------:R-:W-:-:S04]  /*0fb0*/  UISETP.NE.AND UP0, UPT, UR4, URZ, UPT ;  /* 0x000000ff0400728c */ /* 0x000fc8000bf05270 */
[----:B------:R-:W-:Y:S07]  /*0fc0*/  @P1 BRA `(.L_x_18) ;  /* 0x00000000001c1947 */ /* 0x000fee0003800000 */
[----:B------:R-:W-:Y:S01]  /*0fd0*/  UMOV UR7, 0x1 ;  /* 0x0000000100077882 */ /* 0x000fe20000000000 */
[----:B------:R-:W-:Y:S05]  /*0fe0*/  BRA `(.L_x_18) ;  /* 0x0000000000147947 */ /* 0x000fea0003800000 */
.L_x_17:
[----:B------:R-:W-:Y:S02]  /*0ff0*/  UP2UR UR4, UPR, URZ, 0x1 ;  /* 0x00000001ff047883 */ /* 0x000fe40008000000 */
[----:B------:R-:W-:Y:S01]  /*1000*/  UPLOP3.LUT UP0, UPT, UPT, UPT, UPT, 0x40, 0x4 ;  /* 0x000000000004789c */ /* 0x000fe20003f0e870 */
[----:B------:R-:W-:-:S03]  /*1010*/  UMOV UR7, 0x2 ;  /* 0x0000000200077882 */ /* 0x000fc60000000000 */
[----:B------:R-:W-:Y:S02]  /*1020*/  UP2UR UR40, UPR, URZ, 0x1 ;  /* 0x00000001ff287883 */ /* 0x000fe40008000000 */
[----:B------:R-:W-:Y:S02]  /*1030*/  UISETP.NE.AND UP0, UPT, UR4, URZ, UPT ;  /* 0x000000ff0400728c */ /* 0x000fe4000bf05270 */
.L_x_18:
[----:B------:R-:W3:Y:S02]  /*1040*/  SHFL.IDX PT, R2, R3, RZ, 0x1f ;  /* 0x00001fff03027589 */ /* 0x000ee400000e0000 */
[----:B---3--:R-:W-:-:S13]  /*1050*/  ISETP.NE.AND P1, PT, R2, RZ, PT ;  /* 0x000000ff0200720c */ /* 0x008fda0003f25270 */
[----:B------:R-:W-:Y:S05]  /*1060*/  @P1 BRA `(.L_x_19) ;  /* 0x0000000000301947 */ /* 0x000fea0003800000 */
[----:B-1----:R-:W1:Y:S01]  /*1070*/  S2UR UR8, SR_CgaCtaId ;  /* 0x00000000000879c3 */ /* 0x002e620000008800 */
[----:B------:R-:W-:Y:S01]  /*1080*/  UMOV UR9, 0x400 ;  /* 0x0000040000097882 */ /* 0x000fe20000000000 */
[----:B------:R-:W-:Y:S01]  /*1090*/  UMOV UR4, 0x80 ;  /* 0x0000008000047882 */ /* 0x000fe20000000000 */
[----:B------:R-:W-:Y:S01]  /*10a0*/  ELECT P1, URZ, PT ;  /* 0x0000000000ff782f */ /* 0x000fe20003820000 */
[----:B------:R-:W-:-:S04]  /*10b0*/  UIADD3 UR10, UPT, UPT, -UR4, 0x100000, URZ ;  /* 0x00100000040a7890 */ /* 0x000fc8000fffe1ff */
[----:B------:R-:W-:Y:S02]  /*10c0*/  USHF.L.U32 UR11, UR10, 0xb, URZ ;  /* 0x0000000b0a0b7899 */ /* 0x000fe400080006ff */
[----:B------:R-:W-:Y:S02]  /*10d0*/  USHF.L.U32 UR10, UR10, 0x1, URZ ;  /* 0x000000010a0a7899 */ /* 0x000fe400080006ff */
[----:B-1----:R-:W-:Y:S01]  /*10e0*/  ULEA UR8, UR8, UR9, 0x18 ;  /* 0x0000000908087291 */ /* 0x002fe2000f8ec0ff */
[----:B------:R-:W1:Y:S11]  /*10f0*/  FENCE.VIEW.ASYNC.S ;  /* 0x00000000000073c6 */ /* 0x000e760000000000 */
[----:B-1----:R3:W1:Y:S01]  /*1100*/  SYNCS.EXCH.64 URZ, [UR8+0x16070], UR10 ;  /* 0x0160700a08ff75b2 */ /* 0x0026620008000100 */
[----:B------:R3:W1:Y:S02]  /*1110*/  SYNCS.EXCH.64 URZ, [UR8+0x16078], UR10 ;  /* 0x0160780a08ff75b2 */ /* 0x0006640008000100 */
[----:B---3--:R-:W-:Y:S01]  /*1120*/  NOP ;  /* 0x0000000000007918 */ /* 0x008fe20000000000 */
.L_x_19:
[----:B------:R-:W-:Y:S01]  /*1130*/  NOP ;  /* 0x0000000000007918 */ /* 0x000fe20000000000 */
[----:B------:R-:W-:Y:S05]  /*1140*/  @!P2 BRA `(.L_x_20) ;  /* 0x000000000024a947 */ /* 0x000fea0003800000 */
[----:B------:R-:W-:Y:S01]  /*1150*/  ISETP.NE.AND P1, PT, R0, 0x1, PT ;  /* 0x000000010000780c */ /* 0x000fe20003f25270 */
[----:B-1----:R-:W-:Y:S02]  /*1160*/  UP2UR UR8, UPR, URZ, 0x1 ;  /* 0x00000001ff087883 */ /* 0x002fe40008000000 */
[----:B------:R-:W-:Y:S01]  /*1170*/  UPLOP3.LUT UP0, UPT, UPT, UPT, UPT, 0x80, 0x8 ;  /* 0x000000000008789c */ /* 0x000fe20003f0f070 */
[----:B------:R-:W-:-:S03]  /*1180*/  UMOV UR4, URZ ;  /* 0x000000ff00047c82 */ /* 0x000fc60008000000 */
[----:B------:R-:W-:Y:S02]  /*1190*/  UP2UR UR39, UPR, URZ, 0x1 ;  /* 0x00000001ff277883 */ /* 0x000fe40008000000 */
[----:B------:R-:W-:-:S04]  /*11a0*/  UISETP.NE.AND UP0, UPT, UR8, URZ, UPT ;  /* 0x000000ff0800728c */ /* 0x000fc8000bf05270 */
[----:B------:R-:W-:Y:S07]  /*11b0*/  @P1 BRA `(.L_x_21) ;  /* 0x00000000001c1947 */ /* 0x000fee0003800000 */
[----:B------:R-:W-:Y:S01]  /*11c0*/  UMOV UR4, 0x1 ;  /* 0x0000000100047882 */ /* 0x000fe20000000000 */
[----:B------:R-:W-:Y:S05]  /*11d0*/  BRA `(.L_x_21) ;  /* 0x0000000000147947 */ /* 0x000fea0003800000 */
.L_x_20:
[----:B-1----:R-:W-:Y:S02]  /*11e0*/  UP2UR UR8, UPR, URZ, 0x1 ;  /* 0x00000001ff087883 */ /* 0x002fe40008000000 */
[----:B------:R-:W-:Y:S01]  /*11f0*/  UPLOP3.LUT UP0, UPT, UPT, UPT, UPT, 0x40, 0x4 ;  /* 0x000000000004789c */ /* 0x000fe20003f0e870 */
[----:B------:R-:W-:-:S03]  /*1200*/  UMOV UR4, 0x2 ;  /* 0x0000000200047882 */ /* 0x000fc60000000000 */
[----:B------:R-:W-:Y:S02]  /*1210*/  UP2UR UR39, UPR, URZ, 0x1 ;  /* 0x00000001ff277883 */ /* 0x000fe40008000000 */
[----:B------:R-:W-:-:S11]  /*1220*/  UISETP.NE.AND UP0, UPT, UR8, URZ, UPT ;  /* 0x000000ff0800728c */ /* 0x000fd6000bf05270 */
.L_x_21:
[----:B------:R-:W1:Y:S01]  /*1230*/  SHFL.IDX PT, R2, R3, RZ, 0x1f ;  /* 0x00001fff03027589 */ /* 0x000e6200000e0000 */
[----:B------:R-:W-:Y:S02]  /*1240*/  USEL UR8, URZ, 0x1, !UP4 ;  /* 0x00000001ff087887 */ /* 0x000fe4000e000000 */
[----:B------:R-:W-:Y:S01]  /*1250*/  USEL UR55, URZ, 0x1, UP4 ;  /* 0x00000001ff377887 */ /* 0x000fe2000a000000 */
[----:B-1----:R-:W-:-:S13]  /*1260*/  ISETP.NE.AND P1, PT, R2, RZ, PT ;  /* 0x000000ff0200720c */ /* 0x002fda0003f25270 */
[----:B------:R-:W-:Y:S05]  /*1270*/  @P1 BRA `(.L_x_22) ;  /* 0x0000000000301947 */ /* 0x000fea0003800000 */
[----:B------:R-:W1:Y:S01]  /*1280*/  S2UR UR10, SR_CgaCtaId ;  /* 0x00000000000a79c3 */ /* 0x000e620000008800 */
        /* <DEDUP_REMOVED lines=8> */
[----:B-1----:R1:W3:Y:S01]  /*1310*/  SYNCS.EXCH.64 URZ, [UR10+0x16080], UR12 ;  /* 0x0160800c0aff75b2 */ /* 0x0022e20008000100 */
[----:B------:R1:W1:Y:S01]  /*1320*/  SYNCS.EXCH.64 URZ, [UR10+0x16088], UR12 ;  /* 0x0160880c0aff75b2 */ /* 0x0002620008000100 */
[----:B------:R-:W-:Y:S01]  /*1330*/  NOP ;  /* 0x0000000000007918 */ /* 0x000fe20000000000 */
.L_x_22:
[----:B------:R-:W2:Y:S01]  /*1340*/  SHFL.IDX PT, R2, R3, RZ, 0x1f ;  /* 0x00001fff03027589 */ /* 0x000ea200000e0000 */
[----:B------:R-:W-:Y:S01]  /*1350*/  NOP ;  /* 0x0000000000007918 */ /* 0x000fe20000000000 */
[----:B--2---:R-:W-:-:S13]  /*1360*/  ISETP.NE.AND P1, PT, R2, RZ, PT ;  /* 0x000000ff0200720c */ /* 0x004fda0003f25270 */
[----:B------:R-:W-:Y:S05]  /*1370*/  @P1 BRA `(.L_x_23) ;  /* 0x0000000000481947 */ /* 0x000fea0003800000 */
[----:B------:R-:W2:Y:S01]  /*1380*/  S2UR UR11, SR_CgaCtaId ;  /* 0x00000000000b79c3 */ /* 0x000ea20000008800 */
[----:B-1----:R-:W-:Y:S01]  /*1390*/  UMOV UR12, 0x400 ;  /* 0x00000400000c7882 */ /* 0x002fe20000000000 */
[----:B------:R-:W-:Y:S01]  /*13a0*/  UMOV UR10, 0x1 ;  /* 0x00000001000a7882 */ /* 0x000fe20000000000 */
[----:B------:R-:W-:Y:S01]  /*13b0*/  UMOV UR9, 0x80 ;  /* 0x0000008000097882 */ /* 0x000fe20000000000 */
[----:B------:R-:W-:Y:S01]  /*13c0*/  ELECT P1, URZ, PT ;  /* 0x0000000000ff782f */ /* 0x000fe20003820000 */
[----:B------:R-:W-:-:S04]  /*13d0*/  UIADD3 UR14, UPT, UPT, -UR9, 0x100000, URZ ;  /* 0x00100000090e7890 */ /* 0x000fc8000fffe1ff */
[----:B------:R-:W-:Y:S02]  /*13e0*/  USHF.L.U32 UR15, UR14, 0xb, URZ ;  /* 0x0000000b0e0f7899 */ /* 0x000fe400080006ff */
[----:B------:R-:W-:Y:S02]  /*13f0*/  USHF.L.U32 UR14, UR14, 0x1, URZ ;  /* 0x000000010e0e7899 */ /* 0x000fe400080006ff */
[----:B--2---:R-:W-:Y:S02]  /*1400*/  ULEA UR11, UR11, UR12, 0x18 ;  /* 0x0000000c0b0b7291 */ /* 0x004fe4000f8ec0ff */
[----:B------:R-:W-:-:S04]  /*1410*/  UIADD3 UR12, UPT, UPT, -UR10, 0x100000, URZ ;  /* 0x001000000a0c7890 */ /* 0x000fc8000fffe1ff */
[----:B------:R-:W-:Y:S02]  /*1420*/  USHF.L.U32 UR13, UR12, 0xb, URZ ;  /* 0x0000000b0c0d7899 */ /* 0x000fe400080006ff */
[----:B------:R-:W-:Y:S01]  /*1430*/  USHF.L.U32 UR12, UR12, 0x1, URZ ;  /* 0x000000010c0c7899 */ /* 0x000fe200080006ff */
[----:B------:R-:W1:Y:S11]  /*1440*/  FENCE.VIEW.ASYNC.S ;  /* 0x00000000000073c6 */ /* 0x000e760000000000 */
[----:B-1----:R2:W1:Y:S01]  /*1450*/  SYNCS.EXCH.64 URZ, [UR11+0x16090], UR12 ;  /* 0x0160900c0bff75b2 */ /* 0x0024620008000100 */
[----:B------:R2:W1:Y:S01]  /*1460*/  SYNCS.EXCH.64 URZ, [UR11+0x160a0], UR14 ;  /* 0x0160a00e0bff75b2 */ /* 0x0004620008000100 */
[----:B------:R2:W1:Y:S01]  /*1470*/  SYNCS.EXCH.64 URZ, [UR11+0x16098], UR12 ;  /* 0x0160980c0bff75b2 */ /* 0x0004620008000100 */
[----:B------:R2:W1:Y:S02]  /*1480*/  SYNCS.EXCH.64 URZ, [UR11+0x160a8], UR14 ;  /* 0x0160a80e0bff75b2 */ /* 0x0004640008000100 */
[----:B--2---:R-:W-:Y:S01]  /*1490*/  NOP ;  /* 0x0000000000007918 */ /* 0x004fe20000000000 */
.L_x_23:
        /* <DEDUP_REMOVED lines=22> */
.L_x_24:
[----:B------:R-:W2:Y:S01]  /*1600*/  SHFL.IDX PT, R2, R3, RZ, 0x1f ;  /* 0x00001fff03027589 */ /* 0x000ea200000e0000 */
[----:B------:R-:W1:Y:S01]  /*1610*/  S2UR UR36, SR_CTAID.X ;  /* 0x00000000002479c3 */ /* 0x000e620000002500 */
[----:B------:R-:W-:Y:S01]  /*1620*/  NOP ;  /* 0x0000000000007918 */ /* 0x000fe20000000000 */
[----:B--2---:R-:W-:-:S13]  /*1630*/  ISETP.NE.AND P1, PT, R2, RZ, PT ;  /* 0x000000ff0200720c */ /* 0x004fda0003f25270 */
[----:B-1----:R-:W-:Y:S05]  /*1640*/  @P1 BRA `(.L_x_25) ;  /* 0x0000000000301947 */ /* 0x002fea0003800000 */
        /* <DEDUP_REMOVED lines=9> */
[----:B-1----:R1:W2:Y:S01]  /*16e0*/  SYNCS.EXCH.64 URZ, [UR10+0x160d0], UR12 ;  /* 0x0160d00c0aff75b2 */ /* 0x0022a20008000100 */
[----:B------:R1:W1:Y:S01]  /*16f0*/  SYNCS.EXCH.64 URZ, [UR10+0x160d8], UR12 ;  /* 0x0160d80c0aff75b2 */ /* 0x0002620008000100 */
[----:B------:R-:W-:Y:S01]  /*1700*/  NOP ;  /* 0x0000000000007918 */ /* 0x000fe20000000000 */
.L_x_25:
[----:B------:R-:W-:Y:S01]  /*1710*/  ISETP.GT.AND P1, PT, R0, 0x3, PT ;  /* 0x000000030000780c */ /* 0x000fe20003f24270 */
[----:B------:R-:W-:Y:S01]  /*1720*/  NOP ;  /* 0x0000000000007918 */ /* 0x000fe20000000000 */
[----:B-12345:R-:W-:Y:S11]  /*1730*/  BAR.SYNC.DEFER_BLOCKING 0x0 ;  /* 0x0000000000007b1d */ /* 0x03eff60000010000 */
[----:B------:R-:W-:Y:S05]  /*1740*/  @P1 BRA `(.L_x_26) ;  /* 0x0000010800141947 */ /* 0x000fea0003800000 */
[----:B------:R-:W-:-:S13]  /*1750*/  ISETP.GE.U32.AND P0, PT, R0, 0x2, PT ;  /* 0x000000020000780c */ /* 0x000fda0003f06070 */
[----:B------:R-:W-:Y:S05]  /*1760*/  @!P0 BRA `(.L_x_27) ;  /* 0x000000ac00788947 */ /* 0x000fea0003800000 */
[----:B------:R-:W-:Y:S05]  /*1770*/  @!P2 BRA `(.L_x_28) ;  /* 0x0000002400aca947 */ /* 0x000fea0003800000 */
[----:B------:R-:W-:-:S08]  /*1780*/  NOP ;  /* 0x0000000000007918 */ /* 0x000fd00000000000 */
[----:B------:R-:W1:-:S00]  /*1790*/  USETMAXREG.DEALLOC.CTAPOOL 0x20 ;  /* 0x00000020000079c8 */ /* 0x000e4000080e0500 */
[----:B-1----:R-:W1:Y:S02]  /*17a0*/  LDC R0, c[0x0][0x900] ;  /* 0x00024000ff007b82 */ /* 0x002e640000000800 */
[----:B-1----:R-:W-:-:S13]  /*17b0*/  ISETP.LE.AND P0, PT, R0, UR36, PT ;  /* 0x0000002400007c0c */ /* 0x002fda000bf03270 */
[----:B------:R-:W-:Y:S05]  /*17c0*/  @P0 EXIT ;  /* 0x000000000000094d */ /* 0x000fea0003800000 */
[----:B------:R-:W1:Y:S01]  /*17d0*/  S2UR UR4, SR_CgaCtaId ;  /* 0x00000000000479c3 */ /* 0x000e620000008800 */
[----:B------:R-:W-:Y:S01]  /*17e0*/  UMOV UR7, 0x400 ;  /* 0x0000040000077882 */ /* 0x000fe20000000000 */
[----:B------:R-:W-:Y:S01]  /*17f0*/  HFMA2 R4, -RZ, RZ, 0, 0 ;  /* 0x00000000ff047431 */ /* 0x000fe200000001ff */
[----:B------:R-:W-:Y:S01]  /*1800*/  PRMT R3, RZ, 0x7610, R3 ;  /* 0x00007610ff037816 */ /* 0x000fe20000000003 */
[----:B------:R-:W-:Y:S02]  /*1810*/  ULOP3.LUT UR13, UR5, 0x1, URZ, 0xc0, !UPT ;  /* 0x00000001050d7892 */ /* 0x000fe4000f8ec0ff */
[----:B------:R-:W-:Y:S01]  /*1820*/  ULOP3.LUT UR12, UR6, 0x1, URZ, 0xc0, !UPT ;  /* 0x00000001060c7892 */ /* 0x000fe2000f8ec0ff */
[----:B------:R-:W-:Y:S01]  /*1830*/  UMOV UR24, URZ ;  /* 0x000000ff00187c82 */ /* 0x000fe20008000000 */
[----:B------:R-:W-:Y:S01]  /*1840*/  UMOV UR23, 0x1 ;  /* 0x0000000100177882 */ /* 0x000fe20000000000 */
[----:B------:R-:W-:Y:S01]  /*1850*/  UMOV UR22, 0x1 ;  /* 0x0000000100167882 */ /* 0x000fe20000000000 */
[----:B------:R-:W-:Y:S01]  /*1860*/  UMOV UR21, 0x1 ;  /* 0x0000000100157882 */ /* 0x000fe20000000000 */
[----:B------:R-:W-:Y:S01]  /*1870*/  UMOV UR20, URZ ;  /* 0x000000ff00147c82 */ /* 0x000fe20008000000 */
[----:B-1----:R-:W-:-:S04]  /*1880*/  ULEA UR4, UR4, UR7, 0x18 ;  /* 0x0000000704047291 */ /* 0x002fc8000f8ec0ff */
[----:B------:R-:W-:-:S04]  /*1890*/  UIADD3 UR4, UPT, UPT, UR4, 0x8000, URZ ;  /* 0x0000800004047890 */ /* 0x000fc8000fffe0ff */
[----:B------:R-:W-:-:S03]  /*18a0*/  USHF.R.U32.HI UR25, URZ, 0x4, UR4 ;  /* 0x00000004ff197899 */ /* 0x000fc60008011604 */
[----:B------:R-:W-:Y:S01]  /*18b0*/  UMOV UR4, URZ ;  /* 0x000000ff00047c82 */ /* 0x000fe20008000000 */
[----:B------:R-:W-:-:S04]  /*18c0*/  ULOP3.LUT UR25, UR25, 0x3fff, URZ, 0xc0, !UPT ;  /* 0x00003fff19197892 */ /* 0x000fc8000f8ec0ff */
[----:B------:R-:W-:-:S12]  /*18d0*/  ULOP3.LUT UR14, UR25, 0x10000, URZ, 0xfc, !UPT ;  /* 0x00010000190e7892 */ /* 0x000fd8000f8efcff */
.L_x_89:
[----:B------:R-:W1:Y:S01]  /*18e0*/  LDCU.64 UR6, c[0x0][0x908] ;  /* 0x00012100ff0677ac */ /* 0x000e620008000a00 */
[----:B--2---:R-:W2:Y:S01]  /*18f0*/  LDCU UR5, c[0x0][0x904] ;  /* 0x00012080ff0577ac */ /* 0x004ea20008000800 */
[----:B-1----:R-:W-:Y:S01]  /*1900*/  UIMAD.WIDE.U32 UR8, UR36, UR6, URZ ;  /* 0x00000006240872a5 */ /* 0x002fe2000f8e00ff */
[----:B------:R-:W1:Y:S01]  /*1910*/  LDCU UR6, c[0x0][0x380] ;  /* 0x00007000ff0677ac */ /* 0x000e620008000800 */
[----:B--2---:R-:W-:Y:S02]  /*1920*/  UISETP.NE.AND UP0, UPT, UR5, 0x1, UPT ;  /* 0x000000010500788c */ /* 0x004fe4000bf05270 */
[----:B------:R-:W-:-:S04]  /*1930*/  USHF.R.U32.HI UR7, URZ, UR7, UR9 ;  /* 0x00000007ff077299 */ /* 0x000fc80008011609 */
[----:B------:R-:W-:-:S04]  /*1940*/  USEL UR7, UR36, UR7, !UP0 ;  /* 0x0000000724077287 */ /* 0x000fc8000c000000 */
[----:B------:R-:W-:-:S04]  /*1950*/  UIADD3 UR7, UPT, UPT, -UR7, URZ, URZ ;  /* 0x000000ff07077290 */ /* 0x000fc8000fffe1ff */
[----:B------:R-:W-:-:S04]  /*1960*/  UIMAD UR5, UR5, UR7, UR36 ;  /* 0x00000007050572a4 */ /* 0x000fc8000f8e0224 */
[----:B------:R-:W-:-:S04]  /*1970*/  USHF.L.U32 UR5, UR5, 0x8, URZ ;  /* 0x0000000805057899 */ /* 0x000fc800080006ff */
[----:B-1----:R-:W-:-:S09]  /*1980*/  UISETP.GE.AND UP0, UPT, UR5, UR6, UPT ;  /* 0x000000060500728c */ /* 0x002fd2000bf06270 */
[----:B------:R-:W-:Y:S05]  /*1990*/  BRA.U UP0, `(.L_x_29) ;  /* 0x00000025000c7547 */ /* 0x000fea000b800000 */
[----:B------:R-:W-:-:S13]  /*19a0*/  LOP3.LUT P0, RZ, R3, 0xff, RZ, 0xc0, !PT ;  /* 0x000000ff03ff7812 */ /* 0x000fda000780c0ff */
[----:B------:R-:W-:Y:S05]  /*19b0*/  @P0 BRA `(.L_x_30) ;  /* 0x0000000000940947 */ /* 0x000fea0003800000 */
[----:B------:R-:W1:Y:S01]  /*19c0*/  S2UR UR6, SR_CgaCtaId ;  /* 0x00000000000679c3 */ /* 0x000e620000008800 */
[----:B------:R-:W-:Y:S01]  /*19d0*/  UMOV UR7, 0x40 ;  /* 0x0000004000077882 */ /* 0x000fe20000000000 */
[----:B------:R-:W-:Y:S01]  /*19e0*/  NOP ;  /* 0x0000000000007918 */ /* 0x000fe20000000000 */
[----:B------:R-:W-:Y:S01]  /*19f0*/  UMOV UR5, 0x400 ;  /* 0x0000040000057882 */ /* 0x000fe20000000000 */
[----:B-1----:R-:W-:Y:S02]  /*1a00*/  ULEA UR7, UR6, UR7, 0x18 ;  /* 0x0000000706077291 */ /* 0x002fe4000f8ec0ff */
[----:B------:R-:W-:-:S07]  /*1a10*/  ULEA UR6, UR6, UR5, 0x18 ;  /* 0x0000000506067291 */ /* 0x000fce000f8ec0ff */
[----:B------:R-:W1:Y:S02]  /*1a20*/  LDS.U8 R0, [UR7+0x1c] ;  /* 0x00001c07ff007984 */ /* 0x000e640008000000 */
[----:B-1----:R-:W-:-:S13]  /*1a30*/  ISETP.NE.AND P0, PT, R0, RZ, PT ;  /* 0x000000ff0000720c */ /* 0x002fda0003f05270 */
[----:B------:R-:W-:Y:S05]  /*1a40*/  @P0 BRA `(.L_x_31) ;  /* 0x0000000000580947 */ /* 0x000fea0003800000 */
[----:B------:R-:W-:-:S13]  /*1a50*/  ELECT P0, URZ, PT ;  /* 0x0000000000ff782f */ /* 0x000fda0003800000 */
[----:B------:R-:W-:Y:S05]  /*1a60*/  @!P0 BRA `(.L_x_32) ;  /* 0x0000000000608947 */ /* 0x000fea0003800000 */
[----:B------:R-:W-:Y:S01]  /*1a70*/  UMOV UR5, 0x10 ;  /* 0x0000001000057882 */ /* 0x000fe20000000000 */
[----:B------:R-:W-:Y:S01]  /*1a80*/  HFMA2 R2, -RZ, RZ, 0, 5.9604644775390625e-08 ;  /* 0x00000001ff027431 */ /* 0x000fe200000001ff */
[----:B------:R-:W-:-:S03]  /*1a90*/  MOV R3, 0xffff ;  /* 0x0000ffff00037802 */ /* 0x000fc60000000f00 */
[----:B------:R-:W-:Y:S04]  /*1aa0*/  DEPBAR.LE SB1, 0x36 ;  /* 0x00009d800000791a */ /* 0x000fe80000000000 */
[----:B------:R-:W1:Y:S02]  /*1ab0*/  UTCATOMSWS.FIND_AND_SET.ALIGN UP0, UR5, UR5 ;  /* 0x00000005000575e3 */ /* 0x000e640008000800 */
[----:B-1----:R-:W-:Y:S01]  /*1ac0*/  MOV R0, UR5 ;  /* 0x0000000500007c02 */ /* 0x002fe20008000f00 */
[----:B------:R-:W-:Y:S06]  /*1ad0*/  BRA.U UP0, `(.L_x_33) ;  /* 0x0000000100187547 */ /* 0x000fec000b800000 */
.L_x_34:
[----:B------:R-:W-:Y:S05]  /*1ae0*/  NANOSLEEP 0x64 ;  /* 0x000000640000795d */ /* 0x000fea0003800000 */
[----:B------:R-:W-:-:S05]  /*1af0*/  UMOV UR5, 0x10 ;  /* 0x0000001000057882 */ /* 0x000fca0000000000 */
[----:B------:R-:W-:Y:S04]  /*1b00*/  DEPBAR.LE SB1, 0x36 ;  /* 0x00009d800000791a */ /* 0x000fe80000000000 */
[----:B------:R-:W1:Y:S02]  /*1b10*/  UTCATOMSWS.FIND_AND_SET.ALIGN UP0, UR5, UR5 ;  /* 0x00000005000575e3 */ /* 0x000e640008000800 */
[----:B-1----:R-:W-:Y:S01]  /*1b20*/  MOV R0, UR5 ;  /* 0x0000000500007c02 */ /* 0x002fe20008000f00 */
[----:B------:R-:W-:Y:S05]  /*1b30*/  BRA.U !UP0, `(.L_x_34) ;  /* 0xfffffffd08e87547 */ /* 0x000fea000b83ffff */
.L_x_33:
[-C--:B------:R-:W-:Y:S02]  /*1b40*/  SHF.L.U32 R3, R3, R0.reuse, RZ ;  /* 0x0000000003037219 */ /* 0x080fe400000006ff */
[----:B------:R-:W-:Y:S01]  /*1b50*/  SHF.L.U32 R2, R2, R0, RZ ;  /* 0x0000000002027219 */ /* 0x000fe200000006ff */
[----:B------:R-:W-:Y:S02]  /*1b60*/  IMAD.SHL.U32 R0, R0, 0x20, RZ ;  /* 0x0000002000007824 */ /* 0x000fe400078e00ff */
[----:B------:R1:W-:Y:S04]  /*1b70*/  ATOMS.OR RZ, [UR7+0x14], R3 ;  /* 0x00001403ffff798c */ /* 0x0003e8000b000007 */
[----:B------:R1:W-:Y:S04]  /*1b80*/  ATOMS.OR RZ, [UR7+0x18], R2 ;  /* 0x00001802ffff798c */ /* 0x0003e8000b000007 */
[----:B------:R1:W-:Y:S01]  /*1b90*/  STS [UR6+0x160e0], R0 ;  /* 0x0160e000ff007988 */ /* 0x0003e20008000806 */
[----:B------:R-:W-:Y:S05]  /*1ba0*/  BRA `(.L_x_32) ;  /* 0x0000000000107947 */ /* 0x000fea0003800000 */
.L_x_31:
[----:B------:R-:W-:Y:S02]  /*1bb0*/  MOV R0, 0xffffffff ;  /* 0xffffffff00007802 */ /* 0x000fe40000000f00 */
[----:B------:R-:W-:-:S03]  /*1bc0*/  MOV R2, 0x1bf0 ;  /* 0x00001bf000027802 */ /* 0x000fc60000000f00 */
[----:B------:R1:W-:Y:S04]  /*1bd0*/  STS [UR6+0x160e0], R0 ;  /* 0x0160e000ff007988 */ /* 0x0003e80008000806 */
[----:B-1----:R-:W-:Y:S05]  /*1be0*/  CALL.REL.NOINC `($__internal_1_$__cuda_sm10x_tcgen05_guardrail_trap_phase_invalid_during_alloc) ;  /* 0x0000014c00bc7944 */ /* 0x002fea0003c00000 */
.L_x_32:
[----:B------:R-:W-:Y:S05]  /*1bf0*/  WARPSYNC.ALL ;  /* 0x0000000000007948 */ /* 0x000fea0003800000 */
[----:B------:R-:W-:Y:S01]  /*1c00*/  NOP ;  /* 0x0000000000007918 */ /* 0x000fe20000000000 */
.L_x_30:
[----:B------:R-:W2:Y:S01]  /*1c10*/  LDCU UR6, c[0x0][0x384] ;  /* 0x00007080ff0677ac */ /* 0x000ea20008000800 */
[----:B-1----:R-:W-:Y:S01]  /*1c20*/  HFMA2 R3, -RZ, RZ, 0, 5.9604644775390625e-08 ;  /* 0x00000001ff037431 */ /* 0x002fe200000001ff */
[----:B--2---:R-:W-:-:S09]  /*1c30*/  UISETP.NE.AND UP0, UPT, UR6, URZ, UPT ;  /* 0x000000ff0600728c */ /* 0x004fd2000bf05270 */
[----:B------:R-:W-:Y:S05]  /*1c40*/  BRA.U !UP0, `(.L_x_29) ;  /* 0x0000002108607547 */ /* 0x000fea000b800000 */
[----:B------:R-:W-:Y:S04]  /*1c50*/  BSSY.RECONVERGENT B0, `(.L_x_35) ;  /* 0x0000003000007945 */ /* 0x000fe80003800200 */
[----:B------:R-:W-:Y:S05]  /*1c60*/  @!P4 BRA `(.L_x_36) ;  /* 0x000000000004c947 */ /* 0x000fea0003800000 */
[----:B------:R-:W-:Y:S05]  /*1c70*/  BPT.TRAP 0x1 ;  /* 0x000000040000795c */ /* 0x000fea0000300000 */
.L_x_36:
[----:B------:R-:W-:Y:S05]  /*1c80*/  BSYNC.RECONVERGENT B0 ;  /* 0x0000000000007941 */ /* 0x000fea0003800200 */
.L_x_35:
[----:B------:R-:W1:Y:S01]  /*1c90*/  S2UR UR11, SR_CgaCtaId ;  /* 0x00000000000b79c3 */ /* 0x000e620000008800 */
[----:B------:R-:W-:Y:S01]  /*1ca0*/  UMOV UR5, 0x400 ;  /* 0x0000040000057882 */ /* 0x000fe20000000000 */
[----:B------:R-:W-:Y:S01]  /*1cb0*/  SHF.L.U32 R0, R4, 0x1f, RZ ;  /* 0x0000001f04007819 */ /* 0x000fe200000006ff */
[----:B-1----:R-:W-:-:S09]  /*1cc0*/  ULEA UR11, UR11, UR5, 0x18 ;  /* 0x000000050b0b7291 */ /* 0x002fd2000f8ec0ff */
[----:B------:R-:W1:Y:S02]  /*1cd0*/  SYNCS.PHASECHK.TRANS64.TRYWAIT P0, [UR11+0x16000], R0 ;  /* 0x01600000ff0075a7 */ /* 0x000e64000800110b */
[----:B-1----:R-:W-:Y:S05]  /*1ce0*/  @!P0 BRA `(.L_x_37) ;  /* 0x0000013800008947 */ /* 0x002fea0003800000 */
.L_x_389:
[----:B------:R-:W-:Y:S05]  /*1cf0*/  BRA.U !UP1, `(.L_x_38) ;  /* 0x0000000109047547 */ /* 0x000fea000b800000 */
[----:B------:R-:W-:Y:S05]  /*1d00*/  BPT.TRAP 0x1 ;  /* 0x000000040000795c */ /* 0x000fea0000300000 */
.L_x_38:
[----:B------:R-:W-:Y:S01]  /*1d10*/  ULEA UR7, UR4, UR11, 0x3 ;  /* 0x0000000b04077291 */ /* 0x000fe2000f8e18ff */
[----:B-1----:R-:W-:Y:S01]  /*1d20*/  MOV R2, UR20 ;  /* 0x0000001400027c02 */ /* 0x002fe20008000f00 */
[----:B------:R-:W-:-:S03]  /*1d30*/  UISETP.NE.AND UP4, UPT, UR13, URZ, UPT ;  /* 0x000000ff0d00728c */ /* 0x000fc6000bf85270 */
[----:B------:R-:W-:-:S04]  /*1d40*/  SHF.L.U32 R2, R2, 0x1f, RZ ;  /* 0x0000001f02027819 */ /* 0x000fc800000006ff */
[----:B------:R-:W1:Y:S02]  /*1d50*/  SYNCS.PHASECHK.TRANS64.TRYWAIT P0, [UR7+0x16020], R2 ;  /* 0x01602002ff0075a7 */ /* 0x000e640008001107 */
[----:B-1----:R-:W-:Y:S05]  /*1d60*/  @!P0 BRA `(.L_x_39) ;  /* 0x0000013400f88947 */ /* 0x002fea0003800000 */
.L_x_391:
[----:B------:R-:W-:-:S04]  /*1d70*/  UIADD3 UR15, UPT, UPT, UR4, 0x1, URZ ;  /* 0x00000001040f7890 */ /* 0x000fc8000fffe0ff */
[----:B------:R-:W-:-:S04]  /*1d80*/  UISETP.NE.AND UP0, UPT, UR15, 0x3, UPT ;  /* 0x000000030f00788c */ /* 0x000fc8000bf05270 */
[----:B------:R-:W-:Y:S02]  /*1d90*/  USEL UR5, URZ, 0x1, UP0 ;  /* 0x00000001ff057887 */ /* 0x000fe40008000000 */
[----:B------:R-:W-:Y:S02]  /*1da0*/  USEL UR15, UR15, URZ, UP0 ;  /* 0x000000ff0f0f7287 */ /* 0x000fe40008000000 */
[----:B------:R-:W-:Y:S01]  /*1db0*/  ULOP3.LUT UR20, UR20, UR5, URZ, 0x3c, !UPT ;  /* 0x0000000514147292 */ /* 0x000fe2000f8e3cff */
[----:B------:R-:W-:Y:S11]  /*1dc0*/  BRA.U UP4, `(.L_x_40) ;  /* 0x0000000104047547 */ /* 0x000ff6000b800000 */
[----:B------:R-:W-:Y:S05]  /*1dd0*/  BPT.TRAP 0x1 ;  /* 0x000000040000795c */ /* 0x000fea0000300000 */
.L_x_40:
[----:B-1----:R-:W-:Y:S01]  /*1de0*/  IMAD.U32 R2, RZ, RZ, UR21 ;  /* 0x00000015ff027e24 */ /* 0x002fe2000f8e00ff */
[----:B------:R-:W-:Y:S01]  /*1df0*/  USHF.R.U32.HI UR8, URZ, 0x4, UR11 ;  /* 0x00000004ff087899 */ /* 0x000fe2000801160b */
[----:B------:R-:W-:-:S03]  /*1e00*/  CS2R R6, SRZ ;  /* 0x0000000000067805 */ /* 0x000fc6000001ff00 */
[----:B------:R-:W-:Y:S01]  /*1e10*/  SHF.L.U32 R2, R2, 0x1f, RZ ;  /* 0x0000001f02027819 */ /* 0x000fe200000006ff */
[----:B------:R-:W-:-:S03]  /*1e20*/  ULOP3.LUT UR8, UR8, 0x3fff, URZ, 0xc0, !UPT ;  /* 0x00003fff08087892 */ /* 0x000fc6000f8ec0ff */
[----:B------:R-:W1:Y:S01]  /*1e30*/  SYNCS.PHASECHK.TRANS64.TRYWAIT P0, [UR11+0x16058], R2 ;  /* 0x01605802ff0075a7 */ /* 0x000e62000800110b */
[----:B------:R-:W-:Y:S01]  /*1e40*/  ULOP3.LUT UR8, UR8, 0x10000, URZ, 0xfc, !UPT ;  /* 0x0001000008087892 */ /* 0x000fe2000f8efcff */
[----:B-1----:R-:W-:Y:S11]  /*1e50*/  @!P0 BRA `(.L_x_41) ;  /* 0x0000013400d48947 */ /* 0x002ff60003800000 */
.L_x_393:
[----:B-1----:R-:W-:Y:S01]  /*1e60*/  IMAD.MOV.U32 R5, RZ, RZ, RZ ;  /* 0x000000ffff057224 */ /* 0x002fe200078e00ff */
[----:B------:R-:W-:Y:S01]  /*1e70*/  R2UR UR9, R7 ;  /* 0x00000000070972ca */ /* 0x000fe200000e0000 */
[----:B------:R-:W-:Y:S01]  /*1e80*/  IMAD.MOV.U32 R2, RZ, RZ, RZ ;  /* 0x000000ffff027224 */ /* 0x000fe200078e00ff */
[----:B------:R-:W-:Y:S01]  /*1e90*/  R2UR UR5, R6 ;  /* 0x00000000060572ca */ /* 0x000fe200000e0000 */
[----:B------:R-:W-:Y:S01]  /*1ea0*/  ULEA UR34, UR4, UR14, 0x9 ;  /* 0x0000000e04227291 */ /* 0x000fe2000f8e48ff */
[----:B------:R-:W-:Y:S01]  /*1eb0*/  R2UR UR10, R5 ;  /* 0x00000000050a72ca */ /* 0x000fe200000e0000 */
[----:B------:R-:W-:Y:S01]  /*1ec0*/  UIADD3 UR44, UPT, UPT, UR8, 0x2, URZ ;  /* 0x00000002082c7890 */ /* 0x000fe2000fffe0ff */
[----:B------:R-:W-:Y:S01]  /*1ed0*/  R2UR UR4, R2 ;  /* 0x00000000020472ca */ /* 0x000fe200000e0000 */
[----:B------:R-:W-:Y:S02]  /*1ee0*/  UIADD3 UR30, UPT, UPT, UR34, 0x2, URZ ;  /* 0x00000002221e7890 */ /* 0x000fe4000fffe0ff */
[----:B------:R-:W-:-:S02]  /*1ef0*/  UIADD3 UR42, UPT, UPT, UR8, 0x4, URZ ;  /* 0x00000004082a7890 */ /* 0x000fc4000fffe0ff */
[----:B------:R-:W-:Y:S02]  /*1f00*/  UIADD3 UR26, UPT, UPT, UR34, 0x4, URZ ;  /* 0x00000004221a7890 */ /* 0x000fe4000fffe0ff */
[----:B------:R-:W-:Y:S02]  /*1f10*/  UIADD3 UR40, UPT, UPT, UR8, 0x6, URZ ;  /* 0x0000000608287890 */ /* 0x000fe4000fffe0ff */
[----:B------:R-:W-:Y:S01]  /*1f20*/  UIADD3 UR46, UPT, UPT, UR34, 0x6, URZ ;  /* 0x00000006222e7890 */ /* 0x000fe2000fffe0ff */
[----:B------:R-:W-:Y:S01]  /*1f30*/  UMOV UR32, 0x0 ;  /* 0x0000000000207882 */ /* 0x000fe20000000000 */
[----:B------:R-:W-:Y:S01]  /*1f40*/  UMOV UR33, 0x8100010 ;  /* 0x0810001000217882 */ /* 0x000fe20000000000 */
[----:B------:R-:W-:Y:S01]  /*1f50*/  UMOV UR38, UR8 ;  /* 0x0000000800267c82 */ /* 0x000fe20008000000 */
[----:B------:R-:W-:Y:S01]  /*1f60*/  UMOV UR39, 0x40004040 ;  /* 0x4000404000277882 */ /* 0x000fe20000000000 */
        /* <DEDUP_REMOVED lines=9> */
[----:B------:R1:W-:Y:S01]  /*2000*/  UTCHMMA gdesc[UR38], gdesc[UR34], tmem[UR9], tmem[UR32], idesc[UR33], !UPT ;  /* 0x00ff2022260075ea */ /* 0x0003e2000f800009 */
[----:B------:R-:W-:Y:S01]  /*2010*/  UMOV UR16, 0x0 ;  /* 0x0000000000107882 */ /* 0x000fe20000000000 */
[----:B------:R-:W-:Y:S01]  /*2020*/  UMOV UR17, 0x8100010 ;  /* 0x0810001000117882 */ /* 0x000fe20000000000 */
[----:B------:R-:W-:Y:S01]  /*2030*/  UMOV UR41, 0x40004040 ;  /* 0x4000404000297882 */ /* 0x000fe20000000000 */
[----:B------:R-:W-:Y:S01]  /*2040*/  UMOV UR47, 0x40004040 ;  /* 0x40004040002f7882 */ /* 0x000fe20000000000 */
[----:B------:R1:W-:Y:S01]  /*2050*/  UTCHMMA gdesc[UR44], gdesc[UR30], tmem[UR5], tmem[UR28], idesc[UR29], UPT ;  /* 0x00ff1c1e2c0075ea */ /* 0x0003e2000b800005 */
[----:B------:R1:W-:Y:S01]  /*2060*/  UTCHMMA gdesc[UR42], gdesc[UR26], tmem[UR10], tmem[UR18], idesc[UR19], UPT ;  /* 0x00ff121a2a0075ea */ /* 0x0003e2000b80000a */
[----:B------:R1:W-:Y:S01]  /*2070*/  UTCHMMA gdesc[UR40], gdesc[UR46], tmem[UR4], tmem[UR16], idesc[UR17], UPT ;  /* 0x00ff102e280075ea */ /* 0x0003e2000b800004 */
[----:B------:R-:W-:Y:S05]  /*2080*/  BRA.U UP4, `(.L_x_42) ;  /* 0x0000000104047547 */ /* 0x000fea000b800000 */
[----:B-1----:R-:W-:Y:S05]  /*2090*/  BPT.TRAP 0x1 ;  /* 0x000000040000795c */ /* 0x002fea0000300000 */
.L_x_42:
[----:B-1----:R-:W-:Y:S01]  /*20a0*/  UIADD3 UR4, UPT, UPT, UR11, 0x16050, URZ ;  /* 0x000160500b047890 */ /* 0x002fe2000fffe0ff */
[----:B------:R-:W-:Y:S01]  /*20b0*/  BSSY.RECONVERGENT B0, `(.L_x_43) ;  /* 0x0000005000007945 */ /* 0x000fe20003800200 */
[----:B------:R-:W-:-:S07]  /*20c0*/  ULOP3.LUT UR5, UR21, 0x1, URZ, 0x3c, !UPT ;  /* 0x0000000115057892 */ /* 0x000fce000f8e3cff */
[----:B------:R1:W-:Y:S01]  /*20d0*/  UTCBAR [UR4], URZ ;  /* 0x000000ff040073e9 */ /* 0x0003e200080000ff */
[----:B------:R-:W-:Y:S05]  /*20e0*/  @!P4 BRA `(.L_x_44) ;  /* 0x000000000004c947 */ /* 0x000fea0003800000 */
[----:B-1----:R-:W-:Y:S05]  /*20f0*/  BPT.TRAP 0x1 ;  /* 0x000000040000795c */ /* 0x002fea0000300000 */
.L_x_44:
[----:B-1----:R-:W-:Y:S05]  /*2100*/  BSYNC.RECONVERGENT B0 ;  /* 0x0000000000007941 */ /* 0x002fea0003800200 */
.L_x_43:
[----:B------:R-:W1:Y:S01]  /*2110*/  SYNCS.PHASECHK.TRANS64.TRYWAIT P0, [UR11+0x16008], R0 ;  /* 0x01600800ff0075a7 */ /* 0x000e62000800110b */
[----:B------:R-:W-:Y:S01]  /*2120*/  UISETP.NE.AND UP3, UPT, UR12, URZ, UPT ;  /* 0x000000ff0c00728c */ /* 0x000fe2000bf65270 */
[----:B-1----:R-:W-:Y:S10]  /*2130*/  @!P0 BRA `(.L_x_45) ;  /* 0x0000013400348947 */ /* 0x002ff40003800000 */
.L_x_395:
[----:B------:R-:W-:Y:S05]  /*2140*/  BRA.U UP3, `(.L_x_46) ;  /* 0x0000000103047547 */ /* 0x000fea000b800000 */
[----:B------:R-:W-:Y:S05]  /*2150*/  BPT.TRAP 0x1 ;  /* 0x000000040000795c */ /* 0x000fea0000300000 */
.L_x_46:
[----:B-1----:R-:W-:Y:S02]  /*2160*/  IMAD.U32 R0, RZ, RZ, UR22 ;  /* 0x00000016ff007e24 */ /* 0x002fe4000f8e00ff */
[----:B------:R-:W-:Y:S02]  /*2170*/  HFMA2 R6, -RZ, RZ, 0, 7.62939453125e-06 ;  /* 0x00000080ff067431 */ /* 0x000fe400000001ff */
[----:B------:R-:W-:Y:S01]  /*2180*/  IMAD.MOV.U32 R5, RZ, RZ, 0x80 ;  /* 0x00000080ff057424 */ /* 0x000fe200078e00ff */
[----:B------:R-:W-:-:S04]  /*2190*/  SHF.L.U32 R0, R0, 0x1f, RZ ;  /* 0x0000001f00007819 */ /* 0x000fc800000006ff */
[----:B------:R-:W1:Y:S02]  /*21a0*/  SYNCS.PHASECHK.TRANS64.TRYWAIT P0, [UR11+0x16068], R0 ;  /* 0x01606800ff0075a7 */ /* 0x000e64000800110b */
[----:B-1----:R-:W-:Y:S05]  /*21b0*/  @!P0 BRA `(.L_x_47) ;  /* 0x00000134002c8947 */ /* 0x002fea0003800000 */
.L_x_397:
[----:B-1----:R-:W-:Y:S01]  /*21c0*/  IMAD.MOV.U32 R2, RZ, RZ, 0x80 ;  /* 0x00000080ff027424 */ /* 0x002fe200078e00ff */
[----:B------:R-:W-:Y:S01]  /*21d0*/  R2UR UR16, R6 ;  /* 0x00000000061072ca */ /* 0x000fe200000e0000 */
[----:B------:R-:W-:Y:S01]  /*21e0*/  IMAD.MOV.U32 R0, RZ, RZ, 0x80 ;  /* 0x00000080ff007424 */ /* 0x000fe200078e00ff */
[----:B------:R-:W-:Y:S01]  /*21f0*/  R2UR UR10, R5 ;  /* 0x00000000050a72ca */ /* 0x000fe200000e0000 */
[----:B------:R-:W-:Y:S01]  /*2200*/  UIADD3 UR42, UPT, UPT, UR8, 0x400, URZ ;  /* 0x00000400082a7890 */ /* 0x000fe2000fffe0ff */
[----:B------:R-:W-:Y:S01]  /*2210*/  R2UR UR9, R2 ;  /* 0x00000000020972ca */ /* 0x000fe200000e0000 */
[----:B------:R-:W-:Y:S01]  /*2220*/  UIADD3 UR40, UPT, UPT, UR8, 0x402, URZ ;  /* 0x0000040208287890 */ /* 0x000fe2000fffe0ff */
[----:B------:R-:W-:Y:S01]  /*2230*/  R2UR UR4, R0 ;  /* 0x00000000000472ca */ /* 0x000fe200000e0000 */
[----:B------:R-:W-:Y:S02]  /*2240*/  UIADD3 UR38, UPT, UPT, UR8, 0x404, URZ ;  /* 0x0000040408267890 */ /* 0x000fe4000fffe0ff */
[----:B------:R-:W-:Y:S01]  /*2250*/  UIADD3 UR48, UPT, UPT, UR8, 0x406, URZ ;  /* 0x0000040608307890 */ /* 0x000fe2000fffe0ff */
        /* <DEDUP_REMOVED lines=22> */
.L_x_48:
[----:B-1----:R-:W-:-:S09]  /*23c0*/  UIADD3 UR4, UPT, UPT, UR11, 0x16060, URZ ;  /* 0x000160600b047890 */ /* 0x002fd2000fffe0ff */
[----:B------:R1:W-:Y:S01]  /*23d0*/  UTCBAR [UR4], URZ ;  /* 0x000000ff040073e9 */ /* 0x0003e200080000ff */
[----:B------:R-:W-:Y:S05]  /*23e0*/  BRA.U !UP1, `(.L_x_49) ;  /* 0x0000000109047547 */ /* 0x000fea000b800000 */
[----:B-1----:R-:W-:Y:S05]  /*23f0*/  BPT.TRAP 0x1 ;  /* 0x000000040000795c */ /* 0x002fea0000300000 */
.L_x_49:
[----:B------:R-:W-:-:S09]  /*2400*/  UIADD3 UR7, UPT, UPT, UR7, 0x16038, URZ ;  /* 0x0001603807077890 */ /* 0x000fd2000fffe0ff */
[----:B------:R2:W-:Y:S01]  /*2410*/  UTCBAR [UR7], URZ ;  /* 0x000000ff070073e9 */ /* 0x0005e200080000ff */
[----:B------:R-:W-:Y:S05]  /*2420*/  BRA.U !UP1, `(.L_x_50) ;  /* 0x0000000109047547 */ /* 0x000fea000b800000 */
[----:B-12---:R-:W-:Y:S05]  /*2430*/  BPT.TRAP 0x1 ;  /* 0x000000040000795c */ /* 0x006fea0000300000 */
.L_x_50:
[----:B-1----:R-:W-:Y:S01]  /*2440*/  ULEA UR4, UR15, UR11, 0x3 ;  /* 0x0000000b0f047291 */ /* 0x002fe2000f8e18ff */
[----:B------:R-:W-:-:S04]  /*2450*/  MOV R0, UR20 ;  /* 0x0000001400007c02 */ /* 0x000fc80008000f00 */
[----:B------:R-:W-:-:S04]  /*2460*/  SHF.L.U32 R0, R0, 0x1f, RZ ;  /* 0x0000001f00007819 */ /* 0x000fc800000006ff */
[----:B------:R-:W1:Y:S02]  /*2470*/  SYNCS.PHASECHK.TRANS64.TRYWAIT P0, [UR4+0x16020], R0 ;  /* 0x01602000ff0075a7 */ /* 0x000e640008001104 */
[----:B-1----:R-:W-:Y:S05]  /*2480*/  @!P0 BRA `(.L_x_51) ;  /* 0x0000013000908947 */ /* 0x002fea0003800000 */
.L_x_399:
[----:B------:R-:W-:-:S04]  /*2490*/  UIADD3 UR4, UPT, UPT, UR15, 0x1, URZ ;  /* 0x000000010f047890 */ /* 0x000fc8000fffe0ff */
[----:B------:R-:W-:-:S04]  /*24a0*/  UISETP.NE.AND UP0, UPT, UR4, 0x3, UPT ;  /* 0x000000030400788c */ /* 0x000fc8000bf05270 */
[----:B--2---:R-:W-:Y:S02]  /*24b0*/  USEL UR7, URZ, 0x1, UP0 ;  /* 0x00000001ff077887 */ /* 0x004fe40008000000 */
[----:B------:R-:W-:Y:S02]  /*24c0*/  USEL UR4, UR4, URZ, UP0 ;  /* 0x000000ff04047287 */ /* 0x000fe40008000000 */
[----:B------:R-:W-:Y:S01]  /*24d0*/  ULOP3.LUT UR20, UR20, UR7, URZ, 0x3c, !UPT ;  /* 0x0000000714147292 */ /* 0x000fe2000f8e3cff */
[----:B------:R-:W-:Y:S11]  /*24e0*/  BRA.U UP5, `(.L_x_52) ;  /* 0x0000000105047547 */ /* 0x000ff6000b800000 */
[----:B------:R-:W-:Y:S05]  /*24f0*/  BPT.TRAP 0x1 ;  /* 0x000000040000795c */ /* 0x000fea0000300000 */
.L_x_52:
[----:B-1----:R-:W-:-:S04]  /*2500*/  MOV R0, UR23 ;  /* 0x0000001700007c02 */ /* 0x002fc80008000f00 */
[----:B------:R-:W-:-:S04]  /*2510*/  SHF.L.U32 R0, R0, 0x1f, RZ ;  /* 0x0000001f00007819 */ /* 0x000fc800000006ff */
[----:B------:R-:W1:Y:S02]  /*2520*/  SYNCS.PHASECHK.TRANS64.TRYWAIT P0, [UR11+0x160a0], R0 ;  /* 0x0160a000ff0075a7 */ /* 0x000e64000800110b */
[----:B-1----:R-:W-:Y:S05]  /*2530*/  @!P0 BRA `(.L_x_53) ;  /* 0x00000130007c8947 */ /* 0x002fea0003800000 */
.L_x_401:
[----:B------:R-:W-:Y:S05]  /*2540*/  BRA.U UP4, `(.L_x_54) ;  /* 0x0000000104047547 */ /* 0x000fea000b800000 */
[----:B------:R-:W-:Y:S05]  /*2550*/  BPT.TRAP 0x1 ;  /* 0x000000040000795c */ /* 0x000fea0000300000 */
.L_x_54:
[----:B-1----:R-:W-:Y:S02]  /*2560*/  IMAD.U32 R0, RZ, RZ, UR5 ;  /* 0x00000005ff007e24 */ /* 0x002fe4000f8e00ff */
[----:B------:R-:W-:Y:S02]  /*2570*/  HFMA2 R5, -RZ, RZ, 0, 2.384185791015625e-06 ;  /* 0x00000028ff057431 */ /* 0x000fe400000001ff */
[----:B------:R-:W-:Y:S01]  /*2580*/  IMAD.MOV.U32 R7, RZ, RZ, 0x20 ;  /* 0x00000020ff077424 */ /* 0x000fe200078e00ff */
[----:B------:R-:W-:Y:S02]  /*2590*/  MOV R6, 0x100 ;  /* 0x0000010000067802 */ /* 0x000fe40000000f00 */
[----:B------:R-:W-:-:S04]  /*25a0*/  SHF.L.U32 R0, R0, 0x1f, RZ ;  /* 0x0000001f00007819 */ /* 0x000fc800000006ff */
[----:B------:R-:W1:Y:S02]  /*25b0*/  SYNCS.PHASECHK.TRANS64.TRYWAIT P0, [UR11+0x16058], R0 ;  /* 0x01605800ff0075a7 */ /* 0x000e64000800110b */
[----:B-1----:R-:W-:Y:S05]  /*25c0*/  @!P0 BRA `(.L_x_55) ;  /* 0x0000013000708947 */ /* 0x002fea0003800000 */
.L_x_403:
[----:B-1----:R-:W-:Y:S01]  /*25d0*/  IMAD.MOV.U32 R0, RZ, RZ, 0x38 ;  /* 0x00000038ff007424 */ /* 0x002fe200078e00ff */
[----:B------:R-:W-:Y:S01]  /*25e0*/  R2UR UR19, R6 ;  /* 0x00000000061372ca */ /* 0x000fe200000e0000 */
[----:B------:R-:W-:Y:S01]  /*25f0*/  IMAD.MOV.U32 R6, RZ, RZ, 0x100 ;  /* 0x00000100ff067424 */ /* 0x000fe200078e00ff */
[----:B------:R-:W-:Y:S01]  /*2600*/  R2UR UR16, R5 ;  /* 0x00000000051072ca */ /* 0x000fe200000e0000 */
[----:B------:R-:W-:Y:S01]  /*2610*/  IMAD.MOV.U32 R5, RZ, RZ, 0x30 ;  /* 0x00000030ff057424 */ /* 0x000fe200078e00ff */
[----:B------:R-:W-:Y:S01]  /*2620*/  R2UR UR7, R0 ;  /* 0x00000000000772ca */ /* 0x000fe200000e0000 */
[----:B------:R-:W-:Y:S01]  /*2630*/  IMAD.MOV.U32 R2, RZ, RZ, 0x100 ;  /* 0x00000100ff027424 */ /* 0x000fe200078e00ff */
[----:B------:R-:W-:Y:S01]  /*2640*/  R2UR UR18, R7 ;  /* 0x00000000071272ca */ /* 0x000fe200000e0000 */
[----:B------:R-:W-:Y:S01]  /*2650*/  IMAD.MOV.U32 R0, RZ, RZ, 0x100 ;  /* 0x00000100ff007424 */ /* 0x000fe200078e00ff */
[----:B------:R-:W-:Y:S01]  /*2660*/  R2UR UR17, R6 ;  /* 0x00000000061172ca */ /* 0x000fe200000e0000 */
[----:B------:R-:W-:Y:S01]  /*2670*/  ULEA UR42, UR15, UR25, 0x9 ;  /* 0x000000190f2a7291 */ /* 0x000fe2000f8e48ff */
[----:B------:R-:W-:Y:S01]  /*2680*/  R2UR UR9, R5 ;  /* 0x00000000050972ca */ /* 0x000fe200000e0000 */
[----:B------:R-:W-:Y:S01]  /*2690*/  UMOV UR32, 0x0 ;  /* 0x0000000000207882 */ /* 0x000fe20000000000 */
[----:B------:R-:W-:Y:S01]  /*26a0*/  R2UR UR10, R2 ;  /* 0x00000000020a72ca */ /* 0x000fe200000e0000 */
[----:B------:R-:W-:Y:S01]  /*26b0*/  UIADD3 UR40, UPT, UPT, UR42, 0x80, URZ ;  /* 0x000000802a287890 */ /* 0x000fe2000fffe0ff */
[----:B------:R-:W-:Y:S01]  /*26c0*/  R2UR UR8, R0 ;  /* 0x00000000000872ca */ /* 0x000fe200000e0000 */
[----:B------:R-:W-:-:S02]  /*26d0*/  UIADD3 UR38, UPT, UPT, UR42, 0x100, URZ ;  /* 0x000001002a267890 */ /* 0x000fc4000fffe0ff */
        /* <DEDUP_REMOVED lines=9> */
[----:B------:R1:W-:Y:S01]  /*2770*/  UTCHMMA tmem[UR18], gdesc[UR42], tmem[UR19], tmem[UR32], idesc[UR33], !UPT ;  /* 0x00ff202a120079ea */ /* 0x0003e2000f800013 */
[----:B------:R-:W-:Y:S01]  /*2780*/  UMOV UR26, 0x0 ;  /* 0x00000000001a7882 */ /* 0x000fe20000000000 */
[----:B------:R-:W-:Y:S01]  /*2790*/  UMOV UR27, 0x8110010 ;  /* 0x08110010001b7882 */ /* 0x000fe20000000000 */
[----:B------:R-:W-:Y:S01]  /*27a0*/  UMOV UR35, 0x40004040 ;  /* 0x4000404000237882 */ /* 0x000fe20000000000 */
[----:B------:R1:W-:Y:S01]  /*27b0*/  UTCHMMA tmem[UR16], gdesc[UR40], tmem[UR17], tmem[UR30], idesc[UR31], UPT ;  /* 0x00ff1e28100079ea */ /* 0x0003e2000b800011 */
[----:B------:R1:W-:Y:S01]  /*27c0*/  UTCHMMA tmem[UR9], gdesc[UR38], tmem[UR10], tmem[UR28], idesc[UR29], UPT ;  /* 0x00ff1c26090079ea */ /* 0x0003e2000b80000a */
[----:B------:R1:W-:Y:S01]  /*27d0*/  UTCHMMA tmem[UR7], gdesc[UR34], tmem[UR8], tmem[UR26], idesc[UR27], UPT ;  /* 0x00ff1a22070079ea */ /* 0x0003e2000b800008 */
[----:B------:R-:W-:Y:S05]  /*27e0*/  BRA.U UP5, `(.L_x_56) ;  /* 0x0000000105047547 */ /* 0x000fea000b800000 */
[----:B-1----:R-:W-:Y:S05]  /*27f0*/  BPT.TRAP 0x1 ;  /* 0x000000040000795c */ /* 0x002fea0000300000 */
.L_x_56:
[----:B-1----:R-:W-:Y:S02]  /*2800*/  UIADD3 UR8, UPT, UPT, UR11, 0x16090, URZ ;  /* 0x000160900b087890 */ /* 0x002fe4000fffe0ff */
[----:B------:R-:W-:Y:S02]  /*2810*/  UISETP.GE.AND UP0, UPT, UR6, 0x41, UPT ;  /* 0x000000410600788c */ /* 0x000fe4000bf06270 */
[----:B------:R-:W-:Y:S01]  /*2820*/  ULOP3.LUT UR7, UR22, 0x1, URZ, 0x3c, !UPT ;  /* 0x0000000116077892 */ /* 0x000fe2000f8e3cff */
[----:B------:R-:W-:Y:S01]  /*2830*/  UMOV UR19, URZ ;  /* 0x000000ff00137c82 */ /* 0x000fe20008000000 */
[----:B------:R-:W-:Y:S01]  /*2840*/  UMOV UR18, UR24 ;  /* 0x0000001800127c82 */ /* 0x000fe20008000000 */
[----:B------:R-:W-:Y:S02]  /*2850*/  UMOV UR17, UR15 ;  /* 0x0000000f00117c82 */ /* 0x000fe40008000000 */
[----:B------:R1:W-:Y:S02]  /*2860*/  UTCBAR [UR8], URZ ;  /* 0x000000ff080073e9 */ /* 0x0003e400080000ff */
[----:B------:R-:W-:Y:S05]  /*2870*/  BRA.U !UP0, `(.L_x_57) ;  /* 0x00000011080c7547 */ /* 0x000fea000b800000 */
[----:B-1----:R-:W-:Y:S01]  /*2880*/  UIADD3 UR8, UPT, UPT, UR6, 0x3f, URZ ;  /* 0x0000003f06087890 */ /* 0x002fe2000fffe0ff */
[----:B------:R-:W-:Y:S01]  /*2890*/  UMOV UR19, URZ ;  /* 0x000000ff00137c82 */ /* 0x000fe20008000000 */
[----:B------:R-:W-:Y:S02]  /*28a0*/  UMOV UR17, UR15 ;  /* 0x0000000f00117c82 */ /* 0x000fe40008000000 */
[----:B------:R-:W-:Y:S01]  /*28b0*/  USHF.R.S32.HI UR6, URZ, 0x1f, UR8 ;  /* 0x0000001fff067899 */ /* 0x000fe20008011408 */
[----:B------:R-:W-:-:S03]  /*28c0*/  UMOV UR16, UR15 ;  /* 0x0000000f00107c82 */ /* 0x000fc60008000000 */
[----:B------:R-:W-:-:S04]  /*28d0*/  ULEA.HI UR8, UR6, UR8, URZ, 0x6 ;  /* 0x0000000806087291 */ /* 0x000fc8000f8f30ff */
[----:B------:R-:W-:-:S04]  /*28e0*/  USHF.R.S32.HI UR8, URZ, 0x6, UR8 ;  /* 0x00000006ff087899 */ /* 0x000fc80008011408 */
[----:B------:R-:W-:-:S04]  /*28f0*/  UISETP.LT.AND UP0, UPT, UR8, 0x2, UPT ;  /* 0x000000020800788c */ /* 0x000fc8000bf01270 */
[----:B------:R-:W-:-:S04]  /*2900*/  USEL UR6, UR8, 0x2, UP0 ;  /* 0x0000000208067887 */ /* 0x000fc80008000000 */
[----:B------:R-:W-:-:S04]  /*2910*/  UIADD3 UR6, UPT, UPT, -UR6, UR24, UR8 ;  /* 0x0000001806067290 */ /* 0x000fc8000fffe108 */
[----:B------:R-:W-:-:S12]  /*2920*/  UIADD3 UR18, UPT, UPT, UR6, 0x1, URZ ;  /* 0x0000000106127890 */ /* 0x000fd8000fffe0ff */
.L_x_76:
[----:B------:R-:W-:Y:S01]  /*2930*/  UIADD3 UR24, UPT, UPT, UR24, 0x1, URZ ;  /* 0x0000000118187890 */ /* 0x000fe2000fffe0ff */
[----:B------:R-:W-:Y:S01]  /*2940*/  UMOV UR21, UR5 ;  /* 0x0000000500157c82 */ /* 0x000fe20008000000 */
[----:B------:R-:W-:Y:S02]  /*2950*/  UMOV UR22, UR7 ;  /* 0x0000000700167c82 */ /* 0x000fe40008000000 */
[----:B------:R-:W-:Y:S01]  /*2960*/  UISETP.NE.AND UP2, UPT, UR24, UR18, UPT ;  /* 0x000000121800728c */ /* 0x000fe2000bf45270 */
[----:B--2---:R-:W-:Y:S10]  /*2970*/  BRA.U !UP1, `(.L_x_58) ;  /* 0x0000000109047547 */ /* 0x004ff4000b800000 */
[----:B------:R-:W-:Y:S05]  /*2980*/  BPT.TRAP 0x1 ;  /* 0x000000040000795c */ /* 0x000fea0000300000 */
.L_x_58:
[----:B------:R-:W1:Y:S01]  /*2990*/  S2UR UR11, SR_CgaCtaId ;  /* 0x00000000000b79c3 */ /* 0x000e620000008800 */
[----:B------:R-:W-:Y:S01]  /*29a0*/  UMOV UR5, 0x400 ;  /* 0x0000040000057882 */ /* 0x000fe20000000000 */
[----:B------:R-:W-:Y:S04]  /*29b0*/  MOV R0, UR20 ;  /* 0x0000001400007c02 */ /* 0x000fe80008000f00 */
[----:B------:R-:W-:Y:S01]  /*29c0*/  SHF.L.U32 R0, R0, 0x1f, RZ ;  /* 0x0000001f00007819 */ /* 0x000fe200000006ff */
[----:B-1----:R-:W-:Y:S04]  /*29d0*/  ULEA UR11, UR11, UR5, 0x18 ;  /* 0x000000050b0b7291 */ /* 0x002fe8000f8ec0ff */
[----:B------:R-:W-:Y:S09]  /*29e0*/  ULEA UR5, UR4, UR11, 0x3 ;  /* 0x0000000b04057291 */ /* 0x000ff2000f8e18ff */
[----:B------:R-:W1:Y:S02]  /*29f0*/  SYNCS.PHASECHK.TRANS64.TRYWAIT P0, [UR5+0x16020], R0 ;  /* 0x01602000ff0075a7 */ /* 0x000e640008001105 */
[----:B-1----:R-:W-:Y:S05]  /*2a00*/  @!P0 BRA `(.L_x_59) ;  /* 0x0000012c00788947 */ /* 0x002fea0003800000 */
.L_x_405:
[----:B------:R-:W-:Y:S01]  /*2a10*/  USHF.R.U32.HI UR5, URZ, 0x4, UR11 ;  /* 0x00000004ff057899 */ /* 0x000fe2000801160b */
[----:B-1----:R-:W-:Y:S01]  /*2a20*/  IMAD.MOV.U32 R2, RZ, RZ, RZ ;  /* 0x000000ffff027224 */ /* 0x002fe200078e00ff */
[----:B------:R-:W-:Y:S01]  /*2a30*/  USHF.R.U32.HI UR10, URZ, 0x4, UR11 ;  /* 0x00000004ff0a7899 */ /* 0x000fe2000801160b */
[----:B------:R-:W-:Y:S01]  /*2a40*/  IMAD.MOV.U32 R0, RZ, RZ, RZ ;  /* 0x000000ffff007224 */ /* 0x000fe200078e00ff */
[----:B------:R-:W-:Y:S02]  /*2a50*/  USHF.R.U32.HI UR9, URZ, 0x4, UR11 ;  /* 0x00000004ff097899 */ /* 0x000fe4000801160b */
[----:B------:R-:W-:Y:S01]  /*2a60*/  USHF.R.U32.HI UR8, URZ, 0x4, UR11 ;  /* 0x00000004ff087899 */ /* 0x000fe2000801160b */
[----:B------:R-:W-:Y:S01]  /*2a70*/  R2UR UR7, R2 ;  /* 0x00000000020772ca */ /* 0x000fe200000e0000 */
[----:B------:R-:W-:Y:S01]  /*2a80*/  ULEA UR42, UR4, UR14, 0x9 ;  /* 0x0000000e042a7291 */ /* 0x000fe2000f8e48ff */
[----:B------:R-:W-:Y:S01]  /*2a90*/  R2UR UR6, R0 ;  /* 0x00000000000672ca */ /* 0x000fe200000e0000 */
[----:B------:R-:W-:Y:S02]  /*2aa0*/  UIADD3 UR15, UPT, UPT, UR4, 0x1, URZ ;  /* 0x00000001040f7890 */ /* 0x000fe4000fffe0ff */
[----:B------:R-:W-:Y:S01]  /*2ab0*/  ULOP3.LUT UR4, UR5, 0x3fff, URZ, 0xc0, !UPT ;  /* 0x00003fff05047892 */ /* 0x000fe2000f8ec0ff */
[----:B------:R-:W-:Y:S01]  /*2ac0*/  R2UR UR5, R2 ;  /* 0x00000000020572ca */ /* 0x000fe200000e0000 */
[----:B------:R-:W-:Y:S02]  /*2ad0*/  ULOP3.LUT UR10, UR10, 0x3fff, URZ, 0xc0, !UPT ;  /* 0x00003fff0a0a7892 */ /* 0x000fe4000f8ec0ff */
[----:B------:R-:W-:Y:S02]  /*2ae0*/  ULOP3.LUT UR9, UR9, 0x3fff, URZ, 0xc0, !UPT ;  /* 0x00003fff09097892 */ /* 0x000fe4000f8ec0ff */
[----:B------:R-:W-:Y:S02]  /*2af0*/  ULOP3.LUT UR8, UR8, 0x3fff, URZ, 0xc0, !UPT ;  /* 0x00003fff08087892 */ /* 0x000fe4000f8ec0ff */
[----:B------:R-:W-:Y:S02]  /*2b00*/  ULOP3.LUT UR10, UR10, 0x10000, URZ, 0xfc, !UPT ;  /* 0x000100000a0a7892 */ /* 0x000fe4000f8efcff */
[----:B------:R-:W-:Y:S02]  /*2b10*/  ULOP3.LUT UR9, UR9, 0x10000, URZ, 0xfc, !UPT ;  /* 0x0001000009097892 */ /* 0x000fe4000f8efcff */
[----:B------:R-:W-:Y:S01]  /*2b20*/  ULOP3.LUT UR44, UR4, 0x10000, URZ, 0xfc, !UPT ;  /* 0x00010000042c7892 */ /* 0x000fe2000f8efcff */
[----:B------:R-:W-:Y:S01]  /*2b30*/  R2UR UR4, R0 ;  /* 0x00000000000472ca */ /* 0x000fe200000e0000 */
[----:B------:R-:W-:Y:S02]  /*2b40*/  ULOP3.LUT UR8, UR8, 0x10000, URZ, 0xfc, !UPT ;  /* 0x0001000008087892 */ /* 0x000fe4000f8efcff */
[----:B------:R-:W-:Y:S02]  /*2b50*/  UIADD3 UR40, UPT, UPT, UR42, 0x2, URZ ;  /* 0x000000022a287890 */ /* 0x000fe4000fffe0ff */
[----:B------:R-:W-:Y:S02]  /*2b60*/  UIADD3 UR46, UPT, UPT, UR10, 0x2, URZ ;  /* 0x000000020a2e7890 */ /* 0x000fe4000fffe0ff */
[----:B------:R-:W-:Y:S02]  /*2b70*/  UIADD3 UR38, UPT, UPT, UR42, 0x4, URZ ;  /* 0x000000042a267890 */ /* 0x000fe4000fffe0ff */
[----:B------:R-:W-:Y:S02]  /*2b80*/  UIADD3 UR48, UPT, UPT, UR9, 0x4, URZ ;  /* 0x0000000409307890 */ /* 0x000fe4000fffe0ff */
[----:B------:R-:W-:Y:S02]  /*2b90*/  UIADD3 UR34, UPT, UPT, UR42, 0x6, URZ ;  /* 0x000000062a227890 */ /* 0x000fe4000fffe0ff */
[----:B------:R-:W-:Y:S02]  /*2ba0*/  UIADD3 UR8, UPT, UPT, UR8, 0x6, URZ ;  /* 0x0000000608087890 */ /* 0x000fe4000fffe0ff */
[----:B------:R-:W-:Y:S02]  /*2bb0*/  UISETP.NE.AND UP4, UPT, UR13, URZ, UPT ;  /* 0x000000ff0d00728c */ /* 0x000fe4000bf85270 */
[----:B------:R-:W-:Y:S01]  /*2bc0*/  UISETP.NE.AND UP0, UPT, UR15, 0x3, UPT ;  /* 0x000000030f00788c */ /* 0x000fe2000bf05270 */
[----:B------:R-:W-:Y:S01]  /*2bd0*/  UMOV UR32, 0x0 ;  /* 0x0000000000207882 */ /* 0x000fe20000000000 */
[----:B------:R-:W-:Y:S02]  /*2be0*/  UMOV UR33, 0x8100010 ;  /* 0x0810001000217882 */ /* 0x000fe40000000000 */
[----:B------:R-:W-:Y:S02]  /*2bf0*/  USEL UR10, URZ, 0x1, UP0 ;  /* 0x00000001ff0a7887 */ /* 0x000fe40008000000 */
[----:B------:R-:W-:Y:S02]  /*2c00*/  USEL UR15, UR15, URZ, UP0 ;  /* 0x000000ff0f0f7287 */ /* 0x000fe40008000000 */
[----:B------:R-:W-:Y:S01]  /*2c10*/  ULOP3.LUT UR20, UR20, UR10, URZ, 0x3c, !UPT ;  /* 0x0000000a14147292 */ /* 0x000fe2000f8e3cff */
        /* <DEDUP_REMOVED lines=9> */
[----:B------:R-:W-:Y:S01]  /*2cb0*/  UMOV UR29, 0x8100010 ;  /* 0x08100010001d7882 */ /* 0x000fe20000000000 */
[----:B------:R-:W-:Y:S01]  /*2cc0*/  UMOV UR39, 0x40004040 ;  /* 0x4000404000277882 */ /* 0x000fe20000000000 */
[----:B------:R-:W-:Y:S01]  /*2cd0*/  UMOV UR49, 0x40004040 ;  /* 0x4000404000317882 */ /* 0x000fe20000000000 */
[----:B------:R-:W-:Y:S01]  /*2ce0*/  UMOV UR26, 0x0 ;  /* 0x00000000001a7882 */ /* 0x000fe20000000000 */
[----:B------:R1:W-:Y:S01]  /*2cf0*/  UTCHMMA gdesc[UR48], gdesc[UR38], tmem[UR5], tmem[UR28], idesc[UR29], UPT ;  /* 0x00ff1c26300075ea */ /* 0x0003e2000b800005 */
[----:B------:R-:W-:Y:S01]  /*2d00*/  UMOV UR27, 0x8100010 ;  /* 0x08100010001b7882 */ /* 0x000fe20000000000 */
[----:B------:R-:W-:Y:S01]  /*2d10*/  UMOV UR35, 0x40004040 ;  /* 0x4000404000237882 */ /* 0x000fe20000000000 */
[----:B------:R-:W-:Y:S02]  /*2d20*/  UMOV UR9, 0x40004040 ;  /* 0x4000404000097882 */ /* 0x000fe40000000000 */
[----:B------:R1:W-:Y:S01]  /*2d30*/  UTCHMMA gdesc[UR8], gdesc[UR34], tmem[UR4], tmem[UR26], idesc[UR27], UPT ;  /* 0x00ff1a22080075ea */ /* 0x0003e2000b800004 */
[----:B------:R-:W-:Y:S05]  /*2d40*/  BRA.U UP4, `(.L_x_60) ;  /* 0x0000000104047547 */ /* 0x000fea000b800000 */
[----:B-1----:R-:W-:Y:S05]  /*2d50*/  BPT.TRAP 0x1 ;  /* 0x000000040000795c */ /* 0x002fea0000300000 */
.L_x_60:
[----:B-1----:R-:W-:Y:S09]  /*2d60*/  UIADD3 UR4, UPT, UPT, UR11, 0x16050, URZ ;  /* 0x000160500b047890 */ /* 0x002ff2000fffe0ff */
[----:B------:R1:W-:Y:S01]  /*2d70*/  UTCBAR [UR4], URZ ;  /* 0x000000ff040073e9 */ /* 0x0003e200080000ff */
[----:B------:R-:W-:Y:S05]  /*2d80*/  BRA.U UP5, `(.L_x_61) ;  /* 0x0000000105047547 */ /* 0x000fea000b800000 */
[----:B-1----:R-:W-:Y:S05]  /*2d90*/  BPT.TRAP 0x1 ;  /* 0x000000040000795c */ /* 0x002fea0000300000 */
.L_x_61:
[----:B------:R-:W-:Y:S01]  /*2da0*/  MOV R0, UR23 ;  /* 0x0000001700007c02 */ /* 0x000fe20008000f00 */
[----:B------:R-:W-:Y:S03]  /*2db0*/  UISETP.NE.AND UP3, UPT, UR12, URZ, UPT ;  /* 0x000000ff0c00728c */ /* 0x000fe6000bf65270 */
[----:B------:R-:W-:Y:S04]  /*2dc0*/  SHF.L.U32 R0, R0, 0x1f, RZ ;  /* 0x0000001f00007819 */ /* 0x000fe800000006ff */
[----:B------:R-:W2:Y:S02]  /*2dd0*/  SYNCS.PHASECHK.TRANS64.TRYWAIT P0, [UR11+0x160a8], R0 ;  /* 0x0160a800ff0075a7 */ /* 0x000ea4000800110b */
[----:B--2---:R-:W-:Y:S05]  /*2de0*/  @!P0 BRA `(.L_x_62) ;  /* 0x0000012800988947 */ /* 0x004fea0003800000 */
.L_x_407:
[----:B------:R-:W-:Y:S05]  /*2df0*/  BRA.U UP3, `(.L_x_63) ;  /* 0x0000000103047547 */ /* 0x000fea000b800000 */
[----:B-1----:R-:W-:Y:S05]  /*2e00*/  BPT.TRAP 0x1 ;  /* 0x000000040000795c */ /* 0x002fea0000300000 */
.L_x_63:
[----:B--2---:R-:W-:Y:S02]  /*2e10*/  IMAD.U32 R0, RZ, RZ, UR22 ;  /* 0x00000016ff007e24 */ /* 0x004fe4000f8e00ff */
[----:B------:R-:W-:Y:S02]  /*2e20*/  HFMA2 R6, -RZ, RZ, 0, 2.288818359375e-05 ;  /* 0x00000180ff067431 */ /* 0x000fe400000001ff */
[----:B------:R-:W-:Y:S01]  /*2e30*/  IMAD.MOV.U32 R7, RZ, RZ, 0xa0 ;  /* 0x000000a0ff077424 */ /* 0x000fe200078e00ff */
[----:B------:R-:W-:Y:S02]  /*2e40*/  MOV R5, 0xa8 ;  /* 0x000000a800057802 */ /* 0x000fe40000000f00 */
[----:B------:R-:W-:Y:S04]  /*2e50*/  SHF.L.U32 R0, R0, 0x1f, RZ ;  /* 0x0000001f00007819 */ /* 0x000fe800000006ff */
[----:B------:R-:W2:Y:S02]  /*2e60*/  SYNCS.PHASECHK.TRANS64.TRYWAIT P0, [UR11+0x16068], R0 ;  /* 0x01606800ff0075a7 */ /* 0x000ea4000800110b */
[----:B--2---:R-:W-:Y:S05]  /*2e70*/  @!P0 BRA `(.L_x_64) ;  /* 0x00000128008c8947 */ /* 0x004fea0003800000 */
.L_x_409:
[----:B------:R-:W-:Y:S01]  /*2e80*/  ULEA UR26, UR16, UR25, 0x9 ;  /* 0x00000019101a7291 */ /* 0x000fe2000f8e48ff */
[----:B--2---:R-:W-:Y:S01]  /*2e90*/  IMAD.MOV.U32 R0, RZ, RZ, 0xb8 ;  /* 0x000000b8ff007424 */ /* 0x004fe200078e00ff */
[----:B------:R-:W-:Y:S01]  /*2ea0*/  UISETP.NE.U32.AND UP0, UPT, UR19, URZ, UPT ;  /* 0x000000ff1300728c */ /* 0x000fe2000bf05070 */
[----:B------:R-:W-:Y:S01]  /*2eb0*/  R2UR UR10, R6 ;  /* 0x00000000060a72ca */ /* 0x000fe200000e0000 */
[----:B------:R-:W-:Y:S01]  /*2ec0*/  UIADD3 UR50, UPT, UPT, UR26, 0x80, URZ ;  /* 0x000000801a327890 */ /* 0x000fe2000fffe0ff */
[----:B------:R-:W-:Y:S01]  /*2ed0*/  R2UR UR7, R5 ;  /* 0x00000000050772ca */ /* 0x000fe200000e0000 */
[----:B------:R-:W-:Y:S01]  /*2ee0*/  UIADD3 UR48, UPT, UPT, UR26, 0x100, URZ ;  /* 0x000001001a307890 */ /* 0x000fe2000fffe0ff */
[----:B------:R-:W-:Y:S01]  /*2ef0*/  IMAD.MOV.U32 R6, RZ, RZ, 0x180 ;  /* 0x00000180ff067424 */ /* 0x000fe200078e00ff */
[----:B------:R-:W-:Y:S01]  /*2f00*/  UIADD3 UR46, UPT, UPT, UR26, 0x180, URZ ;  /* 0x000001801a2e7890 */ /* 0x000fe2000fffe0ff */
[----:B-1----:R-:W-:Y:S01]  /*2f10*/  R2UR UR4, R0 ;  /* 0x00000000000472ca */ /* 0x002fe200000e0000 */
[----:B------:R-:W-:Y:S01]  /*2f20*/  IMAD.MOV.U32 R5, RZ, RZ, 0xb0 ;  /* 0x000000b0ff057424 */ /* 0x000fe200078e00ff */
[----:B------:R-:W-:Y:S01]  /*2f30*/  R2UR UR9, R7 ;  /* 0x00000000070972ca */ /* 0x000fe200000e0000 */
[----:B------:R-:W-:Y:S01]  /*2f40*/  IMAD.MOV.U32 R2, RZ, RZ, 0x180 ;  /* 0x00000180ff027424 */ /* 0x000fe200078e00ff */
[----:B------:R-:W-:Y:S01]  /*2f50*/  R2UR UR8, R6 ;  /* 0x00000000060872ca */ /* 0x000fe200000e0000 */
[----:B------:R-:W-:Y:S01]  /*2f60*/  IMAD.MOV.U32 R0, RZ, RZ, 0x180 ;  /* 0x00000180ff007424 */ /* 0x000fe200078e00ff */
[----:B------:R-:W-:Y:S01]  /*2f70*/  R2UR UR5, R5 ;  /* 0x00000000050572ca */ /* 0x000fe200000e0000 */
[----:B------:R-:W-:Y:S01]  /*2f80*/  UMOV UR44, 0x0 ;  /* 0x00000000002c7882 */ /* 0x000fe20000000000 */
[----:B------:R-:W-:Y:S01]  /*2f90*/  R2UR UR6, R2 ;  /* 0x00000000020672ca */ /* 0x000fe200000e0000 */
[----:B------:R-:W-:Y:S01]  /*2fa0*/  UMOV UR45, 0x8110010 ;  /* 0x08110010002d7882 */ /* 0x000fe20000000000 */
[----:B------:R-:W-:Y:S01]  /*2fb0*/  R2UR UR16, R0 ;  /* 0x00000000001072ca */ /* 0x000fe200000e0000 */
[----:B------:R-:W-:Y:S01]  /*2fc0*/  UMOV UR27, 0x40004040 ;  /* 0x40004040001b7882 */ /* 0x000fe20000000000 */
[----:B------:R-:W-:Y:S01]  /*2fd0*/  UMOV UR32, 0x0 ;  /* 0x0000000000207882 */ /* 0x000fe20000000000 */
[----:B------:R-:W-:Y:S01]  /*2fe0*/  UMOV UR33, 0x8110010 ;  /* 0x0811001000217882 */ /* 0x000fe20000000000 */
[----:B------:R-:W-:Y:S01]  /*2ff0*/  UMOV UR51, 0x40004040 ;  /* 0x4000404000337882 */ /* 0x000fe20000000000 */
[----:B------:R1:W-:Y:S01]  /*3000*/  UTCHMMA tmem[UR9], gdesc[UR26], tmem[UR10], tmem[UR44], idesc[UR45], UP0 ;  /* 0x00ff2c1a090079ea */ /* 0x0003e2000800000a */
[----:B------:R-:W-:Y:S01]  /*3010*/  UMOV UR30, 0x0 ;  /* 0x00000000001e7882 */ /* 0x000fe20000000000 */
[----:B------:R1:W-:Y:S01]  /*3020*/  UTCHMMA tmem[UR7], gdesc[UR50], tmem[UR8], tmem[UR32], idesc[UR33], UPT ;  /* 0x00ff2032070079ea */ /* 0x0003e2000b800008 */
[----:B------:R-:W-:Y:S01]  /*3030*/  UMOV UR31, 0x8110010 ;  /* 0x08110010001f7882 */ /* 0x000fe20000000000 */
[----:B------:R-:W-:Y:S01]  /*3040*/  UMOV UR49, 0x40004040 ;  /* 0x4000404000317882 */ /* 0x000fe20000000000 */
[----:B------:R-:W-:Y:S01]  /*3050*/  UMOV UR28, 0x0 ;  /* 0x00000000001c7882 */ /* 0x000fe20000000000 */
[----:B------:R1:W-:Y:S01]  /*3060*/  UTCHMMA tmem[UR5], gdesc[UR48], tmem[UR6], tmem[UR30], idesc[UR31], UPT ;  /* 0x00ff1e30050079ea */ /* 0x0003e2000b800006 */
[----:B------:R-:W-:Y:S01]  /*3070*/  UMOV UR29, 0x8110010 ;  /* 0x08110010001d7882 */ /* 0x000fe20000000000 */
[----:B------:R-:W-:Y:S02]  /*3080*/  UMOV UR47, 0x40004040 ;  /* 0x40004040002f7882 */ /* 0x000fe40000000000 */
[----:B------:R1:W-:Y:S01]  /*3090*/  UTCHMMA tmem[UR4], gdesc[UR46], tmem[UR16], tmem[UR28], idesc[UR29], UPT ;  /* 0x00ff1c2e040079ea */ /* 0x0003e2000b800010 */
[----:B------:R-:W-:Y:S05]  /*30a0*/  BRA.U UP5, `(.L_x_65) ;  /* 0x0000000105047547 */ /* 0x000fea000b800000 */
[----:B-1----:R-:W-:Y:S05]  /*30b0*/  BPT.TRAP 0x1 ;  /* 0x000000040000795c */ /* 0x002fea0000300000 */
.L_x_65:
[----:B-1----:R-:W-:Y:S02]  /*30c0*/  UIADD3 UR4, UPT, UPT, UR11, 0x16098, URZ ;  /* 0x000160980b047890 */ /* 0x002fe4000fffe0ff */
[----:B------:R-:W-:Y:S07]  /*30d0*/  ULOP3.LUT UR23, UR23, 0x1, URZ, 0x3c, !UPT ;  /* 0x0000000117177892 */ /* 0x000fee000f8e3cff */
[----:B------:R1:W-:Y:S01]  /*30e0*/  UTCBAR [UR4], URZ ;  /* 0x000000ff040073e9 */ /* 0x0003e200080000ff */
[----:B------:R-:W-:Y:S05]  /*30f0*/  BRA.U !UP1, `(.L_x_66) ;  /* 0x0000000109047547 */ /* 0x000fea000b800000 */
[----:B-1----:R-:W-:Y:S05]  /*3100*/  BPT.TRAP 0x1 ;  /* 0x000000040000795c */ /* 0x002fea0000300000 */
.L_x_66:
[----:B------:R-:W-:Y:S01]  /*3110*/  USHF.R.U32.HI UR8, URZ, 0x4, UR11 ;  /* 0x00000004ff087899 */ /* 0x000fe2000801160b */
[----:B------:R-:W-:Y:S01]  /*3120*/  IMAD.MOV.U32 R2, RZ, RZ, 0x80 ;  /* 0x00000080ff027424 */ /* 0x000fe200078e00ff */
[----:B------:R-:W-:Y:S01]  /*3130*/  ULEA UR9, UR17, UR11, 0x3 ;  /* 0x0000000b11097291 */ /* 0x000fe2000f8e18ff */
[----:B------:R-:W-:Y:S01]  /*3140*/  IMAD.MOV.U32 R0, RZ, RZ, 0x80 ;  /* 0x00000080ff007424 */ /* 0x000fe200078e00ff */
[----:B------:R-:W-:Y:S02]  /*3150*/  ULOP3.LUT UR8, UR8, 0x3fff, URZ, 0xc0, !UPT ;  /* 0x00003fff08087892 */ /* 0x000fe4000f8ec0ff */
[----:B------:R-:W-:Y:S01]  /*3160*/  UIADD3 UR9, UPT, UPT, UR9, 0x16038, URZ ;  /* 0x0001603809097890 */ /* 0x000fe2000fffe0ff */
[----:B------:R-:W-:Y:S01]  /*3170*/  R2UR UR7, R2 ;  /* 0x00000000020772ca */ /* 0x000fe200000e0000 */
[----:B------:R-:W-:Y:S01]  /*3180*/  ULOP3.LUT UR8, UR8, 0x10000, URZ, 0xfc, !UPT ;  /* 0x0001000008087892 */ /* 0x000fe2000f8efcff */
[----:B------:R-:W-:Y:S01]  /*3190*/  R2UR UR6, R0 ;  /* 0x00000000000672ca */ /* 0x000fe200000e0000 */
[----:B------:R-:W-:Y:S01]  /*31a0*/  UMOV UR44, UR40 ;  /* 0x00000028002c7c82 */ /* 0x000fe20008000000 */
[----:B------:R-:W-:Y:S01]  /*31b0*/  R2UR UR5, R2 ;  /* 0x00000000020572ca */ /* 0x000fe200000e0000 */
[----:B------:R-:W-:Y:S01]  /*31c0*/  UIADD3 UR32, UPT, UPT, UR8, 0x400, URZ ;  /* 0x0000040008207890 */ /* 0x000fe2000fffe0ff */
[----:B-1----:R-:W-:Y:S01]  /*31d0*/  R2UR UR4, R0 ;  /* 0x00000000000472ca */ /* 0x002fe200000e0000 */
[----:B------:R-:W-:Y:S01]  /*31e0*/  UIADD3 UR40, UPT, UPT, UR8, 0x402, URZ ;  /* 0x0000040208287890 */ /* 0x000fe2000fffe0ff */
[----:B------:R1:W-:Y:S01]  /*31f0*/  UTCBAR [UR9], URZ ;  /* 0x000000ff090073e9 */ /* 0x0003e200080000ff */
[----:B------:R-:W-:Y:S01]  /*3200*/  UIADD3 UR50, UPT, UPT, UR8, 0x406, URZ ;  /* 0x0000040608327890 */ /* 0x000fe2000fffe0ff */
[----:B------:R-:W-:Y:S01]  /*3210*/  UMOV UR46, UR38 ;  /* 0x00000026002e7c82 */ /* 0x000fe20008000000 */
[----:B------:R-:W-:Y:S02]  /*3220*/  UIADD3 UR38, UPT, UPT, UR8, 0x404, URZ ;  /* 0x0000040408267890 */ /* 0x000fe4000fffe0ff */
[----:B------:R-:W-:Y:S01]  /*3230*/  UIADD3 UR8, UPT, UPT, UR17, 0x1, URZ ;  /* 0x0000000111087890 */ /* 0x000fe2000fffe0ff */
[----:B------:R-:W-:Y:S01]  /*3240*/  UMOV UR30, 0x0 ;  /* 0x00000000001e7882 */ /* 0x000fe20000000000 */
[----:B------:R-:W-:Y:S02]  /*3250*/  UMOV UR31, 0x8100010 ;  /* 0x08100010001f7882 */ /* 0x000fe40000000000 */
[----:B------:R-:W-:Y:S01]  /*3260*/  UISETP.NE.AND UP0, UPT, UR8, 0x3, UPT ;  /* 0x000000030800788c */ /* 0x000fe2000bf05270 */
[----:B------:R-:W-:Y:S01]  /*3270*/  UMOV UR43, 0x40004040 ;  /* 0x40004040002b7882 */ /* 0x000fe20000000000 */
[----:B------:R-:W-:Y:S02]  /*3280*/  UMOV UR33, 0x40004040 ;  /* 0x4000404000217882 */ /* 0x000fe40000000000 */
[----:B------:R-:W-:Y:S01]  /*3290*/  USEL UR8, UR8, URZ, UP0 ;  /* 0x000000ff08087287 */ /* 0x000fe20008000000 */
[----:B------:R1:W-:Y:S01]  /*32a0*/  UTCHMMA gdesc[UR32], gdesc[UR42], tmem[UR7], tmem[UR30], idesc[UR31], !UPT ;  /* 0x00ff1e2a200075ea */ /* 0x0003e2000f800007 */
[----:B------:R-:W-:Y:S01]  /*32b0*/  UMOV UR28, 0x0 ;  /* 0x00000000001c7882 */ /* 0x000fe20000000000 */
        /* <DEDUP_REMOVED lines=16> */
.L_x_67:
[----:B-1----:R-:W-:Y:S09]  /*33c0*/  UIADD3 UR4, UPT, UPT, UR11, 0x16060, URZ ;  /* 0x000160600b047890 */ /* 0x002ff2000fffe0ff */
[----:B------:R1:W-:Y:S01]  /*33d0*/  UTCBAR [UR4], URZ ;  /* 0x000000ff040073e9 */ /* 0x0003e200080000ff */
[----:B------:R-:W-:Y:S05]  /*33e0*/  BRA.U !UP1, `(.L_x_68) ;  /* 0x0000000109047547 */ /* 0x000fea000b800000 */
[----:B-1----:R-:W-:Y:S05]  /*33f0*/  BPT.TRAP 0x1 ;  /* 0x000000040000795c */ /* 0x002fea0000300000 */
.L_x_68:
[----:B------:R-:W-:Y:S02]  /*3400*/  ULEA UR5, UR8, UR11, 0x3 ;  /* 0x0000000b08057291 */ /* 0x000fe4000f8e18ff */
[----:B------:R-:W-:Y:S02]  /*3410*/  UIADD3 UR8, UPT, UPT, UR8, 0x1, URZ ;  /* 0x0000000108087890 */ /* 0x000fe4000fffe0ff */
[----:B-1----:R-:W-:Y:S02]  /*3420*/  UIADD3 UR4, UPT, UPT, UR5, 0x16038, URZ ;  /* 0x0001603805047890 */ /* 0x002fe4000fffe0ff */
[----:B------:R-:W-:Y:S04]  /*3430*/  UISETP.NE.AND UP0, UPT, UR8, 0x3, UPT ;  /* 0x000000030800788c */ /* 0x000fe8000bf05270 */
[----:B------:R-:W-:Y:S03]  /*3440*/  USEL UR17, UR8, URZ, UP0 ;  /* 0x000000ff08117287 */ /* 0x000fe60008000000 */
[----:B------:R1:W-:Y:S01]  /*3450*/  UTCBAR [UR4], URZ ;  /* 0x000000ff040073e9 */ /* 0x0003e200080000ff */
[----:B------:R-:W-:Y:S08]  /*3460*/  BRA.U !UP1, `(.L_x_69) ;  /* 0x0000000109047547 */ /* 0x000ff0000b800000 */
[----:B-1----:R-:W-:Y:S05]  /*3470*/  BPT.TRAP 0x1 ;  /* 0x000000040000795c */ /* 0x002fea0000300000 */
.L_x_69:
[----:B-1----:R-:W-:Y:S01]  /*3480*/  ULEA UR4, UR15, UR11, 0x3 ;  /* 0x0000000b0f047291 */ /* 0x002fe2000f8e18ff */
[----:B------:R-:W-:Y:S04]  /*3490*/  MOV R0, UR20 ;  /* 0x0000001400007c02 */ /* 0x000fe80008000f00 */
[----:B------:R-:W-:Y:S04]  /*34a0*/  SHF.L.U32 R0, R0, 0x1f, RZ ;  /* 0x0000001f00007819 */ /* 0x000fe800000006ff */
[----:B------:R-:W1:Y:S02]  /*34b0*/  SYNCS.PHASECHK.TRANS64.TRYWAIT P0, [UR4+0x16020], R0 ;  /* 0x01602000ff0075a7 */ /* 0x000e640008001104 */
[----:B-1----:R-:W-:Y:S05]  /*34c0*/  @!P0 BRA `(.L_x_70) ;  /* 0x0000012400108947 */ /* 0x002fea0003800000 */
.L_x_411:
[----:B------:R-:W-:Y:S04]  /*34d0*/  UIADD3 UR4, UPT, UPT, UR15, 0x1, URZ ;  /* 0x000000010f047890 */ /* 0x000fe8000fffe0ff */
[----:B------:R-:W-:Y:S04]  /*34e0*/  UISETP.NE.AND UP0, UPT, UR4, 0x3, UPT ;  /* 0x000000030400788c */ /* 0x000fe8000bf05270 */
[----:B------:R-:W-:Y:S02]  /*34f0*/  USEL UR5, URZ, 0x1, UP0 ;  /* 0x00000001ff057887 */ /* 0x000fe40008000000 */
[----:B------:R-:W-:Y:S02]  /*3500*/  USEL UR4, UR4, URZ, UP0 ;  /* 0x000000ff04047287 */ /* 0x000fe40008000000 */
[----:B------:R-:W-:Y:S01]  /*3510*/  ULOP3.LUT UR20, UR20, UR5, URZ, 0x3c, !UPT ;  /* 0x0000000514147292 */ /* 0x000fe2000f8e3cff */
[----:B------:R-:W-:Y:S11]  /*3520*/  BRA.U UP5, `(.L_x_71) ;  /* 0x0000000105047547 */ /* 0x000ff6000b800000 */
[----:B------:R-:W-:Y:S05]  /*3530*/  BPT.TRAP 0x1 ;  /* 0x000000040000795c */ /* 0x000fea0000300000 */
.L_x_71:
[----:B-1----:R-:W-:Y:S04]  /*3540*/  MOV R0, UR23 ;  /* 0x0000001700007c02 */ /* 0x002fe80008000f00 */
[----:B------:R-:W-:Y:S04]  /*3550*/  SHF.L.U32 R0, R0, 0x1f, RZ ;  /* 0x0000001f00007819 */ /* 0x000fe800000006ff */
[----:B------:R-:W1:Y:S02]  /*3560*/  SYNCS.PHASECHK.TRANS64.TRYWAIT P0, [UR11+0x160a0], R0 ;  /* 0x0160a000ff0075a7 */ /* 0x000e64000800110b */
[----:B-1----:R-:W-:Y:S05]  /*3570*/  @!P0 BRA `(.L_x_72) ;  /* 0x0000012000fc8947 */ /* 0x002fea0003800000 */
.L_x_413:
[----:B------:R-:W-:Y:S05]  /*3580*/  BRA.U UP4, `(.L_x_73) ;  /* 0x0000000104047547 */ /* 0x000fea000b800000 */
[----:B------:R-:W-:Y:S05]  /*3590*/  BPT.TRAP 0x1 ;  /* 0x000000040000795c */ /* 0x000fea0000300000 */
.L_x_73:
[----:B------:R-:W-:Y:S01]  /*35a0*/  ULOP3.LUT UR5, UR21, 0x1, URZ, 0x3c, !UPT ;  /* 0x0000000115057892 */ /* 0x000fe2000f8e3cff */
[----:B------:R-:W-:Y:S02]  /*35b0*/  HFMA2 R6, -RZ, RZ, 0, 1.52587890625e-05 ;  /* 0x00000100ff067431 */ /* 0x000fe400000001ff */
[----:B------:R-:W-:Y:S01]  /*35c0*/  IMAD.MOV.U32 R7, RZ, RZ, 0x20 ;  /* 0x00000020ff077424 */ /* 0x000fe200078e00ff */
[----:B------:R-:W-:Y:S02]  /*35d0*/  MOV R5, 0x28 ;  /* 0x0000002800057802 */ /* 0x000fe40000000f00 */
[----:B-1----:R-:W-:Y:S05]  /*35e0*/  IMAD.U32 R0, RZ, RZ, UR5 ;  /* 0x00000005ff007e24 */ /* 0x002fea000f8e00ff */
[----:B------:R-:W-:Y:S04]  /*35f0*/  SHF.L.U32 R0, R0, 0x1f, RZ ;  /* 0x0000001f00007819 */ /* 0x000fe800000006ff */
[----:B------:R-:W1:Y:S02]  /*3600*/  SYNCS.PHASECHK.TRANS64.TRYWAIT P0, [UR11+0x16058], R0 ;  /* 0x01605800ff0075a7 */ /* 0x000e64000800110b */
[----:B-1----:R-:W-:Y:S05]  /*3610*/  @!P0 BRA `(.L_x_74) ;  /* 0x0000012000ec8947 */ /* 0x002fea0003800000 */
.L_x_415:
[----:B------:R-:W-:Y:S01]  /*3620*/  ULEA UR44, UR15, UR25, 0x9 ;  /* 0x000000190f2c7291 */ /* 0x000fe2000f8e48ff */
[----:B-1----:R-:W-:Y:S01]  /*3630*/  IMAD.MOV.U32 R0, RZ, RZ, 0x38 ;  /* 0x00000038ff007424 */ /* 0x002fe200078e00ff */
[----:B------:R-:W-:Y:S01]  /*3640*/  R2UR UR26, R6 ;  /* 0x00000000061a72ca */ /* 0x000fe200000e0000 */
[----:B------:R-:W-:Y:S01]  /*3650*/  IMAD.MOV.U32 R6, RZ, RZ, 0x100 ;  /* 0x00000100ff067424 */ /* 0x000fe200078e00ff */
[----:B------:R-:W-:Y:S01]  /*3660*/  UIADD3 UR42, UPT, UPT, UR44, 0x80, URZ ;  /* 0x000000802c2a7890 */ /* 0x000fe2000fffe0ff */
[----:B------:R-:W-:Y:S01]  /*3670*/  R2UR UR10, R5 ;  /* 0x00000000050a72ca */ /* 0x000fe200000e0000 */
[----:B------:R-:W-:Y:S01]  /*3680*/  UIADD3 UR40, UPT, UPT, UR44, 0x100, URZ ;  /* 0x000001002c287890 */ /* 0x000fe2000fffe0ff */
[----:B------:R-:W-:Y:S01]  /*3690*/  R2UR UR6, R0 ;  /* 0x00000000000672ca */ /* 0x000fe200000e0000 */
[----:B------:R-:W-:Y:S01]  /*36a0*/  UIADD3 UR38, UPT, UPT, UR44, 0x180, URZ ;  /* 0x000001802c267890 */ /* 0x000fe2000fffe0ff */
        /* <DEDUP_REMOVED lines=14> */
[----:B------:R1:W-:Y:S01]  /*3790*/  UTCHMMA tmem[UR19], gdesc[UR44], tmem[UR26], tmem[UR34], idesc[UR35], UPT ;  /* 0x00ff222c130079ea */ /* 0x0003e2000b80001a */
        /* <DEDUP_REMOVED lines=11> */
.L_x_75:
[----:B-1----:R-:W-:Y:S02]  /*3850*/  UIADD3 UR6, UPT, UPT, UR11, 0x16090, URZ ;  /* 0x000160900b067890 */ /* 0x002fe4000fffe0ff */
[----:B------:R-:W-:Y:S01]  /*3860*/  ULOP3.LUT UR7, UR22, 0x1, URZ, 0x3c, !UPT ;  /* 0x0000000116077892 */ /* 0x000fe2000f8e3cff */
[----:B------:R-:W-:Y:S01]  /*3870*/  UMOV UR19, 0x1 ;  /* 0x0000000100137882 */ /* 0x000fe20000000000 */
[----:B------:R-:W-:Y:S05]  /*3880*/  UMOV UR16, UR15 ;  /* 0x0000000f00107c82 */ /* 0x000fea0008000000 */
[----:B------:R2:W-:Y:S01]  /*3890*/  UTCBAR [UR6], URZ ;  /* 0x000000ff060073e9 */ /* 0x0005e200080000ff */
[----:B------:R-:W-:Y:S05]  /*38a0*/  BRA.U UP2, `(.L_x_76) ;  /* 0xfffffff102207547 */ /* 0x000fea000b83ffff */
.L_x_57:
[----:B------:R-:W-:Y:S04]  /*38b0*/  BSSY.RECONVERGENT B0, `(.L_x_77) ;  /* 0x0000003000007945 */ /* 0x000fe80003800200 */
[----:B------:R-:W-:Y:S05]  /*38c0*/  @!P4 BRA `(.L_x_78) ;  /* 0x000000000004c947 */ /* 0x000fea0003800000 */
[----:B-12---:R-:W-:Y:S05]  /*38d0*/  BPT.TRAP 0x1 ;  /* 0x000000040000795c */ /* 0x006fea0000300000 */
.L_x_78:
[----:B-12---:R-:W-:Y:S05]  /*38e0*/  BSYNC.RECONVERGENT B0 ;  /* 0x0000000000007941 */ /* 0x006fea0003800200 */
.L_x_77:
[----:B------:R-:W-:Y:S01]  /*38f0*/  UIADD3 UR5, UPT, UPT, UR11, 0x16010, URZ ;  /* 0x000160100b057890 */ /* 0x000fe2000fffe0ff */
[----:B------:R-:W-:Y:S08]  /*3900*/  BSSY.RECONVERGENT B0, `(.L_x_79) ;  /* 0x0000004000007945 */ /* 0x000ff00003800200 */
[----:B------:R1:W-:Y:S01]  /*3910*/  UTCBAR [UR5], URZ ;  /* 0x000000ff050073e9 */ /* 0x0003e200080000ff */
[----:B------:R-:W-:Y:S05]  /*3920*/  @!P4 BRA `(.L_x_80) ;  /* 0x000000000004c947 */ /* 0x000fea0003800000 */
[----:B-1----:R-:W-:Y:S05]  /*3930*/  BPT.TRAP 0x1 ;  /* 0x000000040000795c */ /* 0x002fea0000300000 */
.L_x_80:
[----:B-1----:R-:W-:Y:S05]  /*3940*/  BSYNC.RECONVERGENT B0 ;  /* 0x0000000000007941 */ /* 0x002fea0003800200 */
.L_x_79:
[----:B------:R-:W-:-:S09]  /*3950*/  UIADD3 UR5, UPT, UPT, UR11, 0x16018, URZ ;  /* 0x000160180b057890 */ /* 0x000fd2000fffe0ff */
[----:B------:R1:W-:Y:S01]  /*3960*/  UTCBAR [UR5], URZ ;  /* 0x000000ff050073e9 */ /* 0x0003e200080000ff */
[----:B------:R-:W-:Y:S05]  /*3970*/  BRA.U UP5, `(.L_x_81) ;  /* 0x0000000105047547 */ /* 0x000fea000b800000 */
[----:B-1----:R-:W-:Y:S05]  /*3980*/  BPT.TRAP 0x1 ;  /* 0x000000040000795c */ /* 0x002fea0000300000 */
.L_x_81:
[----:B------:R-:W-:-:S04]  /*3990*/  MOV R0, UR23 ;  /* 0x0000001700007c02 */ /* 0x000fc80008000f00 */
[----:B------:R-:W-:-:S04]  /*39a0*/  SHF.L.U32 R0, R0, 0x1f, RZ ;  /* 0x0000001f00007819 */ /* 0x000fc800000006ff */
[----:B------:R-:W2:Y:S02]  /*39b0*/  SYNCS.PHASECHK.TRANS64.TRYWAIT P0, [UR11+0x160a8], R0 ;  /* 0x0160a800ff0075a7 */ /* 0x000ea4000800110b */
[----:B--2---:R-:W-:Y:S05]  /*39c0*/  @!P0 BRA `(.L_x_82) ;  /* 0x0000012000208947 */ /* 0x004fea0003800000 */
.L_x_417:
[----:B------:R-:W-:Y:S05]  /*39d0*/  BRA.U UP3, `(.L_x_83) ;  /* 0x0000000103047547 */ /* 0x000fea000b800000 */
[----:B-1----:R-:W-:Y:S05]  /*39e0*/  BPT.TRAP 0x1 ;  /* 0x000000040000795c */ /* 0x002fea0000300000 */
.L_x_83:
[----:B--2---:R-:W-:Y:S02]  /*39f0*/  IMAD.U32 R0, RZ, RZ, UR7 ;  /* 0x00000007ff007e24 */ /* 0x004fe4000f8e00ff */
[----:B------:R-:W-:Y:S02]  /*3a00*/  HFMA2 R6, -RZ, RZ, 0, 2.288818359375e-05 ;  /* 0x00000180ff067431 */ /* 0x000fe400000001ff */
[----:B------:R-:W-:Y:S01]  /*3a10*/  IMAD.MOV.U32 R7, RZ, RZ, 0xa0 ;  /* 0x000000a0ff077424 */ /* 0x000fe200078e00ff */
[----:B------:R-:W-:Y:S02]  /*3a20*/  MOV R5, 0xa8 ;  /* 0x000000a800057802 */ /* 0x000fe40000000f00 */
[----:B------:R-:W-:-:S04]  /*3a30*/  SHF.L.U32 R0, R0, 0x1f, RZ ;  /* 0x0000001f00007819 */ /* 0x000fc800000006ff */
[----:B------:R-:W2:Y:S02]  /*3a40*/  SYNCS.PHASECHK.TRANS64.TRYWAIT P0, [UR11+0x16068], R0 ;  /* 0x01606800ff0075a7 */ /* 0x000ea4000800110b */
[----:B--2---:R-:W-:Y:S05]  /*3a50*/  @!P0 BRA `(.L_x_84) ;  /* 0x0000012000148947 */ /* 0x004fea0003800000 */
.L_x_419:
[----:B--2---:R-:W-:Y:S01]  /*3a60*/  IMAD.MOV.U32 R0, RZ, RZ, 0xb8 ;  /* 0x000000b8ff007424 */ /* 0x004fe200078e00ff */
[----:B------:R-:W-:Y:S01]  /*3a70*/  R2UR UR16, R6 ;  /* 0x00000000061072ca */ /* 0x000fe200000e0000 */
[----:B------:R-:W-:Y:S01]  /*3a80*/  IMAD.MOV.U32 R6, RZ, RZ, 0x180 ;  /* 0x00000180ff067424 */ /* 0x000fe200078e00ff */
[----:B------:R-:W-:Y:S01]  /*3a90*/  R2UR UR8, R5 ;  /* 0x00000000050872ca */ /* 0x000fe200000e0000 */
[----:B------:R-:W-:Y:S01]  /*3aa0*/  IMAD.MOV.U32 R5, RZ, RZ, 0xb0 ;  /* 0x000000b0ff057424 */ /* 0x000fe200078e00ff */
[----:B-1----:R-:W-:Y:S01]  /*3ab0*/  R2UR UR5, R0 ;  /* 0x00000000000572ca */ /* 0x002fe200000e0000 */
[----:B------:R-:W-:Y:S01]  /*3ac0*/  IMAD.MOV.U32 R2, RZ, RZ, 0x180 ;  /* 0x00000180ff027424 */ /* 0x000fe200078e00ff */
[----:B------:R-:W-:Y:S01]  /*3ad0*/  R2UR UR10, R7 ;  /* 0x00000000070a72ca */ /* 0x000fe200000e0000 */
[----:B------:R-:W-:Y:S01]  /*3ae0*/  IMAD.MOV.U32 R0, RZ, RZ, 0x180 ;  /* 0x00000180ff007424 */ /* 0x000fe200078e00ff */
[----:B------:R-:W-:Y:S01]  /*3af0*/  R2UR UR9, R6 ;  /* 0x00000000060972ca */ /* 0x000fe200000e0000 */
[----:B------:R-:W-:Y:S01]  /*3b00*/  ULEA UR26, UR15, UR25, 0x9 ;  /* 0x000000190f1a7291 */ /* 0x000fe2000f8e48ff */
[----:B------:R-:W-:Y:S01]  /*3b10*/  R2UR UR6, R5 ;  /* 0x00000000050672ca */ /* 0x000fe200000e0000 */
[----:B------:R-:W-:Y:S01]  /*3b20*/  UISETP.NE.U32.AND UP0, UPT, UR19, URZ, UPT ;  /* 0x000000ff1300728c */ /* 0x000fe2000bf05070 */
        /* <DEDUP_REMOVED lines=14> */
[----:B------:R1:W-:Y:S01]  /*3c10*/  UTCHMMA tmem[UR10], gdesc[UR26], tmem[UR16], tmem[UR34], idesc[UR35], UP0 ;  /* 0x00ff221a0a0079ea */ /* 0x0003e20008000010 */
        /* <DEDUP_REMOVED lines=8> */
.L_x_85:
[----:B-1----:R-:W-:-:S09]  /*3ca0*/  UIADD3 UR5, UPT, UPT, UR11, 0x16098, URZ ;  /* 0x000160980b057890 */ /* 0x002fd2000fffe0ff */
[----:B------:R1:W-:Y:S01]  /*3cb0*/  UTCBAR [UR5], URZ ;  /* 0x000000ff050073e9 */ /* 0x0003e200080000ff */
[----:B------:R-:W-:Y:S05]  /*3cc0*/  BRA.U !UP1, `(.L_x_86) ;  /* 0x0000000109047547 */ /* 0x000fea000b800000 */
[----:B-1----:R-:W-:Y:S05]  /*3cd0*/  BPT.TRAP 0x1 ;  /* 0x000000040000795c */ /* 0x002fea0000300000 */
.L_x_86:
[----:B-1----:R-:W-:-:S04]  /*3ce0*/  ULEA UR5, UR17, UR11, 0x3 ;  /* 0x0000000b11057291 */ /* 0x002fc8000f8e18ff */
[----:B------:R-:W-:-:S09]  /*3cf0*/  UIADD3 UR5, UPT, UPT, UR5, 0x16038, URZ ;  /* 0x0001603805057890 */ /* 0x000fd2000fffe0ff */
[----:B------:R1:W-:Y:S01]  /*3d00*/  UTCBAR [UR5], URZ ;  /* 0x000000ff050073e9 */ /* 0x0003e200080000ff */
[----:B------:R-:W-:Y:S05]  /*3d10*/  BRA.U UP4, `(.L_x_87) ;  /* 0x0000000104047547 */ /* 0x000fea000b800000 */
[----:B-1----:R-:W-:Y:S05]  /*3d20*/  BPT.TRAP 0x1 ;  /* 0x000000040000795c */ /* 0x002fea0000300000 */
.L_x_87:
[----:B-1----:R-:W-:-:S09]  /*3d30*/  UIADD3 UR5, UPT, UPT, UR11, 0x16050, URZ ;  /* 0x000160500b057890 */ /* 0x002fd2000fffe0ff */
[----:B------:R1:W-:Y:S01]  /*3d40*/  UTCBAR [UR5], URZ ;  /* 0x000000ff050073e9 */ /* 0x0003e200080000ff */
[----:B------:R-:W-:Y:S05]  /*3d50*/  BRA.U UP3, `(.L_x_88) ;  /* 0x0000000103047547 */ /* 0x000fea000b800000 */
[----:B-1----:R-:W-:Y:S05]  /*3d60*/  BPT.TRAP 0x1 ;  /* 0x000000040000795c */ /* 0x002fea0000300000 */
.L_x_88:
[----:B------:R-:W-:Y:S01]  /*3d70*/  UIADD3 UR11, UPT, UPT, UR11, 0x16060, URZ ;  /* 0x000160600b0b7890 */ /* 0x000fe2000fffe0ff */
[----:B------:R-:W-:Y:S01]  /*3d80*/  LOP3.LUT R4, R4, 0x1, RZ, 0x3c, !PT ;  /* 0x0000000104047812 */ /* 0x000fe200078e3cff */
[----:B------:R-:W-:Y:S02]  /*3d90*/  UIADD3 UR24, UPT, UPT, UR18, 0x2, URZ ;  /* 0x0000000212187890 */ /* 0x000fe4000fffe0ff */
[----:B------:R-:W-:-:S05]  /*3da0*/  ULOP3.LUT UR23, UR23, 0x1, URZ, 0x3c, !UPT ;  /* 0x0000000117177892 */ /* 0x000fca000f8e3cff */
[----:B------:R2:W-:Y:S01]  /*3db0*/  UTCBAR [UR11], URZ ;  /* 0x000000ff0b0073e9 */ /* 0x0005e200080000ff */
[----:B------:R-:W-:Y:S02]  /*3dc0*/  NOP ;  /* 0x0000000000007918 */ /* 0x000fe40000000000 */
.L_x_29:
[----:B------:R-:W3:Y:S01]  /*3dd0*/  LDCU UR6, c[0x0][0x370] ;  /* 0x00006e00ff0677ac */ /* 0x000ee20008000800 */
[----:B-1----:R-:W1:Y:S01]  /*3de0*/  LDCU UR5, c[0x0][0x900] ;  /* 0x00012000ff0577ac */ /* 0x002e620008000800 */
[----:B---3--:R-:W-:-:S04]  /*3df0*/  UIADD3 UR36, UPT, UPT, UR6, UR36, URZ ;  /* 0x0000002406247290 */ /* 0x008fc8000fffe0ff */
[----:B-1----:R-:W-:-:S09]  /*3e00*/  UISETP.GE.AND UP0, UPT, UR36, UR5, UPT ;  /* 0x000000052400728c */ /* 0x002fd2000bf06270 */
[----:B------:R-:W-:Y:S05]  /*3e10*/  BRA.U !UP0, `(.L_x_89) ;  /* 0xffffffd908b07547 */ /* 0x000fea000b83ffff */
[----:B--2---:R-:W-:Y:S05]  /*3e20*/  EXIT ;  /* 0x000000000000794d */ /* 0x004fea0003800000 */
.L_x_28:
[----:B------:R-:W-:-:S08]  /*3e30*/  NOP ;  /* 0x0000000000007918 */ /* 0x000fd00000000000 */
[----:B------:R-:W1:-:S00]  /*3e40*/  USETMAXREG.DEALLOC.CTAPOOL 0x60 ;  /* 0x00000060000079c8 */ /* 0x000e4000080e0500 */
[----:B-1----:R-:W1:Y:S01]  /*3e50*/  LDC R0, c[0x0][0x900] ;  /* 0x00024000ff007b82 */ /* 0x002e620000000800 */
[----:B------:R-:W-:Y:S02]  /*3e60*/  MOV R72, UR36 ;  /* 0x0000002400487c02 */ /* 0x000fe40008000f00 */
[----:B-1----:R-:W-:-:S13]  /*3e70*/  ISETP.LE.AND P0, PT, R0, UR36, PT ;  /* 0x0000002400007c0c */ /* 0x002fda000bf03270 */
[----:B------:R-:W-:Y:S05]  /*3e80*/  @P0 EXIT ;  /* 0x000000000000094d */ /* 0x000fea0003800000 */
[----:B------:R-:W1:Y:S01]  /*3e90*/  S2UR UR4, SR_CTAID.Z ;  /* 0x00000000000479c3 */ /* 0x000e620000002700 */
[----:B------:R-:W2:Y:S01]  /*3ea0*/  S2R R0, SR_CTAID.Y ;  /* 0x0000000000007919 */ /* 0x000ea20000002600 */
[----:B------:R-:W1:Y:S01]  /*3eb0*/  LDCU UR36, c[0x0][0x370] ;  /* 0x00006e00ff2477ac */ /* 0x000e620008000800 */
[----:B------:R-:W-:Y:S01]  /*3ec0*/  LOP3.LUT P0, R78, R79, 0x7f, RZ, 0xc0, !PT ;  /* 0x0000007f4f4e7812 */ /* 0x000fe2000780c0ff */
[----:B------:R-:W-:Y:S01]  /*3ed0*/  HFMA2 R59, -RZ, RZ, 0, 0 ;  /* 0x00000000ff3b7431 */ /* 0x000fe200000001ff */
[----:B------:R-:W-:Y:S01]  /*3ee0*/  BSSY B8, `(.L_x_90) ;  /* 0x0000865000087945 */ /* 0x000fe20003800000 */
[----:B------:R-:W3:Y:S01]  /*3ef0*/  LDCU UR5, c[0x0][0x374] ;  /* 0x00006e80ff0577ac */ /* 0x000ee20008000800 */
[----:B------:R-:W-:Y:S02]  /*3f00*/  IMAD.MOV.U32 R75, RZ, RZ, 0x1 ;  /* 0x00000001ff4b7424 */ /* 0x000fe400078e00ff */
[----:B------:R-:W-:Y:S01]  /*3f10*/  IMAD.MOV.U32 R56, RZ, RZ, RZ ;  /* 0x000000ffff387224 */ /* 0x000fe200078e00ff */
[----:B------:R-:W4:Y:S01]  /*3f20*/  LDCU.64 UR44, c[0x0][0x358] ;  /* 0x00006b00ff2c77ac */ /* 0x000f220008000a00 */
[----:B------:R-:W-:Y:S01]  /*3f30*/  UMOV UR43, URZ ;  /* 0x000000ff002b7c82 */ /* 0x000fe20008000000 */
[----:B------:R-:W-:Y:S01]  /*3f40*/  UMOV UR42, URZ ;  /* 0x000000ff002a7c82 */ /* 0x000fe20008000000 */
[----:B-1----:R-:W-:-:S04]  /*3f50*/  UIMAD UR4, UR36, UR4, URZ ;  /* 0x00000004240472a4 */ /* 0x002fc8000f8e02ff */
[----:B------:R-:W-:-:S04]  /*3f60*/  UIADD3 UR4, UPT, UPT, URZ, -UR4, URZ ;  /* 0x80000004ff047290 */ /* 0x000fc8000fffe0ff */
[----:B---3--:R-:W-:Y:S01]  /*3f70*/  UIMAD UR4, UR4, UR5, URZ ;  /* 0x00000005040472a4 */ /* 0x008fe2000f8e02ff */
[----:B--2---:R-:W-:-:S05]  /*3f80*/  IMAD R0, R0, UR36, R72 ;  /* 0x0000002400007c24 */ /* 0x004fca000f8e0248 */
[----:B------:R-:W-:-:S04]  /*3f90*/  ISETP.NE.OR P0, PT, R0, UR4, P0 ;  /* 0x0000000400007c0c */ /* 0x000fc80008705670 */
[----:B----4-:R-:W-:-:S09]  /*3fa0*/  P2R R80, PR, RZ, 0x1 ;  /* 0x00000001ff507803 */ /* 0x010fd20000000000 */
.L_x_234:
[----:B------:R-:W-:Y:S05]  /*3fb0*/  YIELD ;  /* 0x0000000000007946 */ /* 0x000fea0003800000 */
[----:B------:R-:W1:Y:S01]  /*3fc0*/  LDC R8, c[0x0][0x904] ;  /* 0x00024100ff087b82 */ /* 0x000e620000000800 */
[----:B--2---:R-:W2:Y:S01]  /*3fd0*/  LDCU.64 UR4, c[0x0][0x908] ;  /* 0x00012100ff0477ac */ /* 0x004ea20008000a00 */
[----:B------:R-:W-:Y:S01]  /*3fe0*/  BSSY B7, `(.L_x_91) ;  /* 0x0000850000077945 */ /* 0x000fe20003800000 */
[----:B---3--:R-:W3:Y:S05]  /*3ff0*/  LDCU.64 UR6, c[0x0][0x920] ;  /* 0x00012400ff0677ac */ /* 0x008eea0008000a00 */
[----:B----4-:R-:W4:Y:S08]  /*4000*/  LDC.64 R4, c[0x0][0x918] ;  /* 0x00024600ff047b82 */ /* 0x010f300000000a00 */
[----:B-----5:R-:W5:Y:S01]  /*4010*/  LDC.64 R6, c[0x0][0x910] ;  /* 0x00024400ff067b82 */ /* 0x020f620000000a00 */
[----:B--2---:R-:W-:Y:S01]  /*4020*/  IMAD.HI.U32 R0, R72, UR4, RZ ;  /* 0x0000000448007c27 */ /* 0x004fe2000f8e00ff */
[----:B------:R-:W2:Y:S04]  /*4030*/  LDCU UR4, c[0x0][0x380] ;  /* 0x00007000ff0477ac */ /* 0x000ea80008000800 */
[----:B------:R-:W-:-:S02]  /*4040*/  SHF.R.U32.HI R0, RZ, UR5, R0 ;  /* 0x00000005ff007c19 */ /* 0x000fc40008011600 */
[----:B-1----:R-:W-:-:S04]  /*4050*/  ISETP.NE.AND P0, PT, R8, 0x1, PT ;  /* 0x000000010800780c */ /* 0x002fc80003f05270 */
[----:B------:R-:W-:Y:S02]  /*4060*/  SEL R2, R72, R0, !P0 ;  /* 0x0000000048027207 */ /* 0x000fe40004000000 */
[----:B----4-:R-:W-:-:S03]  /*4070*/  ISETP.NE.AND P0, PT, R5, 0x1, PT ;  /* 0x000000010500780c */ /* 0x010fc60003f05270 */
[----:B---3--:R-:W-:-:S04]  /*4080*/  IMAD.HI.U32 R0, R2, UR6, RZ ;  /* 0x0000000602007c27 */ /* 0x008fc8000f8e00ff */
[----:B------:R-:W-:Y:S01]  /*4090*/  IMAD.MOV R3, RZ, RZ, -R2 ;  /* 0x000000ffff037224 */ /* 0x000fe200078e0a02 */
[----:B------:R-:W-:-:S03]  /*40a0*/  SHF.R.U32.HI R0, RZ, UR7, R0 ;  /* 0x00000007ff007c19 */ /* 0x000fc60008011600 */
[----:B------:R-:W-:Y:S01]  /*40b0*/  IMAD R3, R8, R3, R72 ;  /* 0x0000000308037224 */ /* 0x000fe200078e0248 */
[----:B------:R-:W-:Y:S02]  /*40c0*/  SEL R0, R2, R0, !P0 ;  /* 0x0000000002007207 */ /* 0x000fe40004000000 */
[----:B-----5:R-:W-:Y:S01]  /*40d0*/  ISETP.NE.AND P0, PT, R6, 0x1, PT ;  /* 0x000000010600780c */ /* 0x020fe20003f05270 */
[----:B------:R-:W-:Y:S02]  /*40e0*/  IMAD.SHL.U32 R3, R3, 0x100, RZ ;  /* 0x0000010003037824 */ /* 0x000fe400078e00ff */
[----:B------:R-:W-:-:S05]  /*40f0*/  IMAD.HI.U32 R7, R0, R7, RZ ;  /* 0x0000000700077227 */ /* 0x000fca00078e00ff */
[----:B------:R-:W-:-:S04]  /*4100*/  SHF.R.U32.HI R4, RZ, R4, R7 ;  /* 0x00000004ff047219 */ /* 0x000fc80000011607 */
[----:B------:R-:W-:Y:S01]  /*4110*/  SEL R7, R0, R4, !P0 ;  /* 0x0000000400077207 */ /* 0x000fe20004000000 */
[----:B------:R-:W-:Y:S01]  /*4120*/  IMAD.MOV R4, RZ, RZ, -R0 ;  /* 0x000000ffff047224 */ /* 0x000fe200078e0a00 */
[----:B--2---:R-:W-:-:S03]  /*4130*/  ISETP.GE.AND P0, PT, R3, UR4, PT ;  /* 0x0000000403007c0c */ /* 0x004fc6000bf06270 */
[----:B------:R-:W-:Y:S02]  /*4140*/  IMAD.MOV R3, RZ, RZ, -R7 ;  /* 0x000000ffff037224 */ /* 0x000fe400078e0a07 */
[----:B------:R-:W-:Y:S02]  /*4150*/  IMAD R77, R5, R4, R2 ;  /* 0x00000004054d7224 */ /* 0x000fe400078e0202 */
[----:B------:R-:W-:-:S06]  /*4160*/  IMAD R74, R6, R3, R0 ;  /* 0x00000003064a7224 */ /* 0x000fcc00078e0200 */
[----:B------:R-:W-:Y:S05]  /*4170*/  @P0 BRA `(.L_x_92) ;  /* 0x0000008000d80947 */ /* 0x000fea0003800000 */
[----:B------:R-:W1:Y:S02]  /*4180*/  LDC R3, c[0x0][0x384] ;  /* 0x0000e100ff037b82 */ /* 0x000e640000000800 */
[----:B-1----:R-:W-:-:S13]  /*4190*/  ISETP.NE.AND P0, PT, R3, RZ, PT ;  /* 0x000000ff0300720c */ /* 0x002fda0003f05270 */
[----:B------:R-:W-:Y:S05]  /*41a0*/  @P0 BRA `(.L_x_93) ;  /* 0x0000004000340947 */ /* 0x000fea0003800000 */
[----:B------:R-:W-:-:S09]  /*41b0*/  UISETP.NE.AND UP0, UPT, UR41, URZ, UPT ;  /* 0x000000ff2900728c */ /* 0x000fd2000bf05270 */
[----:B------:R-:W-:Y:S05]  /*41c0*/  BRA.U UP0, `(.L_x_94) ;  /* 0x0000000100047547 */ /* 0x000fea000b800000 */
[----:B------:R-:W-:Y:S05]  /*41d0*/  BPT.TRAP 0x1 ;  /* 0x000000040000795c */ /* 0x000fea0000300000 */
.L_x_94:
[----:B------:R-:W1:Y:S01]  /*41e0*/  S2R R76, SR_CgaCtaId ;  /* 0x00000000004c7919 */ /* 0x000e620000008800 */
[----:B------:R-:W-:Y:S01]  /*41f0*/  MOV R2, 0x400 ;  /* 0x0000040000027802 */ /* 0x000fe20000000f00 */
[----:B------:R-:W-:Y:S01]  /*4200*/  BSSY B0, `(.L_x_95) ;  /* 0x0000005000007945 */ /* 0x000fe20003800000 */
[----:B------:R-:W-:Y:S02]  /*4210*/  SHF.L.U32 R0, R75, 0x1f, RZ ;  /* 0x0000001f4b007819 */ /* 0x000fe400000006ff */
[----:B-1----:R-:W-:-:S04]  /*4220*/  LEA R76, R76, R2, 0x18 ;  /* 0x000000024c4c7211 */ /* 0x002fc800078ec0ff */
[----:B------:R-:W1:Y:S02]  /*4230*/  SYNCS.PHASECHK.TRANS64.TRYWAIT P0, [R76+URZ+0x160c0], R0 ;  /* 0x0160c0004c0075a7 */ /* 0x000e6400080011ff */
[----:B-1----:R-:W-:Y:S05]  /*4240*/  @!P0 BRA `(.L_x_96) ;  /* 0x0000011800308947 */ /* 0x002fea0003800000 */
.L_x_420:
[----:B------:R-:W-:Y:S05]  /*4250*/  BSYNC B0 ;  /* 0x0000000000007941 */ /* 0x000fea0003800000 */
.L_x_95:
[----:B------:R-:W-:Y:S01]  /*4260*/  ISETP.NE.AND P0, PT, R80, RZ, PT ;  /* 0x000000ff5000720c */ /* 0x000fe20003f05270 */
[----:B------:R-:W-:-:S12]  /*4270*/  BSSY.RECONVERGENT B6, `(.L_x_97) ;  /* 0x0000232000067945 */ /* 0x000fd80003800200 */
[----:B------:R-:W-:Y:S05]  /*4280*/  @P0 BRA `(.L_x_98) ;  /* 0x0000002000c00947 */ /* 0x000fea0003800000 */
[----:B------:R-:W2:Y:S01]  /*4290*/  LDC.64 R2, c[0x4][0xa0] ;  /* 0x01002800ff027b82 */ /* 0x000ea20000000a00 */
[----:B------:R-:W-:Y:S01]  /*42a0*/  MOV R16, 0x0 ;  /* 0x0000000000107802 */ /* 0x000fe20000000f00 */
[----:B------:R-:W3:Y:S01]  /*42b0*/  LDCU.64 UR4, c[0x4][0xd0] ;  /* 0x01001a00ff0477ac */ /* 0x000ee20008000a00 */
[----:B------:R-:W-:Y:S02]  /*42c0*/  MOV R6, UR38 ;  /* 0x0000002600067c02 */ /* 0x000fe40008000f00 */
[----:B------:R-:W-:Y:S01]  /*42d0*/  MOV R7, UR37 ;  /* 0x0000002500077c02 */ /* 0x000fe20008000f00 */
[----:B---3--:R-:W-:Y:S02]  /*42e0*/  IMAD.U32 R4, RZ, RZ, UR4 ;  /* 0x00000004ff047e24 */ /* 0x008fe4000f8e00ff */
[----:B------:R-:W-:Y:S01]  /*42f0*/  IMAD.U32 R5, RZ, RZ, UR5 ;  /* 0x00000005ff057e24 */ /* 0x000fe2000f8e00ff */
[----:B--2---:R2:W-:Y:S02]  /*4300*/  STL.64 [R1], R2 ;  /* 0x0000000201007387 */ /* 0x0045e40000100a00 */
[----:B--2---:R2:W3:Y:S04]  /*4310*/  LDC.64 R2, c[0x4][R16] ;  /* 0x0100000010027b82 */ /* 0x0044e80000000a00 */
[----:B------:R-:W-:-:S07]  /*4320*/  LEPC R20, `(.L_x_99) ;  /* 0x000000001014794e */ /* 0x000fce0000000000 */
[----:B-123--:R-:W-:Y:S05]  /*4330*/  CALL.ABS.NOINC R2 ;  /* 0x0000000002007343 */ /* 0x00efea0003c00000 */
.L_x_99:
[----:B------:R-:W-:Y:S01]  /*4340*/  IMAD.MOV.U32 R2, RZ, RZ, 0x3 ;  /* 0x00000003ff027424 */ /* 0x000fe200078e00ff */
[----:B------:R-:W1:Y:S01]  /*4350*/  LDCU.64 UR4, c[0x4][0xe8] ;  /* 0x01001d00ff0477ac */ /* 0x000e620008000a00 */
[----:B------:R-:W-:Y:S01]  /*4360*/  IMAD.MOV.U32 R3, RZ, RZ, 0x4 ;  /* 0x00000004ff037424 */ /* 0x000fe200078e00ff */
[----:B------:R-:W-:Y:S02]  /*4370*/  MOV R6, UR38 ;  /* 0x0000002600067c02 */ /* 0x000fe40008000f00 */
[----:B------:R-:W-:Y:S01]  /*4380*/  STL [R1+0x8], R2 ;  /* 0x0000080201007387 */ /* 0x000fe20000100800 */
[----:B------:R-:W-:-:S03]  /*4390*/  MOV R7, UR37 ;  /* 0x0000002500077c02 */ /* 0x000fc60008000f00 */
[----:B------:R2:W-:Y:S01]  /*43a0*/  STL.64 [R1], R2 ;  /* 0x0000000201007387 */ /* 0x0005e20000100a00 */
[----:B-1----:R-:W-:Y:S01]  /*43b0*/  MOV R4, UR4 ;  /* 0x0000000400047c02 */ /* 0x002fe20008000f00 */
[----:B------:R-:W-:Y:S01]  /*43c0*/  IMAD.U32 R5, RZ, RZ, UR5 ;  /* 0x00000005ff057e24 */ /* 0x000fe2000f8e00ff */
[----:B--2---:R1:W2:Y:S06]  /*43d0*/  LDC.64 R2, c[0x4][R16] ;  /* 0x0100000010027b82 */ /* 0x0042ac0000000a00 */
[----:B------:R-:W-:-:S07]  /*43e0*/  LEPC R20, `(.L_x_100) ;  /* 0x000000001014794e */ /* 0x000fce0000000000 */
[----:B-12---:R-:W-:Y:S05]  /*43f0*/  CALL.ABS.NOINC R2 ;  /* 0x0000000002007343 */ /* 0x006fea0003c00000 */
.L_x_100:
[----:B------:R1:W2:Y:S01]  /*4400*/  LDC.64 R2, c[0x4][R16] ;  /* 0x0100000010027b82 */ /* 0x0002a20000000a00 */
[----:B------:R-:W3:Y:S01]  /*4410*/  LDCU.64 UR4, c[0x4][0xe0] ;  /* 0x01001c00ff0477ac */ /* 0x000ee20008000a00 */
[----:B------:R-:W-:Y:S01]  /*4420*/  CS2R R6, SRZ ;  /* 0x0000000000067805 */ /* 0x000fe2000001ff00 */
[----:B---3--:R-:W-:Y:S01]  /*4430*/  IMAD.U32 R4, RZ, RZ, UR4 ;  /* 0x00000004ff047e24 */ /* 0x008fe2000f8e00ff */
[----:B------:R-:W-:-:S04]  /*4440*/  MOV R5, UR5 ;  /* 0x0000000500057c02 */ /* 0x000fc80008000f00 */
[----:B------:R-:W-:-:S07]  /*4450*/  LEPC R20, `(.L_x_101) ;  /* 0x000000001014794e */ /* 0x000fce0000000000 */
[----:B-12---:R-:W-:Y:S05]  /*4460*/  CALL.ABS.NOINC R2 ;  /* 0x0000000002007343 */ /* 0x006fea0003c00000 */
.L_x_101:
[----:B------:R1:W2:Y:S01]  /*4470*/  LDC.64 R2, c[0x4][R16] ;  /* 0x0100000010027b82 */ /* 0x0002a20000000a00 */
[----:B------:R-:W3:Y:S01]  /*4480*/  LDCU.64 UR4, c[0x4][0xf0] ;  /* 0x01001e00ff0477ac */ /* 0x000ee20008000a00 */
[----:B------:R-:W-:Y:S01]  /*4490*/  CS2R R6, SRZ ;  /* 0x0000000000067805 */ /* 0x000fe2000001ff00 */
[----:B---3--:R-:W-:Y:S01]  /*44a0*/  IMAD.U32 R4, RZ, RZ, UR4 ;  /* 0x00000004ff047e24 */ /* 0x008fe2000f8e00ff */
[----:B------:R-:W-:-:S04]  /*44b0*/  MOV R5, UR5 ;  /* 0x0000000500057c02 */ /* 0x000fc80008000f00 */
[----:B------:R-:W-:-:S07]  /*44c0*/  LEPC R20, `(.L_x_102) ;  /* 0x000000001014794e */ /* 0x000fce0000000000 */
[----:B-12---:R-:W-:Y:S05]  /*44d0*/  CALL.ABS.NOINC R2 ;  /* 0x0000000002007343 */ /* 0x006fea0003c00000 */
.L_x_102:
[----:B------:R1:W2:Y:S01]  /*44e0*/  LDC.64 R2, c[0x4][R16] ;  /* 0x0100000010027b82 */ /* 0x0002a20000000a00 */
[----:B------:R-:W3:Y:S01]  /*44f0*/  LDCU.64 UR4, c[0x4][0xf8] ;  /* 0x01001f00ff0477ac */ /* 0x000ee20008000a00 */
[----:B------:R-:W-:Y:S01]  /*4500*/  CS2R R6, SRZ ;  /* 0x0000000000067805 */ /* 0x000fe2000001ff00 */
[----:B---3--:R-:W-:Y:S01]  /*4510*/  IMAD.U32 R4, RZ, RZ, UR4 ;  /* 0x00000004ff047e24 */ /* 0x008fe2000f8e00ff */
[----:B------:R-:W-:-:S04]  /*4520*/  MOV R5, UR5 ;  /* 0x0000000500057c02 */ /* 0x000fc80008000f00 */
[----:B------:R-:W-:-:S07]  /*4530*/  LEPC R20, `(.L_x_103) ;  /* 0x000000001014794e */ /* 0x000fce0000000000 */
[----:B-12---:R-:W-:Y:S05]  /*4540*/  CALL.ABS.NOINC R2 ;  /* 0x0000000002007343 */ /* 0x006fea0003c00000 */
.L_x_103:
[----:B------:R-:W-:Y:S01]  /*4550*/  HFMA2 R0, -RZ, RZ, 0, 9.5367431640625e-07 ;  /* 0x00000010ff007431 */ /* 0x000fe200000001ff */
[----:B------:R1:W2:Y:S01]  /*4560*/  LDC.64 R2, c[0x4][R16] ;  /* 0x0100000010027b82 */ /* 0x0002a20000000a00 */
[----:B------:R-:W3:Y:S01]  /*4570*/  LDCU.64 UR4, c[0x4][0xc8] ;  /* 0x01001900ff0477ac */ /* 0x000ee20008000a00 */
[----:B------:R-:W-:Y:S01]  /*4580*/  MOV R6, UR38 ;  /* 0x0000002600067c02 */ /* 0x000fe20008000f00 */
[----:B------:R-:W-:Y:S01]  /*4590*/  IMAD.U32 R7, RZ, RZ, UR37 ;  /* 0x00000025ff077e24 */ /* 0x000fe2000f8e00ff */
[----:B------:R1:W-:Y:S01]  /*45a0*/  STL [R1], R0 ;  /* 0x0000000001007387 */ /* 0x0003e20000100800 */
[----:B---3--:R-:W-:Y:S01]  /*45b0*/  MOV R4, UR4 ;  /* 0x0000000400047c02 */ /* 0x008fe20008000f00 */
[----:B------:R-:W-:-:S04]  /*45c0*/  IMAD.U32 R5, RZ, RZ, UR5 ;  /* 0x00000005ff057e24 */ /* 0x000fc8000f8e00ff */
[----:B------:R-:W-:-:S07]  /*45d0*/  LEPC R20, `(.L_x_104) ;  /* 0x000000001014794e */ /* 0x000fce0000000000 */
[----:B-12---:R-:W-:Y:S05]  /*45e0*/  CALL.ABS.NOINC R2 ;  /* 0x0000000002007343 */ /* 0x006fea0003c00000 */
.L_x_104:
[----:B------:R-:W1:Y:S01]  /*45f0*/  S2R R0, SR_SWINHI ;  /* 0x0000000000007919 */ /* 0x000e620000002f00 */
[----:B------:R2:W3:Y:S01]  /*4600*/  LDC.64 R8, c[0x4][R16] ;  /* 0x0100000010087b82 */ /* 0x0004e20000000a00 */
[----:B------:R-:W4:Y:S01]  /*4610*/  LDCU.64 UR4, c[0x4][0x100] ;  /* 0x01002000ff0477ac */ /* 0x000f220008000a00 */
[----:B------:R-:W-:Y:S01]  /*4620*/  MOV R6, UR38 ;  /* 0x0000002600067c02 */ /* 0x000fe20008000f00 */
[----:B------:R-:W-:Y:S01]  /*4630*/  IMAD.U32 R7, RZ, RZ, UR37 ;  /* 0x00000025ff077e24 */ /* 0x000fe2000f8e00ff */
[----:B----4-:R-:W-:Y:S01]  /*4640*/  MOV R4, UR4 ;  /* 0x0000000400047c02 */ /* 0x010fe20008000f00 */
[----:B------:R-:W-:Y:S01]  /*4650*/  IMAD.U32 R5, RZ, RZ, UR5 ;  /* 0x00000005ff057e24 */ /* 0x000fe2000f8e00ff */
[----:B------:R-:W-:Y:S02]  /*4660*/  MOV R2, R76 ;  /* 0x0000004c00027202 */ /* 0x000fe40000000f00 */
[----:B-1----:R-:W-:Y:S02]  /*4670*/  MOV R3, R0 ;  /* 0x0000000000037202 */ /* 0x002fe40000000f00 */
[----:B------:R-:W-:-:S05]  /*4680*/  IADD3 R2, P0, PT, R2, 0xe000, RZ ;  /* 0x0000e00002027810 */ /* 0x000fca0007f1e0ff */
[----:B------:R-:W-:-:S05]  /*4690*/  IMAD.X R3, RZ, RZ, R3, P0 ;  /* 0x000000ffff037224 */ /* 0x000fca00000e0603 */
[----:B------:R2:W-:Y:S03]  /*46a0*/  STL.64 [R1], R2 ;  /* 0x0000000201007387 */ /* 0x0005e60000100a00 */
[----:B------:R-:W-:-:S07]  /*46b0*/  LEPC R20, `(.L_x_105) ;  /* 0x000000001014794e */ /* 0x000fce0000000000 */
[----:B--23--:R-:W-:Y:S05]  /*46c0*/  CALL.ABS.NOINC R8 ;  /* 0x0000000008007343 */ /* 0x00cfea0003c00000 */
.L_x_105:
[----:B------:R-:W1:Y:S01]  /*46d0*/  LDC.64 R4, c[0x4][0xd8] ;  /* 0x01003600ff047b82 */ /* 0x000e620000000a00 */
[----:B------:R-:W2:Y:S01]  /*46e0*/  LDCU.64 UR4, c[0x4][0xd0] ;  /* 0x01001a00ff0477ac */ /* 0x000ea20008000a00 */
[----:B------:R-:W-:Y:S02]  /*46f0*/  MOV R6, UR38 ;  /* 0x0000002600067c02 */ /* 0x000fe40008000f00 */
[----:B------:R-:W-:-:S04]  /*4700*/  MOV R7, UR37 ;  /* 0x0000002500077c02 */ /* 0x000fc80008000f00 */
[----:B------:R3:W4:Y:S01]  /*4710*/  LDC.64 R2, c[0x4][R16] ;  /* 0x0100000010027b82 */ /* 0x0007220000000a00 */
[----:B-1----:R2:W-:Y:S02]  /*4720*/  STL.64 [R1], R4 ;  /* 0x0000000401007387 */ /* 0x0025e40000100a00 */
[----:B--2---:R-:W-:Y:S02]  /*4730*/  IMAD.U32 R4, RZ, RZ, UR4 ;  /* 0x00000004ff047e24 */ /* 0x004fe4000f8e00ff */
[----:B---34-:R-:W-:-:S03]  /*4740*/  IMAD.U32 R5, RZ, RZ, UR5 ;  /* 0x00000005ff057e24 */ /* 0x018fc6000f8e00ff */
[----:B------:R-:W-:-:S07]  /*4750*/  LEPC R20, `(.L_x_106) ;  /* 0x000000001014794e */ /* 0x000fce0000000000 */
[----:B------:R-:W-:Y:S05]  /*4760*/  CALL.ABS.NOINC R2 ;  /* 0x0000000002007343 */ /* 0x000fea0003c00000 */
.L_x_106:
[----:B------:R-:W-:Y:S01]  /*4770*/  HFMA2 R0, -RZ, RZ, 0, 2.384185791015625e-06 ;  /* 0x00000028ff007431 */ /* 0x000fe200000001ff */
        /* <DEDUP_REMOVED lines=9> */
.L_x_107:
        /* <DEDUP_REMOVED lines=10> */
.L_x_108:
[----:B------:R1:W2:Y:S01]  /*48b0*/  LDC.64 R2, c[0x4][R16] ;  /* 0x0100000010027b82 */ /* 0x0002a20000000a00 */
[----:B------:R-:W3:Y:S01]  /*48c0*/  LDCU.64 UR4, c[0x4][0xe0] ;  /* 0x01001c00ff0477ac */ /* 0x000ee20008000a00 */
[----:B------:R-:W-:Y:S01]  /*48d0*/  CS2R R6, SRZ ;  /* 0x0000000000067805 */ /* 0x000fe2000001ff00 */
[----:B---3--:R-:W-:Y:S01]  /*48e0*/  IMAD.U32 R4, RZ, RZ, UR4 ;  /* 0x00000004ff047e24 */ /* 0x008fe2000f8e00ff */
[----:B------:R-:W-:-:S04]  /*48f0*/  MOV R5, UR5 ;  /* 0x0000000500057c02 */ /* 0x000fc80008000f00 */
[----:B------:R-:W-:-:S07]  /*4900*/  LEPC R20, `(.L_x_109) ;  /* 0x000000001014794e */ /* 0x000fce0000000000 */
[----:B-12---:R-:W-:Y:S05]  /*4910*/  CALL.ABS.NOINC R2 ;  /* 0x0000000002007343 */ /* 0x006fea0003c00000 */
.L_x_109:
[----:B------:R-:W-:Y:S01]  /*4920*/  HFMA2 R0, -RZ, RZ, 0, 4.76837158203125e-07 ;  /* 0x00000008ff007431 */ /* 0x000fe200000001ff */
        /* <DEDUP_REMOVED lines=9> */
.L_x_110:
[----:B------:R-:W-:Y:S01]  /*49c0*/  HFMA2 R0, -RZ, RZ, 0, 2.6226043701171875e-06 ;  /* 0x0000002cff007431 */ /* 0x000fe200000001ff */
        /* <DEDUP_REMOVED lines=9> */
.L_x_111:
[----:B------:R1:W2:Y:S01]  /*4a60*/  LDC.64 R2, c[0x4][R16] ;  /* 0x0100000010027b82 */ /* 0x0002a20000000a00 */
[----:B------:R-:W3:Y:S01]  /*4a70*/  LDCU.64 UR4, c[0x4][0xe0] ;  /* 0x01001c00ff0477ac */ /* 0x000ee20008000a00 */
[----:B------:R-:W-:Y:S01]  /*4a80*/  CS2R R6, SRZ ;  /* 0x0000000000067805 */ /* 0x000fe2000001ff00 */
[----:B---3--:R-:W-:Y:S01]  /*4a90*/  IMAD.U32 R4, RZ, RZ, UR4 ;  /* 0x00000004ff047e24 */ /* 0x008fe2000f8e00ff */
[----:B------:R-:W-:-:S04]  /*4aa0*/  MOV R5, UR5 ;  /* 0x0000000500057c02 */ /* 0x000fc80008000f00 */
[----:B------:R-:W-:-:S07]  /*4ab0*/  LEPC R20, `(.L_x_112) ;  /* 0x000000001014794e */ /* 0x000fce0000000000 */
[----:B-12---:R-:W-:Y:S05]  /*4ac0*/  CALL.ABS.NOINC R2 ;  /* 0x0000000002007343 */ /* 0x006fea0003c00000 */
.L_x_112:
        /* <DEDUP_REMOVED lines=10> */
.L_x_113:
[----:B------:R-:W-:Y:S01]  /*4b70*/  HFMA2 R0, -RZ, RZ, 0, 2.443790435791015625e-06 ;  /* 0x00000029ff007431 */ /* 0x000fe200000001ff */
        /* <DEDUP_REMOVED lines=9> */
.L_x_114:
        /* <DEDUP_REMOVED lines=10> */
.L_x_115:
        /* <DEDUP_REMOVED lines=10> */
.L_x_116:
[----:B------:R1:W2:Y:S01]  /*4d50*/  LDC.64 R2, c[0x4][R16] ;  /* 0x0100000010027b82 */ /* 0x0002a20000000a00 */
[----:B------:R-:W3:Y:S01]  /*4d60*/  LDCU.64 UR4, c[0x4][0xe0] ;  /* 0x01001c00ff0477ac */ /* 0x000ee20008000a00 */
[----:B------:R-:W-:Y:S01]  /*4d70*/  CS2R R6, SRZ ;  /* 0x0000000000067805 */ /* 0x000fe2000001ff00 */
[----:B---3--:R-:W-:Y:S01]  /*4d80*/  IMAD.U32 R4, RZ, RZ, UR4 ;  /* 0x00000004ff047e24 */ /* 0x008fe2000f8e00ff */
[----:B------:R-:W-:-:S04]  /*4d90*/  MOV R5, UR5 ;  /* 0x0000000500057c02 */ /* 0x000fc80008000f00 */
[----:B------:R-:W-:-:S07]  /*4da0*/  LEPC R20, `(.L_x_117) ;  /* 0x000000001014794e */ /* 0x000fce0000000000 */
[----:B-12---:R-:W-:Y:S05]  /*4db0*/  CALL.ABS.NOINC R2 ;  /* 0x0000000002007343 */ /* 0x006fea0003c00000 */
.L_x_117:
[----:B------:R-:W-:Y:S01]  /*4dc0*/  HFMA2 R0, -RZ, RZ, 0, 3.814697265625e-06 ;  /* 0x00000040ff007431 */ /* 0x000fe200000001ff */
        /* <DEDUP_REMOVED lines=9> */
.L_x_118:
        /* <DEDUP_REMOVED lines=10> */
.L_x_119:
[----:B------:R1:W2:Y:S01]  /*4f00*/  LDC.64 R2, c[0x4][R16] ;  /* 0x0100000010027b82 */ /* 0x0002a20000000a00 */
[----:B------:R-:W3:Y:S01]  /*4f10*/  LDCU.64 UR4, c[0x4][0xe0] ;  /* 0x01001c00ff0477ac */ /* 0x000ee20008000a00 */
[----:B------:R-:W-:Y:S01]  /*4f20*/  CS2R R6, SRZ ;  /* 0x0000000000067805 */ /* 0x000fe2000001ff00 */
[----:B---3--:R-:W-:Y:S01]  /*4f30*/  IMAD.U32 R4, RZ, RZ, UR4 ;  /* 0x00000004ff047e24 */ /* 0x008fe2000f8e00ff */
[----:B------:R-:W-:-:S04]  /*4f40*/  MOV R5, UR5 ;  /* 0x0000000500057c02 */ /* 0x000fc80008000f00 */
[----:B------:R-:W-:-:S07]  /*4f50*/  LEPC R20, `(.L_x_120) ;  /* 0x000000001014794e */ /* 0x000fce0000000000 */
[----:B-12---:R-:W-:Y:S05]  /*4f60*/  CALL.ABS.NOINC R2 ;  /* 0x0000000002007343 */ /* 0x006fea0003c00000 */
.L_x_120:
[----:B------:R-:W-:Y:S01]  /*4f70*/  HFMA2 R0, -RZ, RZ, 0, 5.9604644775390625e-08 ;  /* 0x00000001ff007431 */ /* 0x000fe200000001ff */
        /* <DEDUP_REMOVED lines=9> */
.L_x_121:
        /* <DEDUP_REMOVED lines=10> */
.L_x_122:
        /* <DEDUP_REMOVED lines=10> */
.L_x_123:
        /* <DEDUP_REMOVED lines=10> */
.L_x_124:
[----:B------:R1:W2:Y:S01]  /*51f0*/  LDC.64 R2, c[0x4][R16] ;  /* 0x0100000010027b82 */ /* 0x0002a20000000a00 */
[----:B------:R-:W3:Y:S01]  /*5200*/  LDCU.64 UR4, c[0x4][0xe0] ;  /* 0x01001c00ff0477ac */ /* 0x000ee20008000a00 */
[----:B------:R-:W-:Y:S01]  /*5210*/  CS2R R6, SRZ ;  /* 0x0000000000067805 */ /* 0x000fe2000001ff00 */
[----:B---3--:R-:W-:Y:S01]  /*5220*/  IMAD.U32 R4, RZ, RZ, UR4 ;  /* 0x00000004ff047e24 */ /* 0x008fe2000f8e00ff */
[----:B------:R-:W-:-:S04]  /*5230*/  MOV R5, UR5 ;  /* 0x0000000500057c02 */ /* 0x000fc80008000f00 */
[----:B------:R-:W-:-:S07]  /*5240*/  LEPC R20, `(.L_x_125) ;  /* 0x000000001014794e */ /* 0x000fce0000000000 */
[----:B-12---:R-:W-:Y:S05]  /*5250*/  CALL.ABS.NOINC R2 ;  /* 0x0000000002007343 */ /* 0x006fea0003c00000 */
.L_x_125:
        /* <DEDUP_REMOVED lines=10> */
.L_x_126:
        /* <DEDUP_REMOVED lines=10> */
.L_x_127:
[----:B------:R1:W2:Y:S01]  /*53a0*/  LDC.64 R2, c[0x4][R16] ;  /* 0x0100000010027b82 */ /* 0x0002a20000000a00 */
[----:B------:R-:W3:Y:S01]  /*53b0*/  LDCU.64 UR4, c[0x4][0xe0] ;  /* 0x01001c00ff0477ac */ /* 0x000ee20008000a00 */
[----:B------:R-:W-:Y:S01]  /*53c0*/  CS2R R6, SRZ ;  /* 0x0000000000067805 */ /* 0x000fe2000001ff00 */
[----:B---3--:R-:W-:Y:S01]  /*53d0*/  IMAD.U32 R4, RZ, RZ, UR4 ;  /* 0x00000004ff047e24 */ /* 0x008fe2000f8e00ff */
[----:B------:R-:W-:-:S04]  /*53e0*/  MOV R5, UR5 ;  /* 0x0000000500057c02 */ /* 0x000fc80008000f00 */
[----:B------:R-:W-:-:S07]  /*53f0*/  LEPC R20, `(.L_x_128) ;  /* 0x000000001014794e */ /* 0x000fce0000000000 */
[----:B-12---:R-:W-:Y:S05]  /*5400*/  CALL.ABS.NOINC R2 ;  /* 0x0000000002007343 */ /* 0x006fea0003c00000 */
.L_x_128:
[----:B------:R-:W-:Y:S01]  /*5410*/  HFMA2 R0, -RZ, RZ, 0, 1.1920928955078125e-07 ;  /* 0x00000002ff007431 */ /* 0x000fe200000001ff */
        /* <DEDUP_REMOVED lines=9> */
.L_x_129:
        /* <DEDUP_REMOVED lines=10> */
.L_x_130:
        /* <DEDUP_REMOVED lines=10> */
.L_x_131:
        /* <DEDUP_REMOVED lines=10> */
.L_x_132:
        /* <DEDUP_REMOVED lines=10> */
.L_x_133:
        /* <DEDUP_REMOVED lines=10> */
.L_x_134:
[----:B------:R1:W2:Y:S01]  /*57d0*/  LDC.64 R2, c[0x4][R16] ;  /* 0x0100000010027b82 */ /* 0x0002a20000000a00 */
[----:B------:R-:W3:Y:S01]  /*57e0*/  LDCU.64 UR4, c[0x4][0xe0] ;  /* 0x01001c00ff0477ac */ /* 0x000ee20008000a00 */
[----:B------:R-:W-:Y:S01]  /*57f0*/  CS2R R6, SRZ ;  /* 0x0000000000067805 */ /* 0x000fe2000001ff00 */
[----:B---3--:R-:W-:Y:S01]  /*5800*/  IMAD.U32 R4, RZ, RZ, UR4 ;  /* 0x00000004ff047e24 */ /* 0x008fe2000f8e00ff */
[----:B------:R-:W-:-:S04]  /*5810*/  MOV R5, UR5 ;  /* 0x0000000500057c02 */ /* 0x000fc80008000f00 */
[----:B------:R-:W-:-:S07]  /*5820*/  LEPC R20, `(.L_x_135) ;  /* 0x000000001014794e */ /* 0x000fce0000000000 */
[----:B-12---:R-:W-:Y:S05]  /*5830*/  CALL.ABS.NOINC R2 ;  /* 0x0000000002007343 */ /* 0x006fea0003c00000 */
.L_x_135:
        /* <DEDUP_REMOVED lines=10> */
.L_x_136:
        /* <DEDUP_REMOVED lines=10> */
.L_x_137:
[----:B------:R1:W2:Y:S01]  /*5980*/  LDC.64 R2, c[0x4][R16] ;  /* 0x0100000010027b82 */ /* 0x0002a20000000a00 */
[----:B------:R-:W3:Y:S01]  /*5990*/  LDCU.64 UR4, c[0x4][0xe0] ;  /* 0x01001c00ff0477ac */ /* 0x000ee20008000a00 */
[----:B------:R-:W-:Y:S01]  /*59a0*/  CS2R R6, SRZ ;  /* 0x0000000000067805 */ /* 0x000fe2000001ff00 */
[----:B---3--:R-:W-:Y:S01]  /*59b0*/  IMAD.U32 R4, RZ, RZ, UR4 ;  /* 0x00000004ff047e24 */ /* 0x008fe2000f8e00ff */
[----:B------:R-:W-:-:S04]  /*59c0*/  MOV R5, UR5 ;  /* 0x0000000500057c02 */ /* 0x000fc80008000f00 */
[----:B------:R-:W-:-:S07]  /*59d0*/  LEPC R20, `(.L_x_138) ;  /* 0x000000001014794e */ /* 0x000fce0000000000 */
[----:B-12---:R-:W-:Y:S05]  /*59e0*/  CALL.ABS.NOINC R2 ;  /* 0x0000000002007343 */ /* 0x006fea0003c00000 */
.L_x_138:
[----:B------:R-:W-:Y:S01]  /*59f0*/  HFMA2 R0, -RZ, RZ, 0, 3.0517578125e-05 ;  /* 0x00000200ff007431 */ /* 0x000fe200000001ff */
        /* <DEDUP_REMOVED lines=9> */
.L_x_139:
        /* <DEDUP_REMOVED lines=10> */
.L_x_140:
        /* <DEDUP_REMOVED lines=10> */
.L_x_141:
        /* <DEDUP_REMOVED lines=10> */
.L_x_142:
[----:B------:R1:W2:Y:S01]  /*5c70*/  LDC.64 R2, c[0x4][R16] ;  /* 0x0100000010027b82 */ /* 0x0002a20000000a00 */
[----:B------:R-:W3:Y:S01]  /*5c80*/  LDCU.64 UR4, c[0x4][0xe0] ;  /* 0x01001c00ff0477ac */ /* 0x000ee20008000a00 */
[----:B------:R-:W-:Y:S01]  /*5c90*/  CS2R R6, SRZ ;  /* 0x0000000000067805 */ /* 0x000fe2000001ff00 */
[----:B---3--:R-:W-:Y:S01]  /*5ca0*/  IMAD.U32 R4, RZ, RZ, UR4 ;  /* 0x00000004ff047e24 */ /* 0x008fe2000f8e00ff */
[----:B------:R-:W-:-:S04]  /*5cb0*/  MOV R5, UR5 ;  /* 0x0000000500057c02 */ /* 0x000fc80008000f00 */
[----:B------:R-:W-:-:S07]  /*5cc0*/  LEPC R20, `(.L_x_143) ;  /* 0x000000001014794e */ /* 0x000fce0000000000 */
[----:B-12---:R-:W-:Y:S05]  /*5cd0*/  CALL.ABS.NOINC R2 ;  /* 0x0000000002007343 */ /* 0x006fea0003c00000 */
.L_x_143:
        /* <DEDUP_REMOVED lines=10> */
.L_x_144:
        /* <DEDUP_REMOVED lines=10> */
.L_x_145:
[----:B------:R1:W2:Y:S01]  /*5e20*/  LDC.64 R2, c[0x4][R16] ;  /* 0x0100000010027b82 */ /* 0x0002a20000000a00 */
[----:B------:R-:W3:Y:S01]  /*5e30*/  LDCU.64 UR4, c[0x4][0xe0] ;  /* 0x01001c00ff0477ac */ /* 0x000ee20008000a00 */
[----:B------:R-:W-:Y:S01]  /*5e40*/  CS2R R6, SRZ ;  /* 0x0000000000067805 */ /* 0x000fe2000001ff00 */
[----:B---3--:R-:W-:Y:S01]  /*5e50*/  IMAD.U32 R4, RZ, RZ, UR4 ;  /* 0x00000004ff047e24 */ /* 0x008fe2000f8e00ff */
[----:B------:R-:W-:-:S04]  /*5e60*/  MOV R5, UR5 ;  /* 0x0000000500057c02 */ /* 0x000fc80008000f00 */
[----:B------:R-:W-:-:S07]  /*5e70*/  LEPC R20, `(.L_x_146) ;  /* 0x000000001014794e */ /* 0x000fce0000000000 */
[----:B-12---:R-:W-:Y:S05]  /*5e80*/  CALL.ABS.NOINC R2 ;  /* 0x0000000002007343 */ /* 0x006fea0003c00000 */
.L_x_146:
[----:B------:R1:W-:Y:S01]  /*5e90*/  STL [R1], RZ ;  /* 0x000000ff01007387 */ /* 0x0003e20000100800 */
[----:B------:R1:W2:Y:S01]  /*5ea0*/  LDC.64 R2, c[0x4][R16] ;  /* 0x0100000010027b82 */ /* 0x0002a20000000a00 */
[----:B------:R-:W3:Y:S01]  /*5eb0*/  LDCU.64 UR4, c[0x4][0xc8] ;  /* 0x01001900ff0477ac */ /* 0x000ee20008000a00 */
[----:B------:R-:W-:Y:S02]  /*5ec0*/  MOV R6, UR38 ;  /* 0x0000002600067c02 */ /* 0x000fe40008000f00 */
[----:B------:R-:W-:Y:S01]  /*5ed0*/  MOV R7, UR37 ;  /* 0x0000002500077c02 */ /* 0x000fe20008000f00 */
[----:B---3--:R-:W-:Y:S02]  /*5ee0*/  IMAD.U32 R4, RZ, RZ, UR4 ;  /* 0x00000004ff047e24 */ /* 0x008fe4000f8e00ff */
[----:B------:R-:W-:Y:S02]  /*5ef0*/  IMAD.U32 R5, RZ, RZ, UR5 ;  /* 0x00000005ff057e24 */ /* 0x000fe4000f8e00ff */
[----:B------:R-:W-:-:S07]  /*5f00*/  LEPC R20, `(.L_x_147) ;  /* 0x000000001014794e */ /* 0x000fce0000000000 */
[----:B-12---:R-:W-:Y:S05]  /*5f10*/  CALL.ABS.NOINC R2 ;  /* 0x0000000002007343 */ /* 0x006fea0003c00000 */
.L_x_147:
        /* <DEDUP_REMOVED lines=10> */
.L_x_148:
        /* <DEDUP_REMOVED lines=10> */
.L_x_149:
        /* <DEDUP_REMOVED lines=10> */
.L_x_150:
[----:B------:R1:W2:Y:S01]  /*6100*/  LDC.64 R2, c[0x4][R16] ;  /* 0x0100000010027b82 */ /* 0x0002a20000000a00 */
[----:B------:R-:W3:Y:S01]  /*6110*/  LDCU.64 UR4, c[0x4][0xe0] ;  /* 0x01001c00ff0477ac */ /* 0x000ee20008000a00 */
[----:B------:R-:W-:Y:S01]  /*6120*/  CS2R R6, SRZ ;  /* 0x0000000000067805 */ /* 0x000fe2000001ff00 */
[----:B---3--:R-:W-:Y:S01]  /*6130*/  IMAD.U32 R4, RZ, RZ, UR4 ;  /* 0x00000004ff047e24 */ /* 0x008fe2000f8e00ff */
[----:B------:R-:W-:-:S04]  /*6140*/  MOV R5, UR5 ;  /* 0x0000000500057c02 */ /* 0x000fc80008000f00 */
[----:B------:R-:W-:-:S07]  /*6150*/  LEPC R20, `(.L_x_151) ;  /* 0x000000001014794e */ /* 0x000fce0000000000 */
[----:B-12---:R-:W-:Y:S05]  /*6160*/  CALL.ABS.NOINC R2 ;  /* 0x0000000002007343 */ /* 0x006fea0003c00000 */
.L_x_151:
        /* <DEDUP_REMOVED lines=9> */
.L_x_152:
        /* <DEDUP_REMOVED lines=10> */
.L_x_153:
[----:B------:R1:W2:Y:S01]  /*62a0*/  LDC.64 R2, c[0x4][R16] ;  /* 0x0100000010027b82 */ /* 0x0002a20000000a00 */
[----:B------:R-:W3:Y:S01]  /*62b0*/  LDCU.64 UR4, c[0x4][0xe0] ;  /* 0x01001c00ff0477ac */ /* 0x000ee20008000a00 */
[----:B------:R-:W-:Y:S01]  /*62c0*/  CS2R R6, SRZ ;  /* 0x0000000000067805 */ /* 0x000fe2000001ff00 */
[----:B---3--:R-:W-:Y:S01]  /*62d0*/  IMAD.U32 R4, RZ, RZ, UR4 ;  /* 0x00000004ff047e24 */ /* 0x008fe2000f8e00ff */
[----:B------:R-:W-:-:S04]  /*62e0*/  MOV R5, UR5 ;  /* 0x0000000500057c02 */ /* 0x000fc80008000f00 */
[----:B------:R-:W-:-:S07]  /*62f0*/  LEPC R20, `(.L_x_154) ;  /* 0x000000001014794e */ /* 0x000fce0000000000 */
[----:B-12---:R-:W-:Y:S05]  /*6300*/  CALL.ABS.NOINC R2 ;  /* 0x0000000002007343 */ /* 0x006fea0003c00000 */
.L_x_154:
[----:B------:R-:W-:Y:S01]  /*6310*/  HFMA2 R0, -RZ, RZ, 0, 0.0078125 ;  /* 0x00002000ff007431 */ /* 0x000fe200000001ff */
        /* <DEDUP_REMOVED lines=9> */
.L_x_155:
        /* <DEDUP_REMOVED lines=10> */
.L_x_156:
        /* <DEDUP_REMOVED lines=10> */
.L_x_157:
[----:B------:R-:W1:Y:S01]  /*64f0*/  LDC.64 R2, c[0x4][0xa8] ;  /* 0x01002a00ff027b82 */ /* 0x000e620000000a00 */
[----:B------:R-:W2:Y:S01]  /*6500*/  LDCU.64 UR4, c[0x4][0xd0] ;  /* 0x01001a00ff0477ac */ /* 0x000ea20008000a00 */
[----:B------:R-:W-:Y:S02]  /*6510*/  MOV R6, UR38 ;  /* 0x0000002600067c02 */ /* 0x000fe40008000f00 */
[----:B------:R-:W-:-:S04]  /*6520*/  MOV R7, UR37 ;  /* 0x0000002500077c02 */ /* 0x000fc80008000f00 */
[----:B------:R-:W3:Y:S01]  /*6530*/  LDC.64 R16, c[0x4][R16] ;  /* 0x0100000010107b82 */ /* 0x000ee20000000a00 */
[----:B--2---:R-:W-:Y:S02]  /*6540*/  IMAD.U32 R4, RZ, RZ, UR4 ;  /* 0x00000004ff047e24 */ /* 0x004fe4000f8e00ff */
[----:B------:R-:W-:Y:S01]  /*6550*/  IMAD.U32 R5, RZ, RZ, UR5 ;  /* 0x00000005ff057e24 */ /* 0x000fe2000f8e00ff */
[----:B-1----:R1:W-:Y:S04]  /*6560*/  STL.64 [R1], R2 ;  /* 0x0000000201007387 */ /* 0x0023e80000100a00 */
[----:B------:R-:W-:-:S07]  /*6570*/  LEPC R20, `(.L_x_98) ;  /* 0x000000001014794e */ /* 0x000fce0000000000 */
[----:B-1-3--:R-:W-:Y:S05]  /*6580*/  CALL.ABS.NOINC R16 ;  /* 0x0000000010007343 */ /* 0x00afea0003c00000 */
.L_x_98:
[----:B------:R-:W-:Y:S05]  /*6590*/  BSYNC.RECONVERGENT B6 ;  /* 0x0000000000067941 */ /* 0x000fea0003800200 */
.L_x_97:
[----:B------:R-:W2:Y:S01]  /*65a0*/  S2R R4, SR_SWINHI ;  /* 0x0000000000047919 */ /* 0x000ea20000002f00 */
[----:B-1----:R-:W-:Y:S01]  /*65b0*/  IMAD.SHL.U32 R0, R79, 0x2, RZ ;  /* 0x000000024f007824 */ /* 0x002fe200078e00ff */
[----:B------:R-:W1:Y:S04]  /*65c0*/  LDCU.64 UR4, c[0x0][0x880] ;  /* 0x00011000ff0477ac */ /* 0x000e680008000a00 */
[----:B------:R-:W-:Y:S02]  /*65d0*/  LOP3.LUT R0, R0, 0xfe, RZ, 0xc0, !PT ;  /* 0x000000fe00007812 */ /* 0x000fe400078ec0ff */
[----:B-1----:R-:W-:-:S04]  /*65e0*/  ISETP.NE.U32.AND P5, PT, RZ, UR4, PT ;  /* 0x00000004ff007c0c */ /* 0x002fc8000bfa5070 */
[----:B------:R-:W-:Y:S02]  /*65f0*/  ISETP.NE.AND.EX P5, PT, RZ, UR5, PT, P5 ;  /* 0x00000005ff007c0c */ /* 0x000fe4000bfa5350 */
[----:B------:R-:W-:Y:S02]  /*6600*/  MOV R2, R76 ;  /* 0x0000004c00027202 */ /* 0x000fe40000000f00 */
[----:B--2---:R-:W-:-:S03]  /*6610*/  MOV R3, R4 ;  /* 0x0000000400037202 */ /* 0x004fc60000000f00 */
[----:B------:R-:W-:-:S03]  /*6620*/  IMAD.WIDE.U32 R2, R0, 0x2, R2 ;  /* 0x0000000200027825 */ /* 0x000fc600078e0002 */
[C---:B------:R-:W-:Y:S02]  /*6630*/  IADD3 R4, P2, PT, R2.reuse, 0xe600, RZ ;  /* 0x0000e60002047810 */ /* 0x040fe40007f5e0ff */
[C---:B------:R-:W-:Y:S02]  /*6640*/  IADD3 R6, P0, PT, R2.reuse, 0xe200, RZ ;  /* 0x0000e20002067810 */ /* 0x040fe40007f1e0ff */
[C---:B------:R-:W-:Y:S01]  /*6650*/  IADD3 R0, P3, PT, R2.reuse, 0xe000, RZ ;  /* 0x0000e00002007810 */ /* 0x040fe20007f7e0ff */
[--C-:B------:R-:W-:Y:S01]  /*6660*/  IMAD.X R65, RZ, RZ, R3.reuse, P2 ;  /* 0x000000ffff417224 */ /* 0x100fe200010e0603 */
[----:B------:R-:W-:Y:S01]  /*6670*/  IADD3 R5, P1, PT, R2, 0xe400, RZ ;  /* 0x0000e40002057810 */ /* 0x000fe20007f3e0ff */
[--C-:B------:R-:W-:Y:S02]  /*6680*/  IMAD.X R69, RZ, RZ, R3.reuse, P0 ;  /* 0x000000ffff457224 */ /* 0x100fe400000e0603 */
[----:B------:R-:W-:Y:S01]  /*6690*/  IMAD.X R71, RZ, RZ, R3, P3 ;  /* 0x000000ffff477224 */ /* 0x000fe200018e0603 */
[----:B------:R-:W-:Y:S01]  /*66a0*/  SHF.R.U64 R7, R4, 0x3, R65 ;  /* 0x0000000304077819 */ /* 0x000fe20000001241 */
[----:B------:R-:W-:Y:S01]  /*66b0*/  IMAD.X R67, RZ, RZ, R3, P1 ;  /* 0x000000ffff437224 */ /* 0x000fe200008e0603 */
[----:B------:R-:W-:-:S02]  /*66c0*/  SHF.R.U64 R9, R6, 0x3, R69 ;  /* 0x0000000306097819 */ /* 0x000fc40000001245 */
[----:B------:R-:W-:Y:S02]  /*66d0*/  SHF.R.U64 R10, R0, 0x3, R71 ;  /* 0x00000003000a7819 */ /* 0x000fe40000001247 */
[----:B------:R-:W-:Y:S02]  /*66e0*/  LOP3.LUT R64, R4, 0x70, R7, 0x78, !PT ;  /* 0x0000007004407812 */ /* 0x000fe400078e7807 */
[----:B------:R-:W-:Y:S02]  /*66f0*/  LOP3.LUT R68, R6, 0x70, R9, 0x78, !PT ;  /* 0x0000007006447812 */ /* 0x000fe400078e7809 */
[C---:B------:R-:W-:Y:S02]  /*6700*/  IADD3 R4, P2, PT, R2.reuse, 0xec00, RZ ;  /* 0x0000ec0002047810 */ /* 0x040fe40007f5e0ff */
[----:B------:R-:W-:Y:S02]  /*6710*/  SHF.R.U64 R8, R5, 0x3, R67 ;  /* 0x0000000305087819 */ /* 0x000fe40000001243 */
[----:B------:R-:W-:Y:S01]  /*6720*/  IADD3 R6, P0, PT, R2, 0xe800, RZ ;  /* 0x0000e80002067810 */ /* 0x000fe20007f1e0ff */
[----:B------:R-:W-:Y:S01]  /*6730*/  IMAD.X R55, RZ, RZ, R3, P2 ;  /* 0x000000ffff377224 */ /* 0x000fe200010e0603 */
[----:B------:R-:W-:-:S02]  /*6740*/  LOP3.LUT R70, R0, 0x70, R10, 0x78, !PT ;  /* 0x0000007000467812 */ /* 0x000fc400078e780a */
[C---:B------:R-:W-:Y:S01]  /*6750*/  IADD3 R0, P3, PT, R2.reuse, 0xee00, RZ ;  /* 0x0000ee0002007810 */ /* 0x040fe20007f7e0ff */
[--C-:B------:R-:W-:Y:S01]  /*6760*/  IMAD.X R63, RZ, RZ, R3.reuse, P0 ;  /* 0x000000ffff3f7224 */ /* 0x100fe200000e0603 */
[----:B------:R-:W-:Y:S01]  /*6770*/  LOP3.LUT R66, R5, 0x70, R8, 0x78, !PT ;  /* 0x0000007005427812 */ /* 0x000fe200078e7808 */
[----:B------:R1:W-:Y:S01]  /*6780*/  ST.E desc[UR44][R70.64], RZ ;  /* 0x000000ff46007985 */ /* 0x0003e2000c10192c */
[----:B------:R-:W-:Y:S01]  /*6790*/  IADD3 R5, P1, PT, R2, 0xea00, RZ ;  /* 0x0000ea0002057810 */ /* 0x000fe20007f3e0ff */
[----:B------:R-:W-:Y:S01]  /*67a0*/  IMAD.X R53, RZ, RZ, R3, P3 ;  /* 0x000000ffff357224 */ /* 0x000fe200018e0603 */
[----:B------:R-:W-:Y:S01]  /*67b0*/  SHF.R.U64 R8, R4, 0x3, R55 ;  /* 0x0000000304087819 */ /* 0x000fe20000001237 */
[----:B------:R1:W-:Y:S01]  /*67c0*/  ST.E desc[UR44][R68.64], RZ ;  /* 0x000000ff44007985 */ /* 0x0003e2000c10192c */
[----:B------:R-:W-:Y:S01]  /*67d0*/  SHF.R.U64 R10, R6, 0x3, R63 ;  /* 0x00000003060a7819 */ /* 0x000fe2000000123f */
[----:B------:R-:W-:Y:S01]  /*67e0*/  IMAD.X R61, RZ, RZ, R3, P1 ;  /* 0x000000ffff3d7224 */ /* 0x000fe200008e0603 */
[----:B------:R-:W-:Y:S01]  /*67f0*/  SHF.R.U64 R7, R0, 0x3, R53 ;  /* 0x0000000300077819 */ /* 0x000fe20000001235 */
[----:B------:R1:W-:Y:S01]  /*6800*/  ST.E desc[UR44][R66.64], RZ ;  /* 0x000000ff42007985 */ /* 0x0003e2000c10192c */
[----:B------:R-:W-:-:S02]  /*6810*/  LOP3.LUT R54, R4, 0x70, R8, 0x78, !PT ;  /* 0x0000007004367812 */ /* 0x000fc400078e7808 */
[----:B------:R-:W-:Y:S01]  /*6820*/  LOP3.LUT R62, R6, 0x70, R10, 0x78, !PT ;  /* 0x00000070063e7812 */ /* 0x000fe200078e780a */
[----:B------:R1:W-:Y:S01]  /*6830*/  ST.E desc[UR44][R64.64], RZ ;  /* 0x000000ff40007985 */ /* 0x0003e2000c10192c */
[C---:B------:R-:W-:Y:S02]  /*6840*/  IADD3 R4, P2, PT, R2.reuse, 0xf400, RZ ;  /* 0x0000f40002047810 */ /* 0x040fe40007f5e0ff */
[C---:B------:R-:W-:Y:S01]  /*6850*/  SHF.R.U64 R9, R5.reuse, 0x3, R61 ;  /* 0x0000000305097819 */ /* 0x040fe2000000123d */
[----:B------:R1:W-:Y:S01]  /*6860*/  ST.E desc[UR44][R62.64], RZ ;  /* 0x000000ff3e007985 */ /* 0x0003e2000c10192c */
[----:B------:R-:W-:Y:S01]  /*6870*/  IADD3 R6, P0, PT, R2, 0xf000, RZ ;  /* 0x0000f00002067810 */ /* 0x000fe20007f1e0ff */
[----:B------:R-:W-:Y:S01]  /*6880*/  IMAD.X R47, RZ, RZ, R3, P2 ;  /* 0x000000ffff2f7224 */ /* 0x000fe200010e0603 */
[----:B------:R-:W-:Y:S02]  /*6890*/  LOP3.LUT R52, R0, 0x70, R7, 0x78, !PT ;  /* 0x0000007000347812 */ /* 0x000fe400078e7807 */
[----:B------:R-:W-:Y:S01]  /*68a0*/  IADD3 R0, P3, PT, R2, 0xf600, RZ ;  /* 0x0000f60002007810 */ /* 0x000fe20007f7e0ff */
[----:B------:R-:W-:Y:S01]  /*68b0*/  IMAD.X R51, RZ, RZ, R3, P0 ;  /* 0x000000ffff337224 */ /* 0x000fe200000e0603 */
[----:B------:R-:W-:-:S02]  /*68c0*/  LOP3.LUT R60, R5, 0x70, R9, 0x78, !PT ;  /* 0x00000070053c7812 */ /* 0x000fc400078e7809 */
        /* <DEDUP_REMOVED lines=8> */
[----:B------:R-:W-:Y:S02]  /*6950*/  LOP3.LUT R46, R4, 0x70, R8, 0x78, !PT ;  /* 0x00000070042e7812 */ /* 0x000fe400078e7808 */
[----:B------:R-:W-:Y:S01]  /*6960*/  LOP3.LUT R50, R6, 0x70, R10, 0x78, !PT ;  /* 0x0000007006327812 */ /* 0x000fe200078e780a */
[----:B------:R1:W-:Y:S01]  /*6970*/  ST.E desc[UR44][R52.64], RZ ;  /* 0x000000ff34007985 */ /* 0x0003e2000c10192c */
[----:B------:R-:W-:-:S02]  /*6980*/  IADD3 R4, P2, PT, R2, 0xfc00, RZ ;  /* 0x0000fc0002047810 */ /* 0x000fc40007f5e0ff */
[C---:B------:R-:W-:Y:S01]  /*6990*/  SHF.R.U64 R9, R5.reuse, 0x3, R49 ;  /* 0x0000000305097819 */ /* 0x040fe20000001231 */
[----:B------:R1:W-:Y:S01]  /*69a0*/  ST.E desc[UR44][R50.64], RZ ;  /* 0x000000ff32007985 */ /* 0x0003e2000c10192c */
[----:B------:R-:W-:Y:S01]  /*69b0*/  IADD3 R6, P0, PT, R2, 0xf800, RZ ;  /* 0x0000f80002067810 */ /* 0x000fe20007f1e0ff */
[----:B------:R-:W-:Y:S01]  /*69c0*/  IMAD.X R39, RZ, RZ, R3, P2 ;  /* 0x000000ffff277224 */ /* 0x000fe200010e0603 */
[----:B------:R-:W-:Y:S02]  /*69d0*/  LOP3.LUT R44, R0, 0x70, R7, 0x78, !PT ;  /* 0x00000070002c7812 */ /* 0x000fe400078e7807 */
[C---:B------:R-:W-:Y:S01]  /*69e0*/  IADD3 R0, P3, PT, R2.reuse, 0xfe00, RZ ;  /* 0x0000fe0002007810 */ /* 0x040fe20007f7e0ff */
[----:B------:R-:W-:Y:S01]  /*69f0*/  IMAD.X R43, RZ, RZ, R3, P0 ;  /* 0x000000ffff2b7224 */ /* 0x000fe200000e0603 */
[----:B------:R-:W-:Y:S02]  /*6a00*/  LOP3.LUT R48, R5, 0x70, R9, 0x78, !PT ;  /* 0x0000007005307812 */ /* 0x000fe400078e7809 */
        /* <DEDUP_REMOVED lines=77> */
[C---:B------:R-:W-:Y:S02]  /*6ee0*/  IADD3 R4, P2, PT, R2.reuse, 0x11c00, RZ ;  /* 0x00011c0002047810 */ /* 0x040fe40007f5e0ff */
[----:B------:R-:W-:Y:S02]  /*6ef0*/  IADD3 R0, P3, PT, R2, 0x11e00, RZ ;  /* 0x00011e0002007810 */ /* 0x000fe40007f7e0ff */
[----:B------:R-:W-:Y:S01]  /*6f00*/  LOP3.LUT R16, R5, 0x70, R9, 0x78, !PT ;  /* 0x0000007005107812 */ /* 0x000fe200078e7809 */
[----:B------:R-:W-:Y:S01]  /*6f10*/  IMAD.X R9, RZ, RZ, R3, P1 ;  /* 0x000000ffff097224 */ /* 0x000fe200008e0603 */
[----:B------:R-:W-:Y:S01]  /*6f20*/  SHF.R.U64 R10, R8, 0x3, R11 ;  /* 0x00000003080a7819 */ /* 0x000fe2000000120b */
[----:B------:R-:W-:-:S02]  /*6f30*/  IMAD.X R7, RZ, RZ, R3, P2 ;  /* 0x000000ffff077224 */ /* 0x000fc400010e0603 */
[----:B------:R-:W-:Y:S01]  /*6f40*/  IMAD.X R5, RZ, RZ, R3, P3 ;  /* 0x000000ffff057224 */ /* 0x000fe200018e0603 */
[----:B------:R-:W-:Y:S01]  /*6f50*/  SHF.R.U64 R73, R6, 0x3, R9 ;  /* 0x0000000306497819 */ /* 0x000fe20000001209 */
[----:B------:R1:W-:Y:S01]  /*6f60*/  ST.E desc[UR44][R16.64], RZ ;  /* 0x000000ff10007985 */ /* 0x0003e2000c10192c */
[----:B------:R-:W-:Y:S02]  /*6f70*/  SHF.R.U64 R58, R4, 0x3, R7 ;  /* 0x00000003043a7819 */ /* 0x000fe40000001207 */
[----:B------:R-:W-:Y:S01]  /*6f80*/  SHF.R.U64 R57, R0, 0x3, R5 ;  /* 0x0000000300397819 */ /* 0x000fe20000001205 */
[----:B------:R1:W-:Y:S01]  /*6f90*/  ST.E desc[UR44][R14.64], RZ ;  /* 0x000000ff0e007985 */ /* 0x0003e2000c10192c */
[----:B------:R-:W-:Y:S02]  /*6fa0*/  LOP3.LUT R10, R8, 0x70, R10, 0x78, !PT ;  /* 0x00000070080a7812 */ /* 0x000fe400078e780a */
[----:B------:R-:W-:Y:S01]  /*6fb0*/  LOP3.LUT R8, R6, 0x70, R73, 0x78, !PT ;  /* 0x0000007006087812 */ /* 0x000fe200078e7849 */
[----:B------:R1:W-:Y:S01]  /*6fc0*/  ST.E desc[UR44][R12.64], RZ ;  /* 0x000000ff0c007985 */ /* 0x0003e2000c10192c */
[----:B------:R-:W-:-:S02]  /*6fd0*/  LOP3.LUT R6, R4, 0x70, R58, 0x78, !PT ;  /* 0x0000007004067812 */ /* 0x000fc400078e783a */
[----:B------:R-:W-:Y:S01]  /*6fe0*/  LOP3.LUT R4, R0, 0x70, R57, 0x78, !PT ;  /* 0x0000007000047812 */ /* 0x000fe200078e7839 */
[----:B------:R1:W-:Y:S04]  /*6ff0*/  ST.E desc[UR44][R10.64], RZ ;  /* 0x000000ff0a007985 */ /* 0x0003e8000c10192c */
[----:B------:R1:W-:Y:S04]  /*7000*/  ST.E desc[UR44][R8.64], RZ ;  /* 0x000000ff08007985 */ /* 0x0003e8000c10192c */
[----:B------:R1:W-:Y:S04]  /*7010*/  ST.E desc[UR44][R6.64], RZ ;  /* 0x000000ff06007985 */ /* 0x0003e8000c10192c */
[----:B------:R1:W-:Y:S01]  /*7020*/  ST.E desc[UR44][R4.64], RZ ;  /* 0x000000ff04007985 */ /* 0x0003e2000c10192c */
[----:B------:R-:W-:Y:S05]  /*7030*/  @!P5 BRA `(.L_x_158) ;  /* 0x0000000000c8d947 */ /* 0x000fea0003800000 */
[----:B-1----:R-:W1:Y:S01]  /*7040*/  LDC R4, c[0x0][0x904] ;  /* 0x00024100ff047b82 */ /* 0x002e620000000800 */
[----:B------:R-:W2:Y:S01]  /*7050*/  LDCU.64 UR4, c[0x0][0x908] ;  /* 0x00012100ff0477ac */ /* 0x000ea20008000a00 */
[----:B------:R-:W-:Y:S01]  /*7060*/  BSSY.RECONVERGENT B0, `(.L_x_158) ;  /* 0x000002f000007945 */ /* 0x000fe20003800200 */
[----:B--2---:R-:W-:Y:S01]  /*7070*/  IMAD.HI.U32 R0, R72, UR4, RZ ;  /* 0x0000000448007c27 */ /* 0x004fe2000f8e00ff */
[----:B------:R-:W2:Y:S01]  /*7080*/  LDCU UR4, c[0x0][0x380] ;  /* 0x00007000ff0477ac */ /* 0x000ea20008000800 */
[----:B-1----:R-:W-:-:S03]  /*7090*/  ISETP.NE.AND P0, PT, R4, 0x1, PT ;  /* 0x000000010400780c */ /* 0x002fc60003f05270 */
[----:B------:R-:W-:-:S04]  /*70a0*/  SHF.R.U32.HI R0, RZ, UR5, R0 ;  /* 0x00000005ff007c19 */ /* 0x000fc80008011600 */
[----:B------:R-:W-:-:S05]  /*70b0*/  SEL R0, R72, R0, !P0 ;  /* 0x0000000048007207 */ /* 0x000fca0004000000 */
[----:B------:R-:W-:-:S04]  /*70c0*/  IMAD.MOV R0, RZ, RZ, -R0 ;  /* 0x000000ffff007224 */ /* 0x000fc800078e0a00 */
[----:B------:R-:W-:-:S04]  /*70d0*/  IMAD R0, R4, R0, R72 ;  /* 0x0000000004007224 */ /* 0x000fc800078e0248 */
[----:B------:R-:W-:-:S05]  /*70e0*/  IMAD R7, R0, 0x100, R78 ;  /* 0x0000010000077824 */ /* 0x000fca00078e024e */
[----:B--2---:R-:W-:-:S13]  /*70f0*/  ISETP.GE.AND P0, PT, R7, UR4, PT ;  /* 0x0000000407007c0c */ /* 0x004fda000bf06270 */
[----:B------:R-:W-:Y:S05]  /*7100*/  @P0 BRA `(.L_x_159) ;  /* 0x0000000000900947 */ /* 0x000fea0003800000 */
[----:B------:R-:W1:Y:S01]  /*7110*/  LDC R9, c[0x0][0x38c] ;  /* 0x0000e300ff097b82 */ /* 0x000e620000000800 */
[----:B------:R-:W-:Y:S01]  /*7120*/  IABS R6, R74 ;  /* 0x0000004a00067213 */ /* 0x000fe20000000000 */
[----:B------:R-:W2:Y:S01]  /*7130*/  LDCU UR6, c[0x0][0x890] ;  /* 0x00011200ff0677ac */ /* 0x000ea20008000800 */
[----:B------:R-:W3:Y:S05]  /*7140*/  LDCU.64 UR4, c[0x0][0x888] ;  /* 0x00011100ff0477ac */ /* 0x000eea0008000a00 */
[----:B------:R-:W4:Y:S01]  /*7150*/  LDC.64 R10, c[0x0][0x880] ;  /* 0x00022000ff0a7b82 */ /* 0x000f220000000a00 */
[----:B-1----:R-:W-:-:S04]  /*7160*/  IABS R8, R9 ;  /* 0x0000000900087213 */ /* 0x002fc80000000000 */
[----:B------:R-:W1:Y:S08]  /*7170*/  I2F.RP R4, R8 ;  /* 0x0000000800047306 */ /* 0x000e700000209400 */
[----:B-1----:R-:W1:Y:S02]  /*7180*/  MUFU.RCP R4, R4 ;  /* 0x0000000400047308 */ /* 0x002e640000001000 */
[----:B-1----:R-:W-:-:S06]  /*7190*/  IADD3 R4, PT, PT, R4, 0xffffffe, RZ ;  /* 0x0ffffffe04047810 */ /* 0x002fcc0007ffe0ff */
[----:B------:R-:W1:Y:S02]  /*71a0*/  F2I.FTZ.U32.TRUNC.NTZ R5, R4 ;  /* 0x0000000400057305 */ /* 0x000e64000021f000 */
[----:B-1----:R-:W-:Y:S01]  /*71b0*/  IADD3 R0, PT, PT, RZ, -R5, RZ ;  /* 0x80000005ff007210 */ /* 0x002fe20007ffe0ff */
[----:B------:R-:W-:-:S04]  /*71c0*/  IMAD.MOV.U32 R4, RZ, RZ, RZ ;  /* 0x000000ffff047224 */ /* 0x000fc800078e00ff */
[----:B------:R-:W-:-:S04]  /*71d0*/  IMAD R0, R0, R8, RZ ;  /* 0x0000000800007224 */ /* 0x000fc800078e02ff */
[----:B------:R-:W-:Y:S01]  /*71e0*/  IMAD.HI.U32 R0, R5, R0, R4 ;  /* 0x0000000005007227 */ /* 0x000fe200078e0004 */
[----:B------:R-:W-:-:S05]  /*71f0*/  MOV R4, R6 ;  /* 0x0000000600047202 */ /* 0x000fca0000000f00 */
[----:B------:R-:W-:-:S04]  /*7200*/  IMAD.HI.U32 R0, R0, R4, RZ ;  /* 0x0000000400007227 */ /* 0x000fc800078e00ff */
[----:B------:R-:W-:-:S04]  /*7210*/  IMAD.MOV R5, RZ, RZ, -R0 ;  /* 0x000000ffff057224 */ /* 0x000fc800078e0a00 */
[----:B------:R-:W-:-:S05]  /*7220*/  IMAD R4, R8, R5, R4 ;  /* 0x0000000508047224 */ /* 0x000fca00078e0204 */
[----:B------:R-:W-:-:S13]  /*7230*/  ISETP.GT.U32.AND P1, PT, R8, R4, PT ;  /* 0x000000040800720c */ /* 0x000fda0003f24070 */
[-C--:B------:R-:W-:Y:S01]  /*7240*/  @!P1 IADD3 R4, PT, PT, R4, -R8.reuse, RZ ;  /* 0x8000000804049210 */ /* 0x080fe20007ffe0ff */
[----:B------:R-:W-:Y:S01]  /*7250*/  @!P1 VIADD R0, R0, 0x1 ;  /* 0x0000000100009836 */ /* 0x000fe20000000000 */
[----:B------:R-:W-:Y:S02]  /*7260*/  ISETP.NE.AND P1, PT, R9, RZ, PT ;  /* 0x000000ff0900720c */ /* 0x000fe40003f25270 */
[----:B------:R-:W-:Y:S02]  /*7270*/  ISETP.GE.U32.AND P2, PT, R4, R8, PT ;  /* 0x000000080400720c */ /* 0x000fe40003f46070 */
[----:B------:R-:W-:-:S04]  /*7280*/  LOP3.LUT R4, R74, R9, RZ, 0x3c, !PT ;  /* 0x000000094a047212 */ /* 0x000fc800078e3cff */
[----:B------:R-:W-:Y:S01]  /*7290*/  ISETP.GE.AND P0, PT, R4, RZ, PT ;  /* 0x000000ff0400720c */ /* 0x000fe20003f06270 */
[----:B--2---:R-:W-:-:S06]  /*72a0*/  IMAD R4, R77, UR6, R7 ;  /* 0x000000064d047c24 */ /* 0x004fcc000f8e0207 */
[----:B------:R-:W-:-:S06]  /*72b0*/  @P2 IADD3 R0, PT, PT, R0, 0x1, RZ ;  /* 0x0000000100002810 */ /* 0x000fcc0007ffe0ff */
[----:B------:R-:W-:Y:S01]  /*72c0*/  @!P0 IMAD.MOV R0, RZ, RZ, -R0 ;  /* 0x000000ffff008224 */ /* 0x000fe200078e0a00 */
[----:B------:R-:W-:-:S04]  /*72d0*/  @!P1 LOP3.LUT R0, RZ, R9, RZ, 0x33, !PT ;  /* 0x00000009ff009212 */ /* 0x000fc800078e33ff */
[C---:B------:R-:W-:Y:S01]  /*72e0*/  IADD3 R5, PT, PT, -R0.reuse, RZ, RZ ;  /* 0x000000ff00057210 */ /* 0x040fe20007ffe1ff */
[----:B---3--:R-:W-:-:S04]  /*72f0*/  IMAD R0, R0, UR5, R4 ;  /* 0x0000000500007c24 */ /* 0x008fc8000f8e0204 */
[----:B------:R-:W-:-:S04]  /*7300*/  IMAD R4, R9, R5, R74 ;  /* 0x0000000509047224 */ /* 0x000fc800078e024a */
[----:B------:R-:W-:Y:S02]  /*7310*/  IMAD R4, R4, UR4, R0 ;  /* 0x0000000404047c24 */ /* 0x000fe4000f8e0200 */
[----:B------:R-:W-:Y:S02]  /*7320*/  IMAD.MOV.U32 R0, RZ, RZ, -0x800000 ;  /* 0xff800000ff007424 */ /* 0x000fe400078e00ff */
[----:B----4-:R-:W-:-:S05]  /*7330*/  IMAD.WIDE R4, R4, 0x4, R10 ;  /* 0x0000000404047825 */ /* 0x010fca00078e020a */
[----:B------:R1:W-:Y:S02]  /*7340*/  STG.E desc[UR44][R4.64], R0 ;  /* 0x0000000004007986 */ /* 0x0003e4000c10192c */
.L_x_159:
[----:B------:R-:W-:Y:S05]  /*7350*/  BSYNC.RECONVERGENT B0 ;  /* 0x0000000000007941 */ /* 0x000fea0003800200 */
.L_x_158:
[----:B------:R-:W-:-:S09]  /*7360*/  UISETP.NE.AND UP0, UPT, UR41, URZ, UPT ;  /* 0x000000ff2900728c */ /* 0x000fd2000bf05270 */
[----:B------:R-:W-:Y:S05]  /*7370*/  BRA.U UP0, `(.L_x_160) ;  /* 0x0000000100047547 */ /* 0x000fea000b800000 */
[----:B------:R-:W-:Y:S05]  /*7380*/  BPT.TRAP 0x1 ;  /* 0x000000040000795c */ /* 0x000fea0000300000 */
.L_x_160:
[C---:B-1----:R-:W-:Y:S01]  /*7390*/  IADD3 R64, P0, PT, R2.reuse, 0x12000, RZ ;  /* 0x0001200002407810 */ /* 0x042fe20007f1e0ff */
[----:B------:R1:W-:Y:S01]  /*73a0*/  SYNCS.ARRIVE.TRANS64.A1T0 RZ, [R76+URZ+0x160b0], RZ ;  /* 0x0160b0ff4cff79a7 */ /* 0x0003e200081000ff */
[C---:B------:R-:W-:Y:S01]  /*73b0*/  IADD3 R62, P1, PT, R2.reuse, 0x12200, RZ ;  /* 0x00012200023e7810 */ /* 0x040fe20007f3e0ff */
[----:B------:R-:W-:Y:S01]  /*73c0*/  UISETP.NE.AND UP0, UPT, UR41, URZ, UPT ;  /* 0x000000ff2900728c */ /* 0x000fe2000bf05270 */
[C---:B------:R-:W-:Y:S01]  /*73d0*/  IADD3 R60, P2, PT, R2.reuse, 0x12400, RZ ;  /* 0x00012400023c7810 */ /* 0x040fe20007f5e0ff */
[--C-:B------:R-:W-:Y:S01]  /*73e0*/  IMAD.X R69, RZ, RZ, R3.reuse, P0 ;  /* 0x000000ffff457224 */ /* 0x100fe200000e0603 */
        /* <DEDUP_REMOVED lines=46> */
[----:B------:R-:W-:Y:S01]  /*76d0*/  IADD3 R12, P1, PT, R2, 0x15400, RZ ;  /* 0x00015400020c7810 */ /* 0x000fe20007f3e0ff */
[----:B------:R-:W-:Y:S01]  /*76e0*/  IMAD.X R17, RZ, RZ, R3, P4 ;  /* 0x000000ffff117224 */ /* 0x000fe200020e0603 */
[----:B------:R-:W-:Y:S01]  /*76f0*/  SHF.R.U64 R68, R64, 0x3, R69 ;  /* 0x0000000340447819 */ /* 0x000fe20000001245 */
[--C-:B------:R-:W-:Y:S01]  /*7700*/  IMAD.X R15, RZ, RZ, R3.reuse, P0 ;  /* 0x000000ffff0f7224 */ /* 0x100fe200000e0603 */
[C---:B------:R-:W-:Y:S01]  /*7710*/  IADD3 R10, P2, PT, R2.reuse, 0x15600, RZ ;  /* 0x00015600020a7810 */ /* 0x040fe20007f5e0ff */
[----:B------:R-:W-:Y:S01]  /*7720*/  IMAD.X R13, RZ, RZ, R3, P1 ;  /* 0x000000ffff0d7224 */ /* 0x000fe200008e0603 */
[----:B------:R-:W-:-:S02]  /*7730*/  IADD3 R8, P3, PT, R2, 0x15800, RZ ;  /* 0x0001580002087810 */ /* 0x000fc40007f7e0ff */
[C---:B------:R-:W-:Y:S01]  /*7740*/  IADD3 R6, P4, PT, R2.reuse, 0x15a00, RZ ;  /* 0x00015a0002067810 */ /* 0x040fe20007f9e0ff */
[--C-:B------:R-:W-:Y:S01]  /*7750*/  IMAD.X R11, RZ, RZ, R3.reuse, P2 ;  /* 0x000000ffff0b7224 */ /* 0x100fe200010e0603 */
[C---:B------:R-:W-:Y:S01]  /*7760*/  IADD3 R4, P0, PT, R2.reuse, 0x15c00, RZ ;  /* 0x00015c0002047810 */ /* 0x040fe20007f1e0ff */
[--C-:B------:R-:W-:Y:S01]  /*7770*/  IMAD.X R9, RZ, RZ, R3.reuse, P3 ;  /* 0x000000ffff097224 */ /* 0x100fe200018e0603 */
[----:B------:R-:W-:Y:S01]  /*7780*/  IADD3 R0, P1, PT, R2, 0x15e00, RZ ;  /* 0x00015e0002007810 */ /* 0x000fe20007f3e0ff */
[----:B------:R-:W-:Y:S01]  /*7790*/  IMAD.X R7, RZ, RZ, R3, P4 ;  /* 0x000000ffff077224 */ /* 0x000fe200020e0603 */
[----:B------:R-:W-:Y:S01]  /*77a0*/  SHF.R.U64 R66, R62, 0x3, R67 ;  /* 0x000000033e427819 */ /* 0x000fe20000001243 */
[----:B------:R-:W-:Y:S01]  /*77b0*/  IMAD.X R5, RZ, RZ, R3, P0 ;  /* 0x000000ffff057224 */ /* 0x000fe200000e0603 */
[----:B------:R-:W-:Y:S01]  /*77c0*/  SHF.R.U64 R70, R60, 0x3, R65 ;  /* 0x000000033c467819 */ /* 0x000fe20000001241 */
[----:B------:R-:W-:Y:S01]  /*77d0*/  IMAD.X R3, RZ, RZ, R3, P1 ;  /* 0x000000ffff037224 */ /* 0x000fe200008e0603 */
[----:B------:R-:W-:-:S02]  /*77e0*/  SHF.R.U64 R2, R58, 0x3, R63 ;  /* 0x000000033a027819 */ /* 0x000fc4000000123f */
[----:B------:R-:W-:Y:S02]  /*77f0*/  LOP3.LUT R68, R64, 0x70, R68, 0x78, !PT ;  /* 0x0000007040447812 */ /* 0x000fe400078e7844 */
[----:B------:R-:W-:Y:S02]  /*7800*/  LOP3.LUT R66, R62, 0x70, R66, 0x78, !PT ;  /* 0x000000703e427812 */ /* 0x000fe400078e7842 */
[----:B------:R-:W-:Y:S01]  /*7810*/  LOP3.LUT R64, R60, 0x70, R70, 0x78, !PT ;  /* 0x000000703c407812 */ /* 0x000fe200078e7846 */
[----:B------:R1:W-:Y:S01]  /*7820*/  ST.E desc[UR44][R68.64], RZ ;  /* 0x000000ff44007985 */ /* 0x0003e2000c10192c */
[----:B------:R-:W-:Y:S02]  /*7830*/  LOP3.LUT R62, R58, 0x70, R2, 0x78, !PT ;  /* 0x000000703a3e7812 */ /* 0x000fe400078e7802 */
[----:B------:R-:W-:Y:S01]  /*7840*/  SHF.R.U64 R70, R54, 0x3, R55 ;  /* 0x0000000336467819 */ /* 0x000fe20000001237 */
[----:B------:R1:W-:Y:S01]  /*7850*/  ST.E desc[UR44][R66.64], RZ ;  /* 0x000000ff42007985 */ /* 0x0003e2000c10192c */
[----:B------:R-:W-:-:S02]  /*7860*/  SHF.R.U64 R58, R52, 0x3, R53 ;  /* 0x00000003343a7819 */ /* 0x000fc40000001235 */
[C---:B------:R-:W-:Y:S01]  /*7870*/  SHF.R.U64 R60, R57.reuse, 0x3, R61 ;  /* 0x00000003393c7819 */ /* 0x040fe2000000123d */
[----:B------:R1:W-:Y:S01]  /*7880*/  ST.E desc[UR44][R64.64], RZ ;  /* 0x000000ff40007985 */ /* 0x0003e2000c10192c */
[----:B------:R-:W-:Y:S02]  /*7890*/  SHF.R.U64 R2, R50, 0x3, R51 ;  /* 0x0000000332027819 */ /* 0x000fe40000001233 */
[----:B------:R-:W-:Y:S01]  /*78a0*/  LOP3.LUT R54, R54, 0x70, R70, 0x78, !PT ;  /* 0x0000007036367812 */ /* 0x000fe200078e7846 */
[----:B------:R1:W-:Y:S01]  /*78b0*/  ST.E desc[UR44][R62.64], RZ ;  /* 0x000000ff3e007985 */ /* 0x0003e2000c10192c */
[----:B------:R-:W-:Y:S02]  /*78c0*/  LOP3.LUT R52, R52, 0x70, R58, 0x78, !PT ;  /* 0x0000007034347812 */ /* 0x000fe400078e783a */
[----:B------:R-:W-:Y:S02]  /*78d0*/  SHF.R.U64 R70, R48, 0x3, R49 ;  /* 0x0000000330467819 */ /* 0x000fe40000001231 */
[----:B------:R-:W-:-:S02]  /*78e0*/  LOP3.LUT R60, R57, 0x70, R60, 0x78, !PT ;  /* 0x00000070393c7812 */ /* 0x000fc400078e783c */
[----:B------:R-:W-:Y:S02]  /*78f0*/  SHF.R.U64 R58, R46, 0x3, R47 ;  /* 0x000000032e3a7819 */ /* 0x000fe4000000122f */
[----:B------:R-:W-:Y:S01]  /*7900*/  LOP3.LUT R50, R50, 0x70, R2, 0x78, !PT ;  /* 0x0000007032327812 */ /* 0x000fe200078e7802 */
[----:B------:R1:W-:Y:S01]  /*7910*/  ST.E desc[UR44][R60.64], RZ ;  /* 0x000000ff3c007985 */ /* 0x0003e2000c10192c */
[----:B------:R-:W-:Y:S02]  /*7920*/  SHF.R.U64 R57, R44, 0x3, R45 ;  /* 0x000000032c397819 */ /* 0x000fe4000000122d */
[----:B------:R-:W-:Y:S01]  /*7930*/  SHF.R.U64 R2, R42, 0x3, R43 ;  /* 0x000000032a027819 */ /* 0x000fe2000000122b */
[----:B------:R1:W-:Y:S01]  /*7940*/  ST.E desc[UR44][R54.64], RZ ;  /* 0x000000ff36007985 */ /* 0x0003e2000c10192c */
[----:B------:R-:W-:Y:S02]  /*7950*/  LOP3.LUT R48, R48, 0x70, R70, 0x78, !PT ;  /* 0x0000007030307812 */ /* 0x000fe400078e7846 */
[----:B------:R-:W-:Y:S01]  /*7960*/  LOP3.LUT R46, R46, 0x70, R58, 0x78, !PT ;  /* 0x000000702e2e7812 */ /* 0x000fe200078e783a */
[----:B------:R1:W-:Y:S01]  /*7970*/  ST.E desc[UR44][R52.64], RZ ;  /* 0x000000ff34007985 */ /* 0x0003e2000c10192c */
[----:B------:R-:W-:-:S02]  /*7980*/  SHF.R.U64 R70, R40, 0x3, R41 ;  /* 0x0000000328467819 */ /* 0x000fc40000001229 */
[----:B------:R-:W-:Y:S01]  /*7990*/  LOP3.LUT R44, R44, 0x70, R57, 0x78, !PT ;  /* 0x000000702c2c7812 */ /* 0x000fe200078e7839 */
[----:B------:R1:W-:Y:S01]  /*79a0*/  ST.E desc[UR44][R50.64], RZ ;  /* 0x000000ff32007985 */ /* 0x0003e2000c10192c */
[----:B------:R-:W-:Y:S02]  /*79b0*/  SHF.R.U64 R58, R38, 0x3, R39 ;  /* 0x00000003263a7819 */ /* 0x000fe40000001227 */
[----:B------:R-:W-:Y:S01]  /*79c0*/  LOP3.LUT R42, R42, 0x70, R2, 0x78, !PT ;  /* 0x000000702a2a7812 */ /* 0x000fe200078e7802 */
[----:B------:R1:W-:Y:S01]  /*79d0*/  ST.E desc[UR44][R48.64], RZ ;  /* 0x000000ff30007985 */ /* 0x0003e2000c10192c */
[----:B------:R-:W-:Y:S02]  /*79e0*/  SHF.R.U64 R57, R36, 0x3, R37 ;  /* 0x0000000324397819 */ /* 0x000fe40000001225 */
[----:B------:R-:W-:Y:S01]  /*79f0*/  SHF.R.U64 R2, R34, 0x3, R35 ;  /* 0x0000000322027819 */ /* 0x000fe20000001223 */
[----:B------:R1:W-:Y:S01]  /*7a00*/  ST.E desc[UR44][R46.64], RZ ;  /* 0x000000ff2e007985 */ /* 0x0003e2000c10192c */
[----:B------:R-:W-:-:S02]  /*7a10*/  LOP3.LUT R40, R40, 0x70, R70, 0x78, !PT ;  /* 0x0000007028287812 */ /* 0x000fc400078e7846 */
[----:B------:R-:W-:Y:S01]  /*7a20*/  LOP3.LUT R38, R38, 0x70, R58, 0x78, !PT ;  /* 0x0000007026267812 */ /* 0x000fe200078e783a */
[----:B------:R1:W-:Y:S01]  /*7a30*/  ST.E desc[UR44][R44.64], RZ ;  /* 0x000000ff2c007985 */ /* 0x0003e2000c10192c */
[----:B------:R-:W-:Y:S02]  /*7a40*/  SHF.R.U64 R70, R32, 0x3, R33 ;  /* 0x0000000320467819 */ /* 0x000fe40000001221 */
[----:B------:R-:W-:Y:S01]  /*7a50*/  LOP3.LUT R36, R36, 0x70, R57, 0x78, !PT ;  /* 0x0000007024247812 */ /* 0x000fe200078e7839 */
[----:B------:R1:W-:Y:S01]  /*7a60*/  ST.E desc[UR44][R42.64], RZ ;  /* 0x000000ff2a007985 */ /* 0x0003e2000c10192c */
[----:B------:R-:W-:Y:S02]  /*7a70*/  SHF.R.U64 R58, R30, 0x3, R31 ;  /* 0x000000031e3a7819 */ /* 0x000fe4000000121f */
[----:B------:R-:W-:Y:S01]  /*7a80*/  LOP3.LUT R34, R34, 0x70, R2, 0x78, !PT ;  /* 0x0000007022227812 */ /* 0x000fe200078e7802 */
[----:B------:R1:W-:Y:S01]  /*7a90*/  ST.E desc[UR44][R40.64], RZ ;  /* 0x000000ff28007985 */ /* 0x0003e2000c10192c */
[----:B------:R-:W-:-:S02]  /*7aa0*/  SHF.R.U64 R57, R28, 0x3, R29 ;  /* 0x000000031c397819 */ /* 0x000fc4000000121d */
[----:B------:R-:W-:Y:S01]  /*7ab0*/  SHF.R.U64 R2, R26, 0x3, R27 ;  /* 0x000000031a027819 */ /* 0x000fe2000000121b */
[----:B------:R1:W-:Y:S01]  /*7ac0*/  ST.E desc[UR44][R38.64], RZ ;  /* 0x000000ff26007985 */ /* 0x0003e2000c10192c */
[----:B------:R-:W-:Y:S02]  /*7ad0*/  LOP3.LUT R32, R32, 0x70, R70, 0x78, !PT ;  /* 0x0000007020207812 */ /* 0x000fe400078e7846 */
[----:B------:R-:W-:Y:S01]  /*7ae0*/  LOP3.LUT R30, R30, 0x70, R58, 0x78, !PT ;  /* 0x000000701e1e7812 */ /* 0x000fe200078e783a */
[----:B------:R1:W-:Y:S01]  /*7af0*/  ST.E desc[UR44][R36.64], RZ ;  /* 0x000000ff24007985 */ /* 0x0003e2000c10192c */
[----:B------:R-:W-:Y:S02]  /*7b00*/  SHF.R.U64 R70, R24, 0x3, R25 ;  /* 0x0000000318467819 */ /* 0x000fe40000001219 */
[----:B------:R-:W-:Y:S01]  /*7b10*/  LOP3.LUT R28, R28, 0x70, R57, 0x78, !PT ;  /* 0x000000701c1c7812 */ /* 0x000fe200078e7839 */
[----:B------:R1:W-:Y:S01]  /*7b20*/  ST.E desc[UR44][R34.64], RZ ;  /* 0x000000ff22007985 */ /* 0x0003e2000c10192c */
[----:B------:R-:W-:-:S02]  /*7b30*/  SHF.R.U64 R58, R22, 0x3, R23 ;  /* 0x00000003163a7819 */ /* 0x000fc40000001217 */
        /* <DEDUP_REMOVED lines=32> */
[----:B------:R-:W-:Y:S02]  /*7d40*/  LOP3.LUT R4, R4, 0x70, R57, 0x78, !PT ;  /* 0x0000007004047812 */ /* 0x000fe400078e7839 */
[----:B------:R-:W-:Y:S01]  /*7d50*/  LOP3.LUT R2, R0, 0x70, R2, 0x78, !PT ;  /* 0x0000007000027812 */ /* 0x000fe200078e7802 */
[----:B------:R1:W-:Y:S04]  /*7d60*/  ST.E desc[UR44][R10.64], RZ ;  /* 0x000000ff0a007985 */ /* 0x0003e8000c10192c */
[----:B------:R1:W-:Y:S04]  /*7d70*/  ST.E desc[UR44][R8.64], RZ ;  /* 0x000000ff08007985 */ /* 0x0003e8000c10192c */
[----:B------:R1:W-:Y:S04]  /*7d80*/  ST.E desc[UR44][R6.64], RZ ;  /* 0x000000ff06007985 */ /* 0x0003e8000c10192c */
[----:B------:R1:W-:Y:S04]  /*7d90*/  ST.E desc[UR44][R4.64], RZ ;  /* 0x000000ff04007985 */ /* 0x0003e8000c10192c */
[----:B------:R1:W-:Y:S01]  /*7da0*/  ST.E desc[UR44][R2.64], RZ ;  /* 0x000000ff02007985 */ /* 0x0003e2000c10192c */
[----:B------:R-:W-:Y:S01]  /*7db0*/  @!PT LDS RZ, [RZ] ;  /* 0x00000000fffff984 */ /* 0x000fe20000000800 */
[----:B------:R-:W-:Y:S01]  /*7dc0*/  @!PT LDS RZ, [RZ] ;  /* 0x00000000fffff984 */ /* 0x000fe20000000800 */
[----:B------:R-:W-:Y:S01]  /*7dd0*/  @!PT LDS RZ, [RZ] ;  /* 0x00000000fffff984 */ /* 0x000fe20000000800 */
[----:B------:R-:W-:Y:S01]  /*7de0*/  @!PT LDS RZ, [RZ] ;  /* 0x00000000fffff984 */ /* 0x000fe20000000800 */
[----:B------:R2:W-:Y:S06]  /*7df0*/  MEMBAR.ALL.CTA ;  /* 0x0000000000007992 */ /* 0x0005ec0000008000 */
[----:B--2---:R-:W2:Y:S01]  /*7e00*/  FENCE.VIEW.ASYNC.S ;  /* 0x00000000000073c6 */ /* 0x004ea20000000000 */
[----:B------:R-:W-:Y:S05]  /*7e10*/  BRA.U UP0, `(.L_x_161) ;  /* 0x0000000100047547 */ /* 0x000fea000b800000 */
[----:B------:R-:W-:Y:S05]  /*7e20*/  BPT.TRAP 0x1 ;  /* 0x000000040000795c */ /* 0x000fea0000300000 */
.L_x_161:
[----:B------:R-:W-:Y:S01]  /*7e30*/  SHF.L.U32 R0, R75, 0x1f, RZ ;  /* 0x0000001f4b007819 */ /* 0x000fe200000006ff */
[----:B------:R-:W-:Y:S03]  /*7e40*/  BSSY B0, `(.L_x_162) ;  /* 0x0000003000007945 */ /* 0x000fe60003800000 */
[----:B--2---:R-:W2:Y:S02]  /*7e50*/  SYNCS.PHASECHK.TRANS64.TRYWAIT P0, [R76+URZ+0x160c8], R0 ;  /* 0x0160c8004c0075a7 */ /* 0x004ea400080011ff */
[----:B--2---:R-:W-:Y:S05]  /*7e60*/  @!P0 BRA `(.L_x_163) ;  /* 0x000000dc003c8947 */ /* 0x004fea0003800000 */
.L_x_421:
[----:B------:R-:W-:Y:S05]  /*7e70*/  BSYNC B0 ;  /* 0x0000000000007941 */ /* 0x000fea0003800000 */
.L_x_162:
        /* <DEDUP_REMOVED lines=10> */
[----:B------:R-:W-:-:S05]  /*7f20*/  IMAD R0, R2, R0, R72 ;  /* 0x0000000002007224 */ /* 0x000fca00078e0248 */
[----:B------:R-:W-:-:S05]  /*7f30*/  LEA R0, R0, R78, 0x8 ;  /* 0x0000004e00007211 */ /* 0x000fca00078e40ff */
[----:B------:R-:W-:-:S05]  /*7f40*/  VIADD R4, R0, 0x80 ;  /* 0x0000008000047836 */ /* 0x000fca0000000000 */
[----:B--2---:R-:W-:-:S13]  /*7f50*/  ISETP.GE.AND P0, PT, R4, UR4, PT ;  /* 0x0000000404007c0c */ /* 0x004fda000bf06270 */
[----:B------:R-:W-:Y:S05]  /*7f60*/  @P0 BRA `(.L_x_165) ;  /* 0x0000000000900947 */ /* 0x000fea0003800000 */
[----:B------:R-:W1:Y:S01]  /*7f70*/  LDC R7, c[0x0][0x38c] ;  /* 0x0000e300ff077b82 */ /* 0x000e620000000800 */
[----:B------:R-:W-:Y:S01]  /*7f80*/  IABS R5, R74 ;  /* 0x0000004a00057213 */ /* 0x000fe20000000000 */
[----:B------:R-:W2:Y:S01]  /*7f90*/  LDCU UR6, c[0x0][0x890] ;  /* 0x00011200ff0677ac */ /* 0x000ea20008000800 */
[----:B------:R-:W3:Y:S05]  /*7fa0*/  LDCU.64 UR4, c[0x0][0x888] ;  /* 0x00011100ff0477ac */ /* 0x000eea0008000a00 */
[----:B------:R-:W4:Y:S01]  /*7fb0*/  LDC.64 R8, c[0x0][0x880] ;  /* 0x00022000ff087b82 */ /* 0x000f220000000a00 */
[----:B--2---:R-:W-:Y:S01]  /*7fc0*/  IMAD R4, R77, UR6, R4 ;  /* 0x000000064d047c24 */ /* 0x004fe2000f8e0204 */
        /* <DEDUP_REMOVED lines=19> */
[----:B------:R-:W-:-:S07]  /*8100*/  ISETP.GE.AND P1, PT, R2, RZ, PT ;  /* 0x000000ff0200720c */ /* 0x000fce0003f26270 */
        /* <DEDUP_REMOVED lines=10> */
.L_x_165:
[----:B------:R-:W-:Y:S05]  /*81b0*/  BSYNC.RECONVERGENT B0 ;  /* 0x0000000000007941 */ /* 0x000fea0003800200 */
.L_x_164:
[----:B------:R-:W-:Y:S01]  /*81c0*/  @!PT LDS RZ, [RZ] ;  /* 0x00000000fffff984 */ /* 0x000fe20000000800 */
[----:B------:R-:W-:Y:S01]  /*81d0*/  @!PT LDS RZ, [RZ] ;  /* 0x00000000fffff984 */ /* 0x000fe20000000800 */
[----:B------:R-:W-:Y:S01]  /*81e0*/  @!PT LDS RZ, [RZ] ;  /* 0x00000000fffff984 */ /* 0x000fe20000000800 */
[----:B------:R-:W-:Y:S01]  /*81f0*/  @!PT LDS RZ, [RZ] ;  /* 0x00000000fffff984 */ /* 0x000fe20000000800 */
[----:B------:R3:W-:Y:S06]  /*8200*/  MEMBAR.ALL.CTA ;  /* 0x0000000000007992 */ /* 0x0007ec0000008000 */
[----:B---3--:R-:W3:Y:S01]  /*8210*/  FENCE.VIEW.ASYNC.S ;  /* 0x00000000000073c6 */ /* 0x008ee20000000000 */
[----:B------:R-:W-:-:S09]  /*8220*/  UISETP.NE.AND UP0, UPT, UR41, URZ, UPT ;  /* 0x000000ff2900728c */ /* 0x000fd2000bf05270 */
[----:B------:R-:W-:Y:S05]  /*8230*/  BRA.U UP0, `(.L_x_166) ;  /* 0x0000000100047547 */ /* 0x000fea000b800000 */
[----:B------:R-:W-:Y:S05]  /*8240*/  BPT.TRAP 0x1 ;  /* 0x000000040000795c */ /* 0x000fea0000300000 */
.L_x_166:
[----:B---3--:R3:W-:Y:S01]  /*8250*/  SYNCS.ARRIVE.TRANS64.A1T0 RZ, [R76+URZ+0x160b8], RZ ;  /* 0x0160b8ff4cff79a7 */ /* 0x0087e200081000ff */
[----:B------:R-:W-:Y:S01]  /*8260*/  LOP3.LUT R75, R75, 0x1, RZ, 0x3c, !PT ;  /* 0x000000014b4b7812 */ /* 0x000fe200078e3cff */
[----:B------:R-:W-:Y:S06]  /*8270*/  BRA `(.L_x_92) ;  /* 0x0000004000987947 */ /* 0x000fec0003800000 */
.L_x_93:
[----:B------:R-:W-:-:S09]  /*8280*/  UISETP.NE.AND UP0, UPT, UR40, URZ, UPT ;  /* 0x000000ff2800728c */ /* 0x000fd2000bf05270 */
[----:B------:R-:W-:Y:S05]  /*8290*/  BRA.U !UP0, `(.L_x_167) ;  /* 0x0000000108047547 */ /* 0x000fea000b800000 */
[----:B------:R-:W-:Y:S05]  /*82a0*/  BPT.TRAP 0x1 ;  /* 0x000000040000795c */ /* 0x000fea0000300000 */
.L_x_167:
[----:B------:R-:W1:Y:S01]  /*82b0*/  S2R R62, SR_CgaCtaId ;  /* 0x00000000003e7919 */ /* 0x000e620000008800 */
[----:B------:R-:W-:Y:S01]  /*82c0*/  MOV R60, 0x400 ;  /* 0x00000400003c7802 */ /* 0x000fe20000000f00 */
[----:B------:R-:W-:Y:S01]  /*82d0*/  BSSY B0, `(.L_x_168) ;  /* 0x0000005000007945 */ /* 0x000fe20003800000 */
[----:B------:R-:W-:Y:S02]  /*82e0*/  SHF.L.U32 R0, R59, 0x1f, RZ ;  /* 0x0000001f3b007819 */ /* 0x000fe400000006ff */
[----:B-1----:R-:W-:-:S04]  /*82f0*/  LEA R60, R62, R60, 0x18 ;  /* 0x0000003c3e3c7211 */ /* 0x002fc800078ec0ff */
[----:B------:R-:W1:Y:S02]  /*8300*/  SYNCS.PHASECHK.TRANS64.TRYWAIT P0, [R60+URZ+0x16070], R0 ;  /* 0x016070003c0075a7 */ /* 0x000e6400080011ff */
[----:B-1----:R-:W-:Y:S05]  /*8310*/  @!P0 BRA `(.L_x_169) ;  /* 0x000000d800248947 */ /* 0x002fea0003800000 */
.L_x_422:
[----:B------:R-:W-:Y:S05]  /*8320*/  BSYNC B0 ;  /* 0x0000000000007941 */ /* 0x000fea0003800000 */
.L_x_168:
[----:B------:R-:W-:-:S09]  /*8330*/  UISETP.NE.AND UP0, UPT, UR40, URZ, UPT ;  /* 0x000000ff2800728c */ /* 0x000fd2000bf05270 */
[----:B------:R-:W-:Y:S05]  /*8340*/  BRA.U !UP0, `(.L_x_170) ;  /* 0x0000000108047547 */ /* 0x000fea000b800000 */
[----:B------:R-:W-:Y:S05]  /*8350*/  BPT.TRAP 0x1 ;  /* 0x000000040000795c */ /* 0x000fea0000300000 */
.L_x_170:
[----:B------:R-:W-:Y:S01]  /*8360*/  IADD3 R63, PT, PT, R60, 0x16078, RZ ;  /* 0x000160783c3f7810 */ /* 0x000fe20007ffe0ff */
[----:B------:R-:W-:-:S03]  /*8370*/  UISETP.NE.AND UP0, UPT, UR39, URZ, UPT ;  /* 0x000000ff2700728c */ /* 0x000fc6000bf05270 */
[----:B-1----:R-:W-:-:S04]  /*8380*/  PRMT R0, R62, 0x654, R63 ;  /* 0x000006543e007816 */ /* 0x002fc8000000003f */
[----:B------:R1:W-:Y:S02]  /*8390*/  SYNCS.ARRIVE.TRANS64.RED.A1T0 RZ, [R0+URZ], RZ ;  /* 0x000000ff00ff79a7 */ /* 0x0003e400081004ff */
[----:B------:R-:W-:Y:S05]  /*83a0*/  BRA.U !UP0, `(.L_x_171) ;  /* 0x0000000108047547 */ /* 0x000fea000b800000 */
[----:B------:R-:W-:Y:S05]  /*83b0*/  BPT.TRAP 0x1 ;  /* 0x000000040000795c */ /* 0x000fea0000300000 */
.L_x_171:
[----:B------:R-:W-:Y:S01]  /*83c0*/  IMAD.U32 R2, RZ, RZ, UR42 ;  /* 0x0000002aff027e24 */ /* 0x000fe2000f8e00ff */
[----:B------:R-:W-:-:S04]  /*83d0*/  ISETP.GE.AND P0, PT, R3, 0x41, PT ;  /* 0x000000410300780c */ /* 0x000fc80003f06270 */
[----:B------:R-:W-:-:S04]  /*83e0*/  SHF.L.U32 R2, R2, 0x1f, RZ ;  /* 0x0000001f02027819 */ /* 0x000fc800000006ff */
[----:B------:R-:W2:Y:S02]  /*83f0*/  SYNCS.PHASECHK.TRANS64.TRYWAIT P1, [R60+URZ+0x16080], R2 ;  /* 0x016080023c0075a7 */ /* 0x000ea400080211ff */
[----:B--2---:R-:W-:Y:S05]  /*8400*/  @!P1 BRA `(.L_x_172) ;  /* 0x000000d400fc9947 */ /* 0x004fea0003800000 */
.L_x_423:
[----:B--2---:R-:W-:Y:S02]  /*8410*/  LOP3.LUT R2, R59, 0x1, RZ, 0x3c, !PT ;  /* 0x000000013b027812 */ /* 0x004fe400078e3cff */
[----:B------:R-:W-:Y:S01]  /*8420*/  MOV R61, R56 ;  /* 0x00000038003d7202 */ /* 0x000fe20000000f00 */
[----:B------:R-:W-:Y:S06]  /*8430*/  @!P0 BRA `(.L_x_173) ;  /* 0x00000014007c8947 */ /* 0x000fec0003800000 */
[----:B-1----:R-:W-:-:S05]  /*8440*/  VIADD R0, R3, 0x3f ;  /* 0x0000003f03007836 */ /* 0x002fca0000000000 */
[----:B------:R-:W-:-:S04]  /*8450*/  SHF.R.S32.HI R3, RZ, 0x1f, R0 ;  /* 0x0000001fff037819 */ /* 0x000fc80000011400 */
[----:B------:R-:W-:-:S04]  /*8460*/  LEA.HI R0, R3, R0, RZ, 0x6 ;  /* 0x0000000003007211 */ /* 0x000fc800078f30ff */
[----:B------:R-:W-:-:S04]  /*8470*/  SHF.R.S32.HI R0, RZ, 0x6, R0 ;  /* 0x00000006ff007819 */ /* 0x000fc80000011400 */
[----:B------:R-:W-:-:S04]  /*8480*/  VIMNMX R3, PT, PT, R0, 0x2, PT ;  /* 0x0000000200037848 */ /* 0x000fc80003fe0100 */
[----:B------:R-:W-:-:S05]  /*8490*/  IADD3 R0, PT, PT, -R3, R56, R0 ;  /* 0x0000003803007210 */ /* 0x000fca0007ffe100 */
[----:B------:R-:W-:-:S07]  /*84a0*/  VIADD R61, R0, 0x1 ;  /* 0x00000001003d7836 */ /* 0x000fce0000000000 */
.L_x_200:
[----:B------:R-:W-:Y:S05]  /*84b0*/  YIELD ;  /* 0x0000000000007946 */ /* 0x000fea0003800000 */
[----:B------:R-:W-:Y:S01]  /*84c0*/  UISETP.NE.AND UP0, UPT, UR40, URZ, UPT ;  /* 0x000000ff2800728c */ /* 0x000fe2000bf05270 */
[----:B------:R-:W-:Y:S02]  /*84d0*/  VIADD R56, R56, 0x1 ;  /* 0x0000000138387836 */ /* 0x000fe40000000000 */
[----:B------:R-:W-:-:S03]  /*84e0*/  IMAD.MOV.U32 R59, RZ, RZ, R2 ;  /* 0x000000ffff3b7224 */ /* 0x000fc600078e0002 */
[----:B------:R-:W-:-:S04]  /*84f0*/  ISETP.NE.AND P0, PT, R56, R61, PT ;  /* 0x0000003d3800720c */ /* 0x000fc80003f05270 */
[----:B------:R-:W-:Y:S01]  /*8500*/  P2R R58, PR, RZ, 0x1 ;  /* 0x00000001ff3a7803 */ /* 0x000fe20000000000 */
[----:B-1-34-:R-:W-:Y:S08]  /*8510*/  BRA.U !UP0, `(.L_x_174) ;  /* 0x0000000108047547 */ /* 0x01aff0000b800000 */
[----:B------:R-:W-:Y:S05]  /*8520*/  BPT.TRAP 0x1 ;  /* 0x000000040000795c */ /* 0x000fea0000300000 */
.L_x_174:
[----:B------:R-:W-:Y:S01]  /*8530*/  SHF.L.U32 R0, R59, 0x1f, RZ ;  /* 0x0000001f3b007819 */ /* 0x000fe200000006ff */
[----:B------:R-:W-:-:S03]  /*8540*/  IMAD.U32 R23, R79, 0x10000, RZ ;  /* 0x000100004f177824 */ /* 0x000fc600078e00ff */
[----:B------:R-:W1:Y:S02]  /*8550*/  SYNCS.PHASECHK.TRANS64.TRYWAIT P0, [R60+URZ+0x16070], R0 ;  /* 0x016070003c0075a7 */ /* 0x000e6400080011ff */
[----:B------:R-:W-:Y:S01]  /*8560*/  LOP3.LUT R23, R23, 0x600000, RZ, 0xc0, !PT ;  /* 0x0060000017177812 */ /* 0x000fe200078ec0ff */
[----:B-1----:R-:W-:Y:S06]  /*8570*/  @!P0 BRA `(.L_x_175) ;  /* 0x000000d400b48947 */ /* 0x002fec0003800000 */
.L_x_424:
[----:B------:R-:W-:Y:S05]  /*8580*/  WARPSYNC.ALL ;  /* 0x0000000000007948 */ /* 0x000fea0003800000 */
[----:B------:R-:W-:Y:S01]  /*8590*/  R2UR UR4, R23 ;  /* 0x00000000170472ca */ /* 0x000fe200000e0000 */
[----:B------:R-:W-:Y:S01]  /*85a0*/  UISETP.NE.AND UP0, UPT, UR41, URZ, UPT ;  /* 0x000000ff2900728c */ /* 0x000fe2000bf05270 */
[----:B------:R-:W-:Y:S01]  /*85b0*/  PLOP3.LUT P0, PT, PT, PT, PT, 0x80, 0x8 ;  /* 0x000000000008781c */ /* 0x000fe20003f0f070 */
[----:B------:R-:W-:-:S10]  /*85c0*/  IMAD.MOV.U32 R22, RZ, RZ, 0x3f800000 ;  /* 0x3f800000ff167424 */ /* 0x000fd400078e00ff */
[----:B------:R-:W2:Y:S02]  /*85d0*/  LDTM.x2 R2, tmem[UR4] ;  /* 0x00000004000279ee */ /* 0x000ea400080c0000 */
[----:B--2---:R-:W-:-:S13]  /*85e0*/  FSETP.NEU.AND P2, PT, R2, R3, PT ;  /* 0x000000030200720b */ /* 0x004fda0003f4d000 */
[----:B------:R-:W2:Y:S01]  /*85f0*/  @P2 LDC R4, c[0x0][0x704] ;  /* 0x0001c100ff042b82 */ /* 0x000ea20000000800 */
[----:B-1----:R-:W-:-:S04]  /*8600*/  @P2 FADD R0, R2, -R3 ;  /* 0x8000000302002221 */ /* 0x002fc80000000000 */
[----:B--2---:R-:W-:-:S05]  /*8610*/  @P2 FMUL R0, R0, R4 ;  /* 0x0000000400002220 */ /* 0x004fca0000400000 */
[----:B------:R-:W-:-:S04]  /*8620*/  @P2 FSETP.GEU.AND P1, PT, R0, -126, PT ;  /* 0xc2fc00000000280b */ /* 0x000fc80003f2e000 */
[----:B------:R-:W-:-:S13]  /*8630*/  @P2 PLOP3.LUT P0, PT, P1, PT, PT, 0x80, 0x8 ;  /* 0x000000000008281c */ /* 0x000fda0000f0f070 */
[----:B------:R-:W-:-:S06]  /*8640*/  @!P0 FMUL R0, R0, 0.5 ;  /* 0x3f00000000008820 */ /* 0x000fcc0000400000 */
[----:B------:R-:W1:Y:S02]  /*8650*/  @P2 MUFU.EX2 R0, R0 ;  /* 0x0000000000002308 */ /* 0x000e640000000800 */
[----:B-1----:R-:W-:-:S05]  /*8660*/  @!P0 FMUL R0, R0, R0 ;  /* 0x0000000000008220 */ /* 0x002fca0000400000 */
[----:B------:R-:W-:Y:S01]  /*8670*/  @P2 MOV R22, R0 ;  /* 0x0000000000162202 */ /* 0x000fe20000000f00 */
[----:B------:R-:W-:Y:S06]  /*8680*/  BRA.U UP0, `(.L_x_176) ;  /* 0x0000000100047547 */ /* 0x000fec000b800000 */
[----:B------:R-:W-:Y:S05]  /*8690*/  BPT.TRAP 0x1 ;  /* 0x000000040000795c */ /* 0x000fea0000300000 */
.L_x_176:
[----:B------:R-:W-:Y:S01]  /*86a0*/  IMAD.U32 R0, RZ, RZ, UR43 ;  /* 0x0000002bff007e24 */ /* 0x000fe2000f8e00ff */
[----:B------:R-:W-:-:S04]  /*86b0*/  FSETP.NEU.AND P1, PT, R22, 1, PT ;  /* 0x3f8000001600780b */ /* 0x000fc80003f2d000 */
[----:B------:R-:W-:-:S04]  /*86c0*/  SHF.L.U32 R0, R0, 0x1f, RZ ;  /* 0x0000001f00007819 */ /* 0x000fc800000006ff */
[----:B------:R-:W1:Y:S02]  /*86d0*/  SYNCS.PHASECHK.TRANS64.TRYWAIT P0, [R60+URZ+0x16090], R0 ;  /* 0x016090003c0075a7 */ /* 0x000e6400080011ff */
[----:B-1----:R-:W-:Y:S05]  /*86e0*/  @!P0 BRA `(.L_x_177) ;  /* 0x000000d4006c8947 */ /* 0x002fea0003800000 */
.L_x_425:
[----:B------:R-:W-:-:S13]  /*86f0*/  VOTE.ANY P1, P1 ;  /* 0x0000000000ff7806 */ /* 0x000fda0000820100 */
[----:B------:R-:W-:Y:S05]  /*8700*/  @!P1 BRA `(.L_x_178) ;  /* 0x0000000400e49947 */ /* 0x000fea0003800000 */
[----:B------:R-:W-:Y:S01]  /*8710*/  SHF.R.U32.HI R19, RZ, 0x5, R79 ;  /* 0x00000005ff137819 */ /* 0x000fe2000001164f */
[----:B------:R-:W-:Y:S01]  /*8720*/  BSSY.RECONVERGENT B6, `(.L_x_179) ;  /* 0x0000018000067945 */ /* 0x000fe20003800200 */
[----:B------:R-:W-:Y:S02]  /*8730*/  LOP3.LUT R17, R23, 0x100, RZ, 0xfc, !PT ;  /* 0x0000010017117812 */ /* 0x000fe400078efcff */
[----:B------:R-:W-:Y:S02]  /*8740*/  SHF.R.U32.HI R16, RZ, 0x15, R23 ;  /* 0x00000015ff107819 */ /* 0x000fe40000011617 */
[----:B------:R-:W-:Y:S02]  /*8750*/  LOP3.LUT R19, R19, 0x3, RZ, 0xc0, !PT ;  /* 0x0000000313137812 */ /* 0x000fe400078ec0ff */
[----:B------:R-:W-:Y:S02]  /*8760*/  R2UR UR4, R17 ;  /* 0x00000000110472ca */ /* 0x000fe400000e0000 */
[----:B------:R-:W-:-:S11]  /*8770*/  ISETP.NE.AND P0, PT, R19, R16, PT ;  /* 0x000000101300720c */ /* 0x000fd60003f05270 */
[----:B------:R-:W2:Y:S02]  /*8780*/  LDTM.x16 R24, tmem[UR4] ;  /* 0x00000004001879ee */ /* 0x000ea40008240000 */
[----:B--2---:R-:W-:Y:S05]  /*8790*/  @!P0 BRA `(.L_x_180) ;  /* 0x0000000000408947 */ /* 0x004fea0003800000 */
[----:B------:R-:W-:Y:S01]  /*87a0*/  MOV R2, 0x8 ;  /* 0x0000000800027802 */ /* 0x000fe20000000f00 */
[----:B------:R-:W2:Y:S01]  /*87b0*/  LDCU.64 UR8, c[0x4][0xb0] ;  /* 0x01001600ff0877ac */ /* 0x000ea20008000a00 */
[----:B------:R-:W-:Y:S02]  /*87c0*/  HFMA2 R12, -RZ, RZ, 0, 5.9604644775390625e-08 ;  /* 0x00000001ff0c7431 */ /* 0x000fe400000001ff */
[----:B------:R-:W-:Y:S01]  /*87d0*/  IMAD.MOV.U32 R8, RZ, RZ, 0x192 ;  /* 0x00000192ff087424 */ /* 0x000fe200078e00ff */
[----:B------:R-:W3:Y:S01]  /*87e0*/  LDCU.64 UR6, c[0x4][0xb8] ;  /* 0x01001700ff0677ac */ /* 0x000ee20008000a00 */
[----:B------:R-:W4:Y:S01]  /*87f0*/  LDC.64 R2, c[0x4][R2] ;  /* 0x0100000002027b82 */ /* 0x000f220000000a00 */
[----:B------:R-:W-:Y:S01]  /*8800*/  IMAD.MOV.U32 R13, RZ, RZ, RZ ;  /* 0x000000ffff0d7224 */ /* 0x000fe200078e00ff */
[----:B------:R-:W5:Y:S01]  /*8810*/  LDCU.64 UR4, c[0x4][0x30] ;  /* 0x01000600ff0477ac */ /* 0x000f620008000a00 */
[----:B--2---:R-:W-:Y:S01]  /*8820*/  IMAD.U32 R4, RZ, RZ, UR8 ;  /* 0x00000008ff047e24 */ /* 0x004fe2000f8e00ff */
[----:B------:R-:W-:Y:S01]  /*8830*/  MOV R5, UR9 ;  /* 0x0000000900057c02 */ /* 0x000fe20008000f00 */
[----:B---3--:R-:W-:Y:S01]  /*8840*/  IMAD.U32 R6, RZ, RZ, UR6 ;  /* 0x00000006ff067e24 */ /* 0x008fe2000f8e00ff */
[----:B------:R-:W-:Y:S01]  /*8850*/  MOV R7, UR7 ;  /* 0x0000000700077c02 */ /* 0x000fe20008000f00 */
[----:B-----5:R-:W-:Y:S01]  /*8860*/  IMAD.U32 R10, RZ, RZ, UR4 ;  /* 0x00000004ff0a7e24 */ /* 0x020fe2000f8e00ff */
[----:B------:R-:W-:-:S02]  /*8870*/  MOV R11, UR5 ;  /* 0x00000005000b7c02 */ /* 0x000fc40008000f00 */
[----:B------:R-:W-:-:S07]  /*8880*/  LEPC R20, `(.L_x_180) ;  /* 0x000000001014794e */ /* 0x000fce0000000000 */
[----:B-1--4-:R-:W-:Y:S05]  /*8890*/  CALL.ABS.NOINC R2 ;  /* 0x0000000002007343 */ /* 0x012fea0003c00000 */
.L_x_180:
[----:B------:R-:W-:Y:S05]  /*88a0*/  BSYNC.RECONVERGENT B6 ;  /* 0x0000000000067941 */ /* 0x000fea0003800200 */
.L_x_179:
[----:B------:R-:W-:Y:S01]  /*88b0*/  FSETP.NEU.AND P0, PT, R22, 1, PT ;  /* 0x3f8000001600780b */ /* 0x000fe20003f0d000 */
[----:B------:R-:W-:Y:S05]  /*88c0*/  WARPSYNC.ALL ;  /* 0x0000000000007948 */ /* 0x000fea0003800000 */
[----:B------:R-:W-:Y:S01]  /*88d0*/  LOP3.LUT R18, R23, 0x110, RZ, 0xfc, !PT ;  /* 0x0000011017127812 */ /* 0x000fe200078efcff */
[----:B------:R-:W-:Y:S01]  /*88e0*/  BSSY.RECONVERGENT B6, `(.L_x_181) ;  /* 0x000001f000067945 */ /* 0x000fe20003800200 */
[----:B------:R-:W-:Y:S02]  /*88f0*/  R2UR UR4, R17 ;  /* 0x00000000110472ca */ /* 0x000fe400000e0000 */
[----:B------:R-:W-:-:S03]  /*8900*/  R2UR UR5, R18 ;  /* 0x00000000120572ca */ /* 0x000fc600000e0000 */
[C---:B------:R-:W-:Y:S02]  /*8910*/  @P0 FMUL2 R24, R22.reuse.F32, R24.F32x2.HI_LO ;  /* 0x000000181618024a */ /* 0x040fe40000040000 */
[C---:B------:R-:W-:Y:S02]  /*8920*/  @P0 FMUL2 R26, R22.reuse.F32, R26.F32x2.HI_LO ;  /* 0x0000001a161a024a */ /* 0x040fe40000040000 */
[C---:B------:R-:W-:Y:S02]  /*8930*/  @P0 FMUL2 R28, R22.reuse.F32, R28.F32x2.HI_LO ;  /* 0x0000001c161c024a */ /* 0x040fe40000040000 */
[C---:B------:R-:W-:Y:S02]  /*8940*/  @P0 FMUL2 R30, R22.reuse.F32, R30.F32x2.HI_LO ;  /* 0x0000001e161e024a */ /* 0x040fe40000040000 */
[C---:B------:R-:W-:Y:S02]  /*8950*/  @P0 FMUL2 R32, R22.reuse.F32, R32.F32x2.HI_LO ;  /* 0x000000201620024a */ /* 0x040fe40000040000 */
[C---:B------:R-:W-:Y:S01]  /*8960*/  @P0 FMUL2 R34, R22.reuse.F32, R34.F32x2.HI_LO ;  /* 0x000000221622024a */ /* 0x040fe20000040000 */
[----:B------:R-:W2:Y:S01]  /*8970*/  LDTM.x16 R40, tmem[UR5] ;  /* 0x00000005002879ee */ /* 0x000ea20008240000 */
[----:B------:R-:W-:-:S02]  /*8980*/  @P0 FMUL2 R36, R22.F32, R36.F32x2.HI_LO ;  /* 0x000000241624024a */ /* 0x000fc40000040000 */
[----:B------:R-:W-:Y:S01]  /*8990*/  @P0 FMUL2 R38, R22.F32, R38.F32x2.HI_LO ;  /* 0x000000261626024a */ /* 0x000fe20000040000 */
[----:B------:R-:W-:-:S03]  /*89a0*/  ISETP.NE.AND P0, PT, R19, R16, PT ;  /* 0x000000101300720c */ /* 0x000fc60003f05270 */
[----:B------:R3:W-:Y:S10]  /*89b0*/  STTM.x16 tmem[UR4], R24 ;  /* 0x00000018000079ed */ /* 0x0007f40008240004 */
[----:B--2---:R-:W-:Y:S05]  /*89c0*/  @!P0 BRA `(.L_x_182) ;  /* 0x0000000000408947 */ /* 0x004fea0003800000 */
[----:B------:R-:W-:Y:S01]  /*89d0*/  MOV R2, 0x8 ;  /* 0x0000000800027802 */ /* 0x000fe20000000f00 */
[----:B------:R-:W2:Y:S01]  /*89e0*/  LDCU.64 UR8, c[0x4][0xb0] ;  /* 0x01001600ff0877ac */ /* 0x000ea20008000a00 */
[----:B------:R-:W-:Y:S02]  /*89f0*/  HFMA2 R12, -RZ, RZ, 0, 5.9604644775390625e-08 ;  /* 0x00000001ff0c7431 */ /* 0x000fe400000001ff */
[----:B------:R-:W-:Y:S01]  /*8a00*/  IMAD.MOV.U32 R8, RZ, RZ, 0x192 ;  /* 0x00000192ff087424 */ /* 0x000fe200078e00ff */
[----:B------:R-:W4:Y:S01]  /*8a10*/  LDCU.64 UR6, c[0x4][0xb8] ;  /* 0x01001700ff0677ac */ /* 0x000f220008000a00 */
[----:B------:R-:W5:Y:S01]  /*8a20*/  LDC.64 R2, c[0x4][R2] ;  /* 0x0100000002027b82 */ /* 0x000f620000000a00 */
[----:B------:R-:W-:Y:S01]  /*8a30*/  IMAD.MOV.U32 R13, RZ, RZ, RZ ;  /* 0x000000ffff0d7224 */ /* 0x000fe200078e00ff */
[----:B------:R-:W1:Y:S01]  /*8a40*/  LDCU.64 UR4, c[0x4][0x30] ;  /* 0x01000600ff0477ac */ /* 0x000e620008000a00 */
[----:B--2---:R-:W-:Y:S01]  /*8a50*/  IMAD.U32 R4, RZ, RZ, UR8 ;  /* 0x00000008ff047e24 */ /* 0x004fe2000f8e00ff */
[----:B------:R-:W-:Y:S01]  /*8a60*/  MOV R5, UR9 ;  /* 0x0000000900057c02 */ /* 0x000fe20008000f00 */
[----:B----4-:R-:W-:Y:S01]  /*8a70*/  IMAD.U32 R6, RZ, RZ, UR6 ;  /* 0x00000006ff067e24 */ /* 0x010fe2000f8e00ff */
[----:B------:R-:W-:Y:S01]  /*8a80*/  MOV R7, UR7 ;  /* 0x0000000700077c02 */ /* 0x000fe20008000f00 */
[----:B-1----:R-:W-:Y:S01]  /*8a90*/  IMAD.U32 R10, RZ, RZ, UR4 ;  /* 0x00000004ff0a7e24 */ /* 0x002fe2000f8e00ff */
[----:B------:R-:W-:-:S02]  /*8aa0*/  MOV R11, UR5 ;  /* 0x00000005000b7c02 */ /* 0x000fc40008000f00 */
[----:B------:R-:W-:-:S07]  /*8ab0*/  LEPC R20, `(.L_x_182) ;  /* 0x000000001014794e */ /* 0x000fce0000000000 */
[----:B---3-5:R-:W-:Y:S05]  /*8ac0*/  CALL.ABS.NOINC R2 ;  /* 0x0000000002007343 */ /* 0x028fea0003c00000 */
.L_x_182:
[----:B------:R-:W-:Y:S05]  /*8ad0*/  BSYNC.RECONVERGENT B6 ;  /* 0x0000000000067941 */ /* 0x000fea0003800200 */
.L_x_181:
        /* <DEDUP_REMOVED lines=12> */
[----:B---3--:R-:W2:Y:S01]  /*8ba0*/  LDTM.x16 R24, tmem[UR5] ;  /* 0x00000005001879ee */ /* 0x008ea20008240000 */
        /* <DEDUP_REMOVED lines=21> */
.L_x_184:
[----:B------:R-:W-:Y:S05]  /*8d00*/  BSYNC.RECONVERGENT B6 ;  /* 0x0000000000067941 */ /* 0x000fea0003800200 */
.L_x_183:
[----:B-1----:R-:W-:Y:S01]  /*8d10*/  LOP3.LUT R0, R23, 0x130, RZ, 0xfc, !PT ;  /* 0x0000013017007812 */ /* 0x002fe200078efcff */
[----:B------:R-:W-:Y:S05]  /*8d20*/  WARPSYNC.ALL ;  /* 0x0000000000007948 */ /* 0x000fea0003800000 */
[----:B------:R-:W-:Y:S02]  /*8d30*/  R2UR UR4, R0 ;  /* 0x00000000000472ca */ /* 0x000fe400000e0000 */
[----:B------:R-:W-:Y:S02]  /*8d40*/  FSETP.NEU.AND P0, PT, R22, 1, PT ;  /* 0x3f8000001600780b */ /* 0x000fe40003f0d000 */
[----:B------:R-:W-:-:S09]  /*8d50*/  R2UR UR5, R57 ;  /* 0x00000000390572ca */ /* 0x000fd200000e0000 */
[----:B------:R-:W1:Y:S01]  /*8d60*/  LDTM.x16 R4, tmem[UR4] ;  /* 0x00000004000479ee */ /* 0x000e620008240000 */
[----:B------:R-:W-:Y:S01]  /*8d70*/  R2UR UR4, R0 ;  /* 0x00000000000472ca */ /* 0x000fe200000e0000 */
[C---:B------:R-:W-:Y:S02]  /*8d80*/  @P0 FMUL2 R24, R22.reuse.F32, R24.F32x2.HI_LO ;  /* 0x000000181618024a */ /* 0x040fe40000040000 */
[C---:B------:R-:W-:Y:S02]  /*8d90*/  @P0 FMUL2 R26, R22.reuse.F32, R26.F32x2.HI_LO ;  /* 0x0000001a161a024a */ /* 0x040fe40000040000 */
[C---:B------:R-:W-:Y:S02]  /*8da0*/  @P0 FMUL2 R28, R22.reuse.F32, R28.F32x2.HI_LO ;  /* 0x0000001c161c024a */ /* 0x040fe40000040000 */
[C---:B------:R-:W-:Y:S02]  /*8db0*/  @P0 FMUL2 R30, R22.reuse.F32, R30.F32x2.HI_LO ;  /* 0x0000001e161e024a */ /* 0x040fe40000040000 */
[----:B------:R-:W-:-:S02]  /*8dc0*/  @P0 FMUL2 R32, R22.F32, R32.F32x2.HI_LO ;  /* 0x000000201620024a */ /* 0x000fc40000040000 */
[C---:B------:R-:W-:Y:S02]  /*8dd0*/  @P0 FMUL2 R34, R22.reuse.F32, R34.F32x2.HI_LO ;  /* 0x000000221622024a */ /* 0x040fe40000040000 */
[C---:B------:R-:W-:Y:S02]  /*8de0*/  @P0 FMUL2 R36, R22.reuse.F32, R36.F32x2.HI_LO ;  /* 0x000000241624024a */ /* 0x040fe40000040000 */
[----:B------:R-:W-:-:S04]  /*8df0*/  @P0 FMUL2 R38, R22.F32, R38.F32x2.HI_LO ;  /* 0x000000261626024a */ /* 0x000fc80000040000 */
[----:B------:R2:W-:Y:S01]  /*8e00*/  STTM.x16 tmem[UR5], R24 ;  /* 0x00000018000079ed */ /* 0x0005e20008240005 */
[C---:B-1----:R-:W-:Y:S02]  /*8e10*/  @P0 FMUL2 R4, R22.reuse.F32, R4.F32x2.HI_LO ;  /* 0x000000041604024a */ /* 0x042fe40000040000 */
[C---:B------:R-:W-:Y:S02]  /*8e20*/  @P0 FMUL2 R6, R22.reuse.F32, R6.F32x2.HI_LO ;  /* 0x000000061606024a */ /* 0x040fe40000040000 */
[C---:B------:R-:W-:Y:S02]  /*8e30*/  @P0 FMUL2 R8, R22.reuse.F32, R8.F32x2.HI_LO ;  /* 0x000000081608024a */ /* 0x040fe40000040000 */
[C---:B------:R-:W-:Y:S02]  /*8e40*/  @P0 FMUL2 R10, R22.reuse.F32, R10.F32x2.HI_LO ;  /* 0x0000000a160a024a */ /* 0x040fe40000040000 */
[C---:B------:R-:W-:Y:S02]  /*8e50*/  @P0 FMUL2 R12, R22.reuse.F32, R12.F32x2.HI_LO ;  /* 0x0000000c160c024a */ /* 0x040fe40000040000 */
[----:B------:R-:W-:-:S02]  /*8e60*/  @P0 FMUL2 R14, R22.F32, R14.F32x2.HI_LO ;  /* 0x0000000e160e024a */ /* 0x000fc40000040000 */
[C---:B------:R-:W-:Y:S02]  /*8e70*/  @P0 FMUL2 R16, R22.reuse.F32, R16.F32x2.HI_LO ;  /* 0x000000101610024a */ /* 0x040fe40000040000 */
[----:B------:R-:W-:-:S04]  /*8e80*/  @P0 FMUL2 R18, R22.F32, R18.F32x2.HI_LO ;  /* 0x000000121612024a */ /* 0x000fc80000040000 */
[----:B------:R2:W-:Y:S02]  /*8e90*/  STTM.x16 tmem[UR4], R4 ;  /* 0x00000004000079ed */ /* 0x0005e40008240004 */
.L_x_178:
[----:B------:R-:W-:-:S09]  /*8ea0*/  UISETP.NE.AND UP0, UPT, UR39, URZ, UPT ;  /* 0x000000ff2700728c */ /* 0x000fd2000bf05270 */
[----:B------:R-:W-:Y:S05]  /*8eb0*/  BRA.U !UP0, `(.L_x_185) ;  /* 0x0000000108047547 */ /* 0x000fea000b800000 */
[----:B------:R-:W-:Y:S05]  /*8ec0*/  BPT.TRAP 0x1 ;  /* 0x000000040000795c */ /* 0x000fea0000300000 */
.L_x_185:
[----:B-1----:R-:W-:Y:S01]  /*8ed0*/  IADD3 R0, PT, PT, R60, 0x16088, RZ ;  /* 0x000160883c007810 */ /* 0x002fe20007ffe0ff */
[----:B------:R-:W-:Y:S02]  /*8ee0*/  UISETP.NE.AND UP0, UPT, UR41, URZ, UPT ;  /* 0x000000ff2900728c */ /* 0x000fe4000bf05270 */
[----:B------:R-:W-:Y:S01]  /*8ef0*/  ULOP3.LUT UR42, UR42, 0x1, URZ, 0x3c, !UPT ;  /* 0x000000012a2a7892 */ /* 0x000fe2000f8e3cff */
[----:B------:R-:W-:-:S04]  /*8f00*/  PRMT R0, R62, 0x654, R0 ;  /* 0x000006543e007816 */ /* 0x000fc80000000000 */
[----:B------:R1:W-:Y:S01]  /*8f10*/  SYNCS.ARRIVE.TRANS64.RED.A1T0 RZ, [R0+URZ], RZ ;  /* 0x000000ff00ff79a7 */ /* 0x0003e200081004ff */
[----:B------:R-:W4:Y:S01]  /*8f20*/  FENCE.VIEW.ASYNC.T ;  /* 0x00000000000073c6 */ /* 0x000f220000000200 */
[----:B------:R-:W-:Y:S05]  /*8f30*/  BRA.U UP0, `(.L_x_186) ;  /* 0x0000000100087547 */ /* 0x000fea000b800000 */
[----:B------:R-:W-:Y:S05]  /*8f40*/  BPT.TRAP 0x1 ;  /* 0x000000040000795c */ /* 0x000fea0000300000 */
[----:B------:R-:W-:Y:S05]  /*8f50*/  BPT.TRAP 0x1 ;  /* 0x000000040000795c */ /* 0x000fea0000300000 */
.L_x_186:
[----:B-1----:R-:W-:Y:S01]  /*8f60*/  IADD3 R0, PT, PT, R60, 0x160a0, RZ ;  /* 0x000160a03c007810 */ /* 0x002fe20007ffe0ff */
[----:B------:R-:W-:-:S03]  /*8f70*/  UISETP.NE.AND UP0, UPT, UR39, URZ, UPT ;  /* 0x000000ff2700728c */ /* 0x000fc6000bf05270 */
[----:B------:R-:W-:-:S04]  /*8f80*/  PRMT R0, R62, 0x654, R0 ;  /* 0x000006543e007816 */ /* 0x000fc80000000000 */
[----:B----4-:R1:W-:Y:S02]  /*8f90*/  SYNCS.ARRIVE.TRANS64.RED.A1T0 RZ, [R0+URZ], RZ ;  /* 0x000000ff00ff79a7 */ /* 0x0103e400081004ff */
[----:B------:R-:W-:Y:S05]  /*8fa0*/  BRA.U !UP0, `(.L_x_187) ;  /* 0x0000000108047547 */ /* 0x000fea000b800000 */
[----:B------:R-:W-:Y:S05]  /*8fb0*/  BPT.TRAP 0x1 ;  /* 0x000000040000795c */ /* 0x000fea0000300000 */
.L_x_187:
[----:B-1----:R-:W-:Y:S01]  /*8fc0*/  IMAD.U32 R0, RZ, RZ, UR42 ;  /* 0x0000002aff007e24 */ /* 0x002fe2000f8e00ff */
[----:B------:R-:W-:-:S04]  /*8fd0*/  LOP3.LUT R2, R23, 0x80, RZ, 0xfc, !PT ;  /* 0x0000008017027812 */ /* 0x000fc800078efcff */
[----:B------:R-:W-:-:S04]  /*8fe0*/  SHF.L.U32 R0, R0, 0x1f, RZ ;  /* 0x0000001f00007819 */ /* 0x000fc800000006ff */
[----:B------:R-:W1:Y:S02]  /*8ff0*/  SYNCS.PHASECHK.TRANS64.TRYWAIT P0, [R60+URZ+0x16080], R0 ;  /* 0x016080003c0075a7 */ /* 0x000e6400080011ff */
[----:B-1----:R-:W-:Y:S05]  /*9000*/  @!P0 BRA `(.L_x_188) ;  /* 0x000000cc00388947 */ /* 0x002fea0003800000 */
.L_x_426:
[----:B------:R-:W-:Y:S01]  /*9010*/  R2UR UR4, R2 ;  /* 0x00000000020472ca */ /* 0x000fe200000e0000 */
[----:B------:R-:W-:Y:S01]  /*9020*/  UISETP.NE.AND UP0, UPT, UR41, URZ, UPT ;  /* 0x000000ff2900728c */ /* 0x000fe2000bf05270 */
[----:B------:R-:W-:Y:S01]  /*9030*/  PLOP3.LUT P0, PT, PT, PT, PT, 0x80, 0x8 ;  /* 0x000000000008781c */ /* 0x000fe20003f0f070 */
[----:B------:R-:W-:-:S10]  /*9040*/  IMAD.MOV.U32 R22, RZ, RZ, 0x3f800000 ;  /* 0x3f800000ff167424 */ /* 0x000fd400078e00ff */
[----:B------:R-:W4:Y:S02]  /*9050*/  LDTM.x2 R2, tmem[UR4] ;  /* 0x00000004000279ee */ /* 0x000f2400080c0000 */
[----:B----4-:R-:W-:-:S13]  /*9060*/  FSETP.NEU.AND P2, PT, R2, R3, PT ;  /* 0x000000030200720b */ /* 0x010fda0003f4d000 */
[----:B--2---:R-:W2:Y:S01]  /*9070*/  @P2 LDC R4, c[0x0][0x704] ;  /* 0x0001c100ff042b82 */ /* 0x004ea20000000800 */
        /* <DEDUP_REMOVED lines=10> */
.L_x_189:
[----:B------:R-:W-:Y:S01]  /*9120*/  IMAD.U32 R0, RZ, RZ, UR43 ;  /* 0x0000002bff007e24 */ /* 0x000fe2000f8e00ff */
[----:B------:R-:W-:-:S04]  /*9130*/  FSETP.NEU.AND P1, PT, R22, 1, PT ;  /* 0x3f8000001600780b */ /* 0x000fc80003f2d000 */
[----:B------:R-:W-:-:S04]  /*9140*/  SHF.L.U32 R0, R0, 0x1f, RZ ;  /* 0x0000001f00007819 */ /* 0x000fc800000006ff */
[----:B------:R-:W1:Y:S02]  /*9150*/  SYNCS.PHASECHK.TRANS64.TRYWAIT P0, [R60+URZ+0x16098], R0 ;  /* 0x016098003c0075a7 */ /* 0x000e6400080011ff */
[----:B-1----:R-:W-:Y:S05]  /*9160*/  @!P0 BRA `(.L_x_190) ;  /* 0x000000c800f48947 */ /* 0x002fea0003800000 */
.L_x_427:
        /* <DEDUP_REMOVED lines=27> */
.L_x_193:
[----:B------:R-:W-:Y:S05]  /*9320*/  BSYNC.RECONVERGENT B6 ;  /* 0x0000000000067941 */ /* 0x000fea0003800200 */
.L_x_192:
        /* <DEDUP_REMOVED lines=34> */
.L_x_195:
[----:B------:R-:W-:Y:S05]  /*9550*/  BSYNC.RECONVERGENT B6 ;  /* 0x0000000000067941 */ /* 0x000fea0003800200 */
.L_x_194:
        /* <DEDUP_REMOVED lines=34> */
.L_x_197:
[----:B------:R-:W-:Y:S05]  /*9780*/  BSYNC.RECONVERGENT B6 ;  /* 0x0000000000067941 */ /* 0x000fea0003800200 */
.L_x_196:
[----:B------:R-:W-:Y:S01]  /*9790*/  LOP3.LUT R23, R23, 0x1b0, RZ, 0xfc, !PT ;  /* 0x000001b017177812 */ /* 0x000fe200078efcff */
[----:B------:R-:W-:Y:S05]  /*97a0*/  WARPSYNC.ALL ;  /* 0x0000000000007948 */ /* 0x000fea0003800000 */
[----:B------:R-:W-:Y:S02]  /*97b0*/  R2UR UR4, R23 ;  /* 0x00000000170472ca */ /* 0x000fe400000e0000 */
[----:B------:R-:W-:Y:S02]  /*97c0*/  FSETP.NEU.AND P0, PT, R22, 1, PT ;  /* 0x3f8000001600780b */ /* 0x000fe40003f0d000 */
[----:B------:R-:W-:-:S09]  /*97d0*/  R2UR UR5, R57 ;  /* 0x00000000390572ca */ /* 0x000fd200000e0000 */
[----:B------:R-:W2:Y:S01]  /*97e0*/  LDTM.x16 R4, tmem[UR4] ;  /* 0x00000004000479ee */ /* 0x000ea20008240000 */
        /* <DEDUP_REMOVED lines=10> */
[C---:B--2---:R-:W-:Y:S02]  /*9890*/  @P0 FMUL2 R4, R22.reuse.F32, R4.F32x2.HI_LO ;  /* 0x000000041604024a */ /* 0x044fe40000040000 */
        /* <DEDUP_REMOVED lines=8> */
.L_x_191:
[----:B------:R-:W-:-:S09]  /*9920*/  UISETP.NE.AND UP0, UPT, UR40, URZ, UPT ;  /* 0x000000ff2800728c */ /* 0x000fd2000bf05270 */
[----:B------:R-:W-:Y:S05]  /*9930*/  BRA.U !UP0, `(.L_x_198) ;  /* 0x0000000108047547 */ /* 0x000fea000b800000 */
[----:B------:R-:W-:Y:S05]  /*9940*/  BPT.TRAP 0x1 ;  /* 0x000000040000795c */ /* 0x000fea0000300000 */
.L_x_198:
[----:B-1----:R-:W-:Y:S01]  /*9950*/  PRMT R0, R62, 0x654, R63 ;  /* 0x000006543e007816 */ /* 0x002fe2000000003f */
[----:B------:R-:W-:-:S03]  /*9960*/  UISETP.NE.AND UP0, UPT, UR41, URZ, UPT ;  /* 0x000000ff2900728c */ /* 0x000fc6000bf05270 */
[----:B------:R1:W-:Y:S01]  /*9970*/  SYNCS.ARRIVE.TRANS64.RED.A1T0 RZ, [R0+URZ], RZ ;  /* 0x000000ff00ff79a7 */ /* 0x0003e200081004ff */
[----:B------:R-:W2:Y:S05]  /*9980*/  FENCE.VIEW.ASYNC.T ;  /* 0x00000000000073c6 */ /* 0x000eaa0000000200 */
[----:B------:R-:W-:Y:S05]  /*9990*/  BRA.U UP0, `(.L_x_199) ;  /* 0x0000000100087547 */ /* 0x000fea000b800000 */
[----:B------:R-:W-:Y:S05]  /*99a0*/  BPT.TRAP 0x1 ;  /* 0x000000040000795c */ /* 0x000fea0000300000 */
[----:B------:R-:W-:Y:S05]  /*99b0*/  BPT.TRAP 0x1 ;  /* 0x000000040000795c */ /* 0x000fea0000300000 */
.L_x_199:
[----:B------:R-:W-:Y:S01]  /*99c0*/  ISETP.NE.AND P0, PT, R58, RZ, PT ;  /* 0x000000ff3a00720c */ /* 0x000fe20003f05270 */
[----:B------:R-:W-:Y:S01]  /*99d0*/  VIADD R2, R60, 0x160a8 ;  /* 0x000160a83c027836 */ /* 0x000fe20000000000 */
[----:B------:R-:W-:-:S04]  /*99e0*/  ULOP3.LUT UR43, UR43, 0x1, URZ, 0x3c, !UPT ;  /* 0x000000012b2b7892 */ /* 0x000fc8000f8e3cff */
[----:B------:R-:W-:-:S04]  /*99f0*/  PRMT R2, R62, 0x654, R2 ;  /* 0x000006543e027816 */ /* 0x000fc80000000002 */
[----:B--2---:R2:W-:Y:S02]  /*9a00*/  SYNCS.ARRIVE.TRANS64.RED.A1T0 RZ, [R2+URZ], RZ ;  /* 0x000000ff02ff79a7 */ /* 0x0045e400081004ff */
[----:B--2---:R-:W-:Y:S01]  /*9a10*/  LOP3.LUT R2, R59, 0x1, RZ, 0x3c, !PT ;  /* 0x000000013b027812 */ /* 0x004fe200078e3cff */
[----:B------:R-:W-:Y:S06]  /*9a20*/  @P0 BRA `(.L_x_200) ;  /* 0xffffffe800a00947 */ /* 0x000fec000383ffff */
.L_x_173:
[----:B------:R-:W-:-:S09]  /*9a30*/  UISETP.NE.AND UP0, UPT, UR39, URZ, UPT ;  /* 0x000000ff2700728c */ /* 0x000fd2000bf05270 */
[----:B------:R-:W-:Y:S05]  /*9a40*/  BRA.U !UP0, `(.L_x_201) ;  /* 0x0000000108047547 */ /* 0x000fea000b800000 */
[----:B------:R-:W-:Y:S05]  /*9a50*/  BPT.TRAP 0x1 ;  /* 0x000000040000795c */ /* 0x000fea0000300000 */
.L_x_201:
[----:B----4-:R-:W-:Y:S01]  /*9a60*/  IADD3 R32, PT, PT, R60, 0x16088, RZ ;  /* 0x000160883c207810 */ /* 0x010fe20007ffe0ff */
[----:B------:R-:W-:-:S03]  /*9a70*/  UISETP.NE.AND UP0, UPT, UR40, URZ, UPT ;  /* 0x000000ff2800728c */ /* 0x000fc6000bf05270 */
[----:B------:R-:W-:-:S04]  /*9a80*/  PRMT R3, R62, 0x654, R32 ;  /* 0x000006543e037816 */ /* 0x000fc80000000020 */
[----:B------:R2:W-:Y:S02]  /*9a90*/  SYNCS.ARRIVE.TRANS64.RED.A1T0 RZ, [R3+URZ], RZ ;  /* 0x000000ff03ff79a7 */ /* 0x0005e400081004ff */
[----:B------:R-:W-:Y:S05]  /*9aa0*/  BRA.U !UP0, `(.L_x_202) ;  /* 0x0000000108047547 */ /* 0x000fea000b800000 */
[----:B------:R-:W-:Y:S05]  /*9ab0*/  BPT.TRAP 0x1 ;  /* 0x000000040000795c */ /* 0x000fea0000300000 */
.L_x_202:
[----:B------:R-:W-:Y:S01]  /*9ac0*/  SHF.L.U32 R2, R2, 0x1f, RZ ;  /* 0x0000001f02027819 */ /* 0x000fe200000006ff */
[----:B------:R-:W-:-:S03]  /*9ad0*/  IMAD.U32 R23, R79, 0x10000, RZ ;  /* 0x000100004f177824 */ /* 0x000fc600078e00ff */
[----:B------:R-:W4:Y:S02]  /*9ae0*/  SYNCS.PHASECHK.TRANS64.TRYWAIT P0, [R60+URZ+0x16070], R2 ;  /* 0x016070023c0075a7 */ /* 0x000f2400080011ff */
[----:B------:R-:W-:Y:S01]  /*9af0*/  LOP3.LUT R23, R23, 0x600000, RZ, 0xc0, !PT ;  /* 0x0060000017177812 */ /* 0x000fe200078ec0ff */
[----:B----4-:R-:W-:Y:S06]  /*9b00*/  @!P0 BRA `(.L_x_203) ;  /* 0x000000c000a08947 */ /* 0x010fec0003800000 */
.L_x_428:
[----:B------:R-:W-:Y:S05]  /*9b10*/  WARPSYNC.ALL ;  /* 0x0000000000007948 */ /* 0x000fea0003800000 */
[----:B------:R-:W-:Y:S01]  /*9b20*/  R2UR UR4, R23 ;  /* 0x00000000170472ca */ /* 0x000fe200000e0000 */
[----:B------:R-:W-:-:S12]  /*9b30*/  UISETP.NE.AND UP0, UPT, UR40, URZ, UPT ;  /* 0x000000ff2800728c */ /* 0x000fd8000bf05270 */
[----:B------:R-:W5:Y:S02]  /*9b40*/  LDTM.x2 R24, tmem[UR4] ;  /* 0x00000004001879ee */ /* 0x000f6400080c0000 */
[----:B-----5:R-:W-:Y:S05]  /*9b50*/  BRA.U !UP0, `(.L_x_204) ;  /* 0x0000000108047547 */ /* 0x020fea000b800000 */
[----:B------:R-:W-:Y:S05]  /*9b60*/  BPT.TRAP 0x1 ;  /* 0x000000040000795c */ /* 0x000fea0000300000 */
.L_x_204:
[----:B------:R5:W-:Y:S01]  /*9b70*/  SYNCS.ARRIVE.TRANS64.RED.A1T0 RZ, [R0+URZ], RZ ;  /* 0x000000ff00ff79a7 */ /* 0x000be200081004ff */
[----:B------:R-:W-:-:S09]  /*9b80*/  UISETP.NE.AND UP0, UPT, UR41, URZ, UPT ;  /* 0x000000ff2900728c */ /* 0x000fd2000bf05270 */
[----:B------:R-:W-:Y:S05]  /*9b90*/  BRA.U UP0, `(.L_x_205) ;  /* 0x0000000100047547 */ /* 0x000fea000b800000 */
[----:B------:R-:W-:Y:S05]  /*9ba0*/  BPT.TRAP 0x1 ;  /* 0x000000040000795c */ /* 0x000fea0000300000 */
.L_x_205:
[----:B-1---5:R-:W-:-:S04]  /*9bb0*/  MOV R0, UR43 ;  /* 0x0000002b00007c02 */ /* 0x022fc80008000f00 */
[----:B------:R-:W-:-:S04]  /*9bc0*/  SHF.L.U32 R0, R0, 0x1f, RZ ;  /* 0x0000001f00007819 */ /* 0x000fc800000006ff */
[----:B------:R-:W1:Y:S02]  /*9bd0*/  SYNCS.PHASECHK.TRANS64.TRYWAIT P0, [R60+URZ+0x16090], R0 ;  /* 0x016090003c0075a7 */ /* 0x000e6400080011ff */
[----:B-1----:R-:W-:Y:S05]  /*9be0*/  @!P0 BRA `(.L_x_206) ;  /* 0x000000c0007c8947 */ /* 0x002fea0003800000 */
.L_x_429:
[----:B------:R-:W-:-:S09]  /*9bf0*/  UISETP.NE.AND UP0, UPT, UR41, URZ, UPT ;  /* 0x000000ff2900728c */ /* 0x000fd2000bf05270 */
[----:B------:R-:W-:Y:S05]  /*9c00*/  BRA.U UP0, `(.L_x_207) ;  /* 0x0000000100047547 */ /* 0x000fea000b800000 */
[----:B------:R-:W-:Y:S05]  /*9c10*/  BPT.TRAP 0x1 ;  /* 0x000000040000795c */ /* 0x000fea0000300000 */
.L_x_207:
[----:B----4-:R-:W-:Y:S01]  /*9c20*/  SHF.L.U32 R2, R75, 0x1f, RZ ;  /* 0x0000001f4b027819 */ /* 0x010fe200000006ff */
[----:B-1----:R1:W4:Y:S01]  /*9c30*/  MUFU.RCP R0, R24 ;  /* 0x0000001800007308 */ /* 0x0023220000001000 */
[----:B------:R-:W-:Y:S02]  /*9c40*/  BSSY B0, `(.L_x_208) ;  /* 0x0000003000007945 */ /* 0x000fe40003800000 */
[----:B------:R-:W5:Y:S02]  /*9c50*/  SYNCS.PHASECHK.TRANS64.TRYWAIT P0, [R60+URZ+0x160c0], R2 ;  /* 0x0160c0023c0075a7 */ /* 0x000f6400080011ff */
[----:B-1--45:R-:W-:Y:S05]  /*9c60*/  @!P0 BRA `(.L_x_209) ;  /* 0x000000c000708947 */ /* 0x032fea0003800000 */
.L_x_430:
[----:B------:R-:W-:Y:S05]  /*9c70*/  BSYNC B0 ;  /* 0x0000000000007941 */ /* 0x000fea0003800000 */
.L_x_208:
[----:B------:R-:W4:Y:S01]  /*9c80*/  LDCU UR4, c[0x0][0x708] ;  /* 0x0000e100ff0477ac */ /* 0x000f220008000800 */
[----:B-1----:R-:W-:Y:S01]  /*9c90*/  FFMA R2, -R24, R0, 1 ;  /* 0x3f80000018027423 */ /* 0x002fe20000000100 */
[----:B------:R-:W1:Y:S03]  /*9ca0*/  LDC R34, c[0x0][0x708] ;  /* 0x0001c200ff227b82 */ /* 0x000e660000000800 */
[----:B------:R-:W-:Y:S01]  /*9cb0*/  FFMA R0, R0, R2, R0 ;  /* 0x0000000200007223 */ /* 0x000fe20000000000 */
[----:B----4-:R-:W-:-:S03]  /*9cc0*/  MOV R2, UR4 ;  /* 0x0000000400027c02 */ /* 0x010fc60008000f00 */
[----:B------:R-:W-:Y:S01]  /*9cd0*/  FFMA R22, R0, UR4, RZ ;  /* 0x0000000400167c23 */ /* 0x000fe200080000ff */
[----:B------:R4:W5:Y:S03]  /*9ce0*/  FCHK P0, R2, R24 ;  /* 0x0000001802007302 */ /* 0x0009660000000000 */
[----:B----4-:R-:W-:-:S04]  /*9cf0*/  FFMA R2, -R24, R22, UR4 ;  /* 0x0000000418027e23 */ /* 0x010fc80008000116 */
[----:B------:R-:W-:Y:S01]  /*9d00*/  FFMA R22, R0, R2, R22 ;  /* 0x0000000200167223 */ /* 0x000fe20000000016 */
[----:B-1---5:R-:W-:Y:S06]  /*9d10*/  @!P0 BRA `(.L_x_210) ;  /* 0x0000000000108947 */ /* 0x022fec0003800000 */
[----:B------:R-:W-:Y:S02]  /*9d20*/  MOV R0, R24 ;  /* 0x0000001800007202 */ /* 0x000fe40000000f00 */
[----:B------:R-:W-:Y:S02]  /*9d30*/  MOV R8, 0x9d50 ;  /* 0x00009d5000087802 */ /* 0x000fe40000000f00 */
[----:B--23--:R-:W-:Y:S05]  /*9d40*/  CALL.REL.NOINC `($__internal_3_$__cuda_sm3x_div_rn_noftz_f32_slowpath) ;  /* 0x000000cc007c7944 */ /* 0x00cfea0003c00000 */
[----:B------:R-:W-:-:S07]  /*9d50*/  MOV R22, R0 ;  /* 0x0000000000167202 */ /* 0x000fce0000000f00 */
.L_x_210:
[----:B------:R-:W-:Y:S01]  /*9d60*/  LOP3.LUT R0, R23, 0x100, RZ, 0xfc, !PT ;  /* 0x0000010017007812 */ /* 0x000fe200078efcff */
[----:B------:R-:W-:Y:S05]  /*9d70*/  WARPSYNC.ALL ;  /* 0x0000000000007948 */ /* 0x000fea0003800000 */
[----:B------:R-:W-:Y:S01]  /*9d80*/  R2UR UR4, R0 ;  /* 0x00000000000472ca */ /* 0x000fe200000e0000 */
[----:B------:R-:W-:Y:S01]  /*9d90*/  IMAD.SHL.U32 R33, R79, 0x40, RZ ;  /* 0x000000404f217824 */ /* 0x000fe200078e00ff */
[----:B------:R-:W2:Y:S01]  /*9da0*/  S2R R0, SR_SWINHI ;  /* 0x0000000000007919 */ /* 0x000ea20000002f00 */
[----:B------:R-:W-:Y:S02]  /*9db0*/  SHF.R.U32.HI R31, RZ, 0x5, R79 ;  /* 0x00000005ff1f7819 */ /* 0x000fe4000001164f */
[----:B------:R-:W-:-:S02]  /*9dc0*/  SHF.R.U32.HI R30, RZ, 0x15, R23 ;  /* 0x00000015ff1e7819 */ /* 0x000fc40000011617 */
[----:B------:R-:W-:Y:S02]  /*9dd0*/  LOP3.LUT R33, R33, 0x1fc0, RZ, 0xc0, !PT ;  /* 0x00001fc021217812 */ /* 0x000fe400078ec0ff */
[----:B------:R-:W-:-:S04]  /*9de0*/  LOP3.LUT R31, R31, 0x3, RZ, 0xc0, !PT ;  /* 0x000000031f1f7812 */ /* 0x000fc800078ec0ff */
[----:B------:R-:W1:Y:S01]  /*9df0*/  LDTM.x16 R4, tmem[UR4] ;  /* 0x00000004000479ee */ /* 0x000e620008240000 */
[----:B------:R-:W-:Y:S02]  /*9e00*/  MOV R2, R60 ;  /* 0x0000003c00027202 */ /* 0x000fe40000000f00 */
[----:B--2---:R-:W-:Y:S01]  /*9e10*/  MOV R3, R0 ;  /* 0x0000000000037202 */ /* 0x004fe20000000f00 */
[----:B-1----:R-:W-:Y:S02]  /*9e20*/  FMUL2 R4, R22.F32, R4.F32x2.HI_LO ;  /* 0x000000041604724a */ /* 0x002fe40000040000 */
[----:B------:R-:W-:-:S04]  /*9e30*/  IMAD.WIDE.U32 R2, R33, 0x2, R2 ;  /* 0x0000000221027825 */ /* 0x000fc800078e0002 */
[C---:B------:R-:W-:Y:S01]  /*9e40*/  FMUL2 R20, R22.reuse.F32, R12.F32x2.HI_LO ;  /* 0x0000000c1614724a */ /* 0x040fe20000040000 */
[----:B------:R-:W-:Y:S01]  /*9e50*/  F2FP.F16.F32.PACK_AB R12, R5, R4 ;  /* 0x00000004050c723e */ /* 0x000fe200000000ff */
[----:B------:R-:W-:Y:S01]  /*9e60*/  FMUL2 R6, R22.F32, R6.F32x2.HI_LO ;  /* 0x000000061606724a */ /* 0x000fe20000040000 */
[----:B------:R-:W-:Y:S01]  /*9e70*/  IADD3 R0, P1, PT, R2, 0xe000, RZ ;  /* 0x0000e00002007810 */ /* 0x000fe20007f3e0ff */
[----:B------:R-:W-:Y:S01]  /*9e80*/  FMUL2 R8, R22.F32, R8.F32x2.HI_LO ;  /* 0x000000081608724a */ /* 0x000fe20000040000 */
[----:B------:R-:W-:Y:S01]  /*9e90*/  IADD3 R2, P0, PT, R2, 0xe010, RZ ;  /* 0x0000e01002027810 */ /* 0x000fe20007f1e0ff */
[C---:B------:R-:W-:Y:S01]  /*9ea0*/  FMUL2 R26, R22.reuse.F32, R10.F32x2.HI_LO ;  /* 0x0000000a161a724a */ /* 0x040fe20000040000 */
[----:B------:R-:W-:Y:S01]  /*9eb0*/  F2FP.F16.F32.PACK_AB R13, R7, R6 ;  /* 0x00000006070d723e */ /* 0x000fe200000000ff */
[----:B------:R-:W-:Y:S02]  /*9ec0*/  IMAD.X R5, RZ, RZ, R3, P1 ;  /* 0x000000ffff057224 */ /* 0x000fe400008e0603 */
[----:B------:R-:W-:-:S02]  /*9ed0*/  FMUL2 R10, R22.F32, R14.F32x2.HI_LO ;  /* 0x0000000e160a724a */ /* 0x000fc40000040000 */
[----:B------:R-:W-:Y:S02]  /*9ee0*/  IMAD.X R3, RZ, RZ, R3, P0 ;  /* 0x000000ffff037224 */ /* 0x000fe400000e0603 */
[C---:B------:R-:W-:Y:S01]  /*9ef0*/  FMUL2 R16, R22.reuse.F32, R16.F32x2.HI_LO ;  /* 0x000000101610724a */ /* 0x040fe20000040000 */
[----:B------:R-:W-:Y:S01]  /*9f00*/  F2FP.F16.F32.PACK_AB R14, R9, R8 ;  /* 0x00000008090e723e */ /* 0x000fe200000000ff */
[----:B------:R-:W-:Y:S01]  /*9f10*/  FMUL2 R18, R22.F32, R18.F32x2.HI_LO ;  /* 0x000000121612724a */ /* 0x000fe20000040000 */
[----:B------:R-:W-:Y:S02]  /*9f20*/  SHF.R.U64 R4, R0, 0x3, R5 ;  /* 0x0000000300047819 */ /* 0x000fe40000001205 */
[----:B------:R-:W-:Y:S02]  /*9f30*/  SHF.R.U64 R6, R2, 0x3, R3 ;  /* 0x0000000302067819 */ /* 0x000fe40000001203 */
[----:B------:R-:W-:Y:S02]  /*9f40*/  F2FP.F16.F32.PACK_AB R15, R27, R26 ;  /* 0x0000001a1b0f723e */ /* 0x000fe400000000ff */
[----:B------:R-:W-:-:S02]  /*9f50*/  F2FP.F16.F32.PACK_AB R9, R11, R10 ;  /* 0x0000000a0b09723e */ /* 0x000fc400000000ff */
[----:B------:R-:W-:Y:S02]  /*9f60*/  LOP3.LUT R4, R0, 0x70, R4, 0x78, !PT ;  /* 0x0000007000047812 */ /* 0x000fe400078e7804 */
[----:B------:R-:W-:Y:S02]  /*9f70*/  F2FP.F16.F32.PACK_AB R8, R21, R20 ;  /* 0x000000141508723e */ /* 0x000fe400000000ff */
[----:B------:R-:W-:Y:S01]  /*9f80*/  F2FP.F16.F32.PACK_AB R10, R17, R16 ;  /* 0x00000010110a723e */ /* 0x000fe200000000ff */
[----:B------:R1:W-:Y:S01]  /*9f90*/  ST.E.128 desc[UR44][R4.64], R12 ;  /* 0x0000000c04007985 */ /* 0x0003e2000c101d2c */
[----:B------:R-:W-:Y:S02]  /*9fa0*/  LOP3.LUT R2, R2, 0x70, R6, 0x78, !PT ;  /* 0x0000007002027812 */ /* 0x000fe400078e7806 */
[----:B------:R-:W-:Y:S02]  /*9fb0*/  F2FP.F16.F32.PACK_AB R11, R19, R18 ;  /* 0x00000012130b723e */ /* 0x000fe400000000ff */
[----:B------:R-:W-:-:S03]  /*9fc0*/  ISETP.NE.AND P0, PT, R31, R30, PT ;  /* 0x0000001e1f00720c */ /* 0x000fc60003f05270 */
[----:B------:R1:W-:Y:S10]  /*9fd0*/  ST.E.128 desc[UR44][R2.64], R8 ;  /* 0x0000000802007985 */ /* 0x0003f4000c101d2c */
[----:B------:R-:W-:Y:S05]  /*9fe0*/  @!P0 BRA `(.L_x_211) ;  /* 0x0000000000408947 */ /* 0x000fea0003800000 */
[----:B-1----:R-:W-:Y:S01]  /*9ff0*/  MOV R2, 0x8 ;  /* 0x0000000800027802 */ /* 0x002fe20000000f00 */
[----:B------:R-:W1:Y:S01]  /*a000*/  LDCU.64 UR6, c[0x4][0xb0] ;  /* 0x01001600ff0677ac */ /* 0x000e620008000a00 */
[----:B------:R-:W-:Y:S02]  /*a010*/  HFMA2 R12, -RZ, RZ, 0, 5.9604644775390625e-08 ;  /* 0x00000001ff0c7431 */ /* 0x000fe400000001ff */
[----:B------:R-:W-:Y:S01]  /*a020*/  IMAD.MOV.U32 R8, RZ, RZ, 0x192 ;  /* 0x00000192ff087424 */ /* 0x000fe200078e00ff */
[----:B------:R-:W2:Y:S01]  /*a030*/  LDCU.64 UR4, c[0x4][0xb8] ;  /* 0x01001700ff0477ac */ /* 0x000ea20008000a00 */
[----:B------:R-:W4:Y:S01]  /*a040*/  LDC.64 R2, c[0x4][R2] ;  /* 0x0100000002027b82 */ /* 0x000f220000000a00 */
[----:B------:R-:W-:Y:S01]  /*a050*/  IMAD.MOV.U32 R13, RZ, RZ, RZ ;  /* 0x000000ffff0d7224 */ /* 0x000fe200078e00ff */
[----:B------:R-:W5:Y:S01]  /*a060*/  LDCU.64 UR8, c[0x4][0x40] ;  /* 0x01000800ff0877ac */ /* 0x000f620008000a00 */
[----:B-1----:R-:W-:Y:S01]  /*a070*/  IMAD.U32 R4, RZ, RZ, UR6 ;  /* 0x00000006ff047e24 */ /* 0x002fe2000f8e00ff */
[----:B------:R-:W-:Y:S01]  /*a080*/  MOV R5, UR7 ;  /* 0x0000000700057c02 */ /* 0x000fe20008000f00 */
[----:B--2---:R-:W-:Y:S01]  /*a090*/  IMAD.U32 R6, RZ, RZ, UR4 ;  /* 0x00000004ff067e24 */ /* 0x004fe2000f8e00ff */
[----:B------:R-:W-:Y:S01]  /*a0a0*/  MOV R7, UR5 ;  /* 0x0000000500077c02 */ /* 0x000fe20008000f00 */
[----:B-----5:R-:W-:Y:S01]  /*a0b0*/  IMAD.U32 R10, RZ, RZ, UR8 ;  /* 0x00000008ff0a7e24 */ /* 0x020fe2000f8e00ff */
[----:B------:R-:W-:-:S02]  /*a0c0*/  MOV R11, UR9 ;  /* 0x00000009000b7c02 */ /* 0x000fc40008000f00 */
[----:B------:R-:W-:-:S07]  /*a0d0*/  LEPC R20, `(.L_x_211) ;  /* 0x000000001014794e */ /* 0x000fce0000000000 */
[----:B---34-:R-:W-:Y:S05]  /*a0e0*/  CALL.ABS.NOINC R2 ;  /* 0x0000000002007343 */ /* 0x018fea0003c00000 */
.L_x_211:
[----:B------:R-:W-:Y:S01]  /*a0f0*/  LOP3.LUT R0, R23, 0x110, RZ, 0xfc, !PT ;  /* 0x0000011017007812 */ /* 0x000fe200078efcff */
[----:B------:R-:W-:Y:S05]  /*a100*/  WARPSYNC.ALL ;  /* 0x0000000000007948 */ /* 0x000fea0003800000 */
[----:B------:R-:W-:Y:S02]  /*a110*/  R2UR UR4, R0 ;  /* 0x00000000000472ca */ /* 0x000fe400000e0000 */
[----:B------:R-:W2:Y:S11]  /*a120*/  S2R R0, SR_SWINHI ;  /* 0x0000000000007919 */ /* 0x000eb60000002f00 */
[----:B-1----:R-:W1:Y:S01]  /*a130*/  LDTM.x16 R4, tmem[UR4] ;  /* 0x00000004000479ee */ /* 0x002e620008240000 */
[----:B------:R-:W-:-:S02]  /*a140*/  MOV R2, R60 ;  /* 0x0000003c00027202 */ /* 0x000fc40000000f00 */
[----:B--2---:R-:W-:Y:S01]  /*a150*/  MOV R3, R0 ;  /* 0x0000000000037202 */ /* 0x004fe20000000f00 */
[----:B-1----:R-:W-:Y:S02]  /*a160*/  FMUL2 R28, R22.F32, R4.F32x2.HI_LO ;  /* 0x00000004161c724a */ /* 0x002fe40000040000 */
[----:B------:R-:W-:-:S04]  /*a170*/  IMAD.WIDE.U32 R2, R33, 0x2, R2 ;  /* 0x0000000221027825 */ /* 0x000fc800078e0002 */
[C---:B------:R-:W-:Y:S02]  /*a180*/  FMUL2 R26, R22.reuse.F32, R6.F32x2.HI_LO ;  /* 0x00000006161a724a */ /* 0x040fe40000040000 */
        /* <DEDUP_REMOVED lines=16> */
[----:B------:R-:W-:Y:S02]  /*a290*/  F2FP.F16.F32.PACK_AB R14, R21, R20 ;  /* 0x00000014150e723e */ /* 0x000fe400000000ff */
[----:B------:R-:W-:Y:S02]  /*a2a0*/  F2FP.F16.F32.PACK_AB R9, R11, R10 ;  /* 0x0000000a0b09723e */ /* 0x000fe400000000ff */
[----:B------:R-:W-:Y:S02]  /*a2b0*/  LOP3.LUT R2, R0, 0x70, R2, 0x78, !PT ;  /* 0x0000007000027812 */ /* 0x000fe400078e7802 */
[----:B------:R-:W-:Y:S02]  /*a2c0*/  F2FP.F16.F32.PACK_AB R10, R17, R16 ;  /* 0x00000010110a723e */ /* 0x000fe400000000ff */
[----:B------:R-:W-:Y:S01]  /*a2d0*/  LOP3.LUT R4, R4, 0x70, R6, 0x78, !PT ;  /* 0x0000007004047812 */ /* 0x000fe200078e7806 */
[----:B------:R1:W-:Y:S01]  /*a2e0*/  ST.E.128 desc[UR44][R2.64], R12 ;  /* 0x0000000c02007985 */ /* 0x0003e2000c101d2c */
[----:B------:R-:W-:-:S02]  /*a2f0*/  F2FP.F16.F32.PACK_AB R11, R19, R18 ;  /* 0x00000012130b723e */ /* 0x000fc400000000ff */
        /* <DEDUP_REMOVED lines=19> */
.L_x_212:
        /* <DEDUP_REMOVED lines=52> */
.L_x_213:
[----:B------:R-:W-:Y:S01]  /*a770*/  LOP3.LUT R0, R23, 0x130, RZ, 0xfc, !PT ;  /* 0x0000013017007812 */ /* 0x000fe200078efcff */
[----:B------:R-:W-:Y:S05]  /*a780*/  WARPSYNC.ALL ;  /* 0x0000000000007948 */ /* 0x000fea0003800000 */
[----:B------:R-:W-:Y:S02]  /*a790*/  R2UR UR4, R0 ;  /* 0x00000000000472ca */ /* 0x000fe400000e0000 */
[----:B------:R-:W2:Y:S11]  /*a7a0*/  S2R R0, SR_SWINHI ;  /* 0x0000000000007919 */ /* 0x000eb60000002f00 */
[----:B-1----:R-:W1:Y:S01]  /*a7b0*/  LDTM.x16 R4, tmem[UR4] ;  /* 0x00000004000479ee */ /* 0x002e620008240000 */
[----:B------:R-:W4:Y:S02]  /*a7c0*/  LDCU.64 UR4, c[0x0][0x880] ;  /* 0x00011000ff0477ac */ /* 0x000f240008000a00 */
[----:B----4-:R-:W-:Y:S01]  /*a7d0*/  UISETP.NE.U32.AND UP0, UPT, UR4, URZ, UPT ;  /* 0x000000ff0400728c */ /* 0x010fe2000bf05070 */
[----:B------:R-:W-:-:S02]  /*a7e0*/  MOV R2, R60 ;  /* 0x0000003c00027202 */ /* 0x000fc40000000f00 */
[----:B--2---:R-:W-:Y:S01]  /*a7f0*/  MOV R3, R0 ;  /* 0x0000000000037202 */ /* 0x004fe20000000f00 */
[----:B------:R-:W-:Y:S01]  /*a800*/  UISETP.NE.AND.EX UP0, UPT, UR5, URZ, UPT, UP0 ;  /* 0x000000ff0500728c */ /* 0x000fe2000bf05300 */
        /* <DEDUP_REMOVED lines=25> */
[----:B------:R-:W-:-:S05]  /*a9a0*/  F2FP.F16.F32.PACK_AB R11, R19, R18 ;  /* 0x00000012130b723e */ /* 0x000fca00000000ff */
[----:B------:R1:W-:Y:S01]  /*a9b0*/  ST.E.128 desc[UR44][R4.64], R8 ;  /* 0x0000000804007985 */ /* 0x0003e2000c101d2c */
[----:B------:R-:W-:Y:S01]  /*a9c0*/  @!PT LDS RZ, [RZ] ;  /* 0x00000000fffff984 */ /* 0x000fe20000000800 */
[----:B------:R-:W-:Y:S01]  /*a9d0*/  @!PT LDS RZ, [RZ] ;  /* 0x00000000fffff984 */ /* 0x000fe20000000800 */
[----:B------:R-:W-:Y:S01]  /*a9e0*/  @!PT LDS RZ, [RZ] ;  /* 0x00000000fffff984 */ /* 0x000fe20000000800 */
[----:B------:R-:W-:Y:S01]  /*a9f0*/  @!PT LDS RZ, [RZ] ;  /* 0x00000000fffff984 */ /* 0x000fe20000000800 */
[----:B------:R2:W-:Y:S06]  /*aa00*/  MEMBAR.ALL.CTA ;  /* 0x0000000000007992 */ /* 0x0005ec0000008000 */
[----:B--2---:R-:W2:Y:S01]  /*aa10*/  FENCE.VIEW.ASYNC.S ;  /* 0x00000000000073c6 */ /* 0x004ea20000000000 */
[----:B------:R-:W-:Y:S05]  /*aa20*/  BRA.U !UP0, `(.L_x_214) ;  /* 0x0000000508347547 */ /* 0x000fea000b800000 */
[C---:B------:R-:W-:Y:S01]  /*aa30*/  FSETP.GEU.AND P0, PT, R24.reuse, 1.175494350822287508e-38, PT ;  /* 0x008000001800780b */ /* 0x040fe20003f0e000 */
[----:B------:R-:W4:Y:S01]  /*aa40*/  LDC R7, c[0x0][0x904] ;  /* 0x00024100ff077b82 */ /* 0x000f220000000800 */
[----:B-1----:R-:W-:Y:S01]  /*aa50*/  MOV R3, 0x3e055027 ;  /* 0x3e05502700037802 */ /* 0x002fe20000000f00 */
[----:B------:R-:W1:Y:S01]  /*aa60*/  LDCU.64 UR4, c[0x0][0x908] ;  /* 0x00012100ff0477ac */ /* 0x000e620008000a00 */
[----:B------:R-:W-:Y:S01]  /*aa70*/  FSEL R6, RZ, -23, P0 ;  /* 0xc1b80000ff067808 */ /* 0x000fe20000000000 */
[----:B------:R-:W-:Y:S08]  /*aa80*/  BSSY.RECONVERGENT B0, `(.L_x_214) ;  /* 0x0000047000007945 */ /* 0x000ff00003800200 */
[----:B------:R-:W-:-:S05]  /*aa90*/  @!P0 FMUL R24, R24, 8388608 ;  /* 0x4b00000018188820 */ /* 0x000fca0000400000 */
[C---:B------:R-:W-:Y:S02]  /*aaa0*/  IADD3 R2, PT, PT, R24.reuse, -0x3f2aaaab, RZ ;  /* 0xc0d5555518027810 */ /* 0x040fe40007ffe0ff */
[----:B------:R-:W-:Y:S01]  /*aab0*/  ISETP.GT.U32.AND P1, PT, R24, 0x7f7fffff, PT ;  /* 0x7f7fffff1800780c */ /* 0x000fe20003f24070 */
[----:B-1----:R-:W-:Y:S01]  /*aac0*/  IMAD.HI.U32 R4, R72, UR4, RZ ;  /* 0x0000000448047c27 */ /* 0x002fe2000f8e00ff */
[----:B------:R-:W-:Y:S01]  /*aad0*/  LOP3.LUT R2, R2, 0xff800000, RZ, 0xc0, !PT ;  /* 0xff80000002027812 */ /* 0x000fe200078ec0ff */
[----:B------:R-:W1:Y:S01]  /*aae0*/  LDCU UR4, c[0x0][0x380] ;  /* 0x00007000ff0477ac */ /* 0x000e620008000800 */
[----:B----4-:R-:W-:Y:S02]  /*aaf0*/  ISETP.NE.AND P0, PT, R7, 0x1, PT ;  /* 0x000000010700780c */ /* 0x010fe40003f05270 */
[-C--:B------:R-:W-:Y:S02]  /*ab00*/  IADD3 R0, PT, PT, R24, -R2.reuse, RZ ;  /* 0x8000000218007210 */ /* 0x080fe40007ffe0ff */
[----:B------:R-:W-:Y:S01]  /*ab10*/  SHF.R.U32.HI R5, RZ, UR5, R4 ;  /* 0x00000005ff057c19 */ /* 0x000fe20008011604 */
[----:B------:R-:W4:Y:S01]  /*ab20*/  LDCU UR5, c[0x0][0x700] ;  /* 0x0000e000ff0577ac */ /* 0x000f220008000800 */
[----:B------:R-:W-:Y:S01]  /*ab30*/  I2FP.F32.S32 R4, R2 ;  /* 0x0000000200047245 */ /* 0x000fe20000201400 */
[----:B------:R-:W-:Y:S01]  /*ab40*/  FADD R0, R0, -1 ;  /* 0xbf80000000007421 */ /* 0x000fe20000000000 */
[----:B------:R-:W-:-:S03]  /*ab50*/  SEL R5, R72, R5, !P0 ;  /* 0x0000000548057207 */ /* 0x000fc60004000000 */
[----:B------:R-:W-:-:S04]  /*ab60*/  FFMA R3, R0, -R3, 0.14084610342979431152 ;  /* 0x3e1039f600037423 */ /* 0x000fc80000000803 */
[----:B------:R-:W-:-:S04]  /*ab70*/  FFMA R3, R0, R3, -0.12148627638816833496 ;  /* 0xbdf8cdcc00037423 */ /* 0x000fc80000000003 */
[----:B------:R-:W-:-:S04]  /*ab80*/  FFMA R3, R0, R3, 0.13980610668659210205 ;  /* 0x3e0f295500037423 */ /* 0x000fc80000000003 */
[----:B------:R-:W-:-:S04]  /*ab90*/  FFMA R3, R0, R3, -0.16684235632419586182 ;  /* 0xbe2ad8b900037423 */ /* 0x000fc80000000003 */
[----:B------:R-:W-:-:S04]  /*aba0*/  FFMA R3, R0, R3, 0.20012299716472625732 ;  /* 0x3e4ced0b00037423 */ /* 0x000fc80000000003 */
[----:B------:R-:W-:-:S04]  /*abb0*/  FFMA R3, R0, R3, -0.24999669194221496582 ;  /* 0xbe7fff2200037423 */ /* 0x000fc80000000003 */
[----:B------:R-:W-:-:S04]  /*abc0*/  FFMA R3, R0, R3, 0.33333182334899902344 ;  /* 0x3eaaaa7800037423 */ /* 0x000fc80000000003 */
[----:B------:R-:W-:-:S04]  /*abd0*/  FFMA R3, R0, R3, -0.5 ;  /* 0xbf00000000037423 */ /* 0x000fc80000000003 */
[----:B------:R-:W-:Y:S01]  /*abe0*/  FMUL R2, R0, R3 ;  /* 0x0000000300027220 */ /* 0x000fe20000400000 */
[----:B------:R-:W-:-:S03]  /*abf0*/  FFMA R3, R4, 1.1920928955078125e-07, R6 ;  /* 0x3400000004037823 */ /* 0x000fc60000000006 */
[----:B------:R-:W-:Y:S01]  /*ac00*/  FFMA R0, R0, R2, R0 ;  /* 0x0000000200007223 */ /* 0x000fe20000000000 */
[----:B------:R-:W-:-:S03]  /*ac10*/  IADD3 R2, PT, PT, -R5, RZ, RZ ;  /* 0x000000ff05027210 */ /* 0x000fc60007ffe1ff */
[----:B------:R-:W-:Y:S01]  /*ac20*/  FFMA R0, R3, 0.69314718246459960938, R0 ;  /* 0x3f31721803007823 */ /* 0x000fe20000000000 */
[----:B------:R-:W-:Y:S01]  /*ac30*/  MOV R3, 0x7f800000 ;  /* 0x7f80000000037802 */ /* 0x000fe20000000f00 */
[----:B------:R-:W-:-:S04]  /*ac40*/  IMAD R2, R7, R2, R72 ;  /* 0x0000000207027224 */ /* 0x000fc800078e0248 */
[----:B------:R-:W-:Y:S01]  /*ac50*/  @P1 FFMA R0, R24, R3, +INF ;  /* 0x7f80000018001423 */ /* 0x000fe20000000003 */
[----:B------:R-:W-:Y:S02]  /*ac60*/  LEA R5, R2, R78, 0x8 ;  /* 0x0000004e02057211 */ /* 0x000fe400078e40ff */
[----:B------:R-:W-:Y:S02]  /*ac70*/  FSETP.NEU.AND P1, PT, R24, RZ, PT ;  /* 0x000000ff1800720b */ /* 0x000fe40003f2d000 */
[----:B-1----:R-:W-:Y:S02]  /*ac80*/  ISETP.GE.AND P0, PT, R5, UR4, PT ;  /* 0x0000000405007c0c */ /* 0x002fe4000bf06270 */
[----:B------:R-:W-:-:S05]  /*ac90*/  FSEL R0, R0, -INF , P1 ;  /* 0xff80000000007808 */ /* 0x000fca0000800000 */
[----:B----4-:R-:W-:-:S06]  /*aca0*/  FFMA R25, R25, UR5, R0 ;  /* 0x0000000519197c23 */ /* 0x010fcc0008000000 */
[----:B------:R-:W-:Y:S05]  /*acb0*/  @P0 BRA `(.L_x_215) ;  /* 0x00000000008c0947 */ /* 0x000fea0003800000 */
[----:B------:R-:W1:Y:S01]  /*acc0*/  LDC R7, c[0x0][0x38c] ;  /* 0x0000e300ff077b82 */ /* 0x000e620000000800 */
[----:B------:R-:W-:Y:S01]  /*acd0*/  IABS R4, R74 ;  /* 0x0000004a00047213 */ /* 0x000fe20000000000 */
[----:B------:R-:W4:Y:S01]  /*ace0*/  LDCU UR6, c[0x0][0x890] ;  /* 0x00011200ff0677ac */ /* 0x000f220008000800 */
[----:B------:R-:W5:Y:S05]  /*acf0*/  LDCU.64 UR4, c[0x0][0x888] ;  /* 0x00011100ff0477ac */ /* 0x000f6a0008000a00 */
[----:B------:R-:W2:Y:S01]  /*ad00*/  LDC.64 R8, c[0x0][0x880] ;  /* 0x00022000ff087b82 */ /* 0x000ea20000000a00 */
[----:B-1----:R-:W-:-:S04]  /*ad10*/  IABS R6, R7 ;  /* 0x0000000700067213 */ /* 0x002fc80000000000 */
[----:B------:R-:W1:Y:S08]  /*ad20*/  I2F.RP R2, R6 ;  /* 0x0000000600027306 */ /* 0x000e700000209400 */
[----:B-1----:R-:W1:Y:S02]  /*ad30*/  MUFU.RCP R2, R2 ;  /* 0x0000000200027308 */ /* 0x002e640000001000 */
[----:B-1----:R-:W-:-:S06]  /*ad40*/  IADD3 R2, PT, PT, R2, 0xffffffe, RZ ;  /* 0x0ffffffe02027810 */ /* 0x002fcc0007ffe0ff */
[----:B------:R1:W3:Y:S02]  /*ad50*/  F2I.FTZ.U32.TRUNC.NTZ R3, R2 ;  /* 0x0000000200037305 */ /* 0x0002e4000021f000 */
[----:B-1----:R-:W-:Y:S02]  /*ad60*/  HFMA2 R2, -RZ, RZ, 0, 0 ;  /* 0x00000000ff027431 */ /* 0x002fe400000001ff */
[----:B---3--:R-:W-:-:S04]  /*ad70*/  IMAD.MOV R0, RZ, RZ, -R3 ;  /* 0x000000ffff007224 */ /* 0x008fc800078e0a03 */
[----:B------:R-:W-:-:S04]  /*ad80*/  IMAD R0, R0, R6, RZ ;  /* 0x0000000600007224 */ /* 0x000fc800078e02ff */
[----:B------:R-:W-:-:S04]  /*ad90*/  IMAD.HI.U32 R0, R3, R0, R2 ;  /* 0x0000000003007227 */ /* 0x000fc800078e0002 */
[----:B------:R-:W-:-:S04]  /*ada0*/  IMAD.MOV.U32 R2, RZ, RZ, R4 ;  /* 0x000000ffff027224 */ /* 0x000fc800078e0004 */
[----:B------:R-:W-:-:S05]  /*adb0*/  IMAD.HI.U32 R0, R0, R2, RZ ;  /* 0x0000000200007227 */ /* 0x000fca00078e00ff */
[----:B------:R-:W-:-:S05]  /*adc0*/  IADD3 R3, PT, PT, -R0, RZ, RZ ;  /* 0x000000ff00037210 */ /* 0x000fca0007ffe1ff */
[----:B------:R-:W-:-:S05]  /*add0*/  IMAD R2, R6, R3, R2 ;  /* 0x0000000306027224 */ /* 0x000fca00078e0202 */
[----:B------:R-:W-:-:S13]  /*ade0*/  ISETP.GT.U32.AND P0, PT, R6, R2, PT ;  /* 0x000000020600720c */ /* 0x000fda0003f04070 */
[----:B------:R-:W-:Y:S01]  /*adf0*/  @!P0 IMAD.IADD R2, R2, 0x1, -R6 ;  /* 0x0000000102028824 */ /* 0x000fe200078e0a06 */
[----:B------:R-:W-:Y:S02]  /*ae00*/  @!P0 IADD3 R0, PT, PT, R0, 0x1, RZ ;  /* 0x0000000100008810 */ /* 0x000fe40007ffe0ff */
[----:B------:R-:W-:Y:S02]  /*ae10*/  ISETP.NE.AND P0, PT, R7, RZ, PT ;  /* 0x000000ff0700720c */ /* 0x000fe40003f05270 */
[----:B------:R-:W-:Y:S02]  /*ae20*/  ISETP.GE.U32.AND P2, PT, R2, R6, PT ;  /* 0x000000060200720c */ /* 0x000fe40003f46070 */
[----:B------:R-:W-:-:S04]  /*ae30*/  LOP3.LUT R2, R74, R7, RZ, 0x3c, !PT ;  /* 0x000000074a027212 */ /* 0x000fc800078e3cff */
[----:B------:R-:W-:Y:S01]  /*ae40*/  ISETP.GE.AND P1, PT, R2, RZ, PT ;  /* 0x000000ff0200720c */ /* 0x000fe20003f26270 */
[----:B----4-:R-:W-:-:S06]  /*ae50*/  IMAD R2, R77, UR6, R5 ;  /* 0x000000064d027c24 */ /* 0x010fcc000f8e0205 */
[----:B------:R-:W-:-:S06]  /*ae60*/  @P2 VIADD R0, R0, 0x1 ;  /* 0x0000000100002836 */ /* 0x000fcc0000000000 */
[----:B------:R-:W-:Y:S02]  /*ae70*/  @!P1 IADD3 R0, PT, PT, -R0, RZ, RZ ;  /* 0x000000ff00009210 */ /* 0x000fe40007ffe1ff */
[----:B------:R-:W-:-:S04]  /*ae80*/  @!P0 LOP3.LUT R0, RZ, R7, RZ, 0x33, !PT ;  /* 0x00000007ff008212 */ /* 0x000fc800078e33ff */
[C---:B------:R-:W-:Y:S01]  /*ae90*/  IADD3 R3, PT, PT, -R0.reuse, RZ, RZ ;  /* 0x000000ff00037210 */ /* 0x040fe20007ffe1ff */
[----:B-----5:R-:W-:-:S04]  /*aea0*/  IMAD R0, R0, UR5, R2 ;  /* 0x0000000500007c24 */ /* 0x020fc8000f8e0202 */
[----:B------:R-:W-:-:S04]  /*aeb0*/  IMAD R2, R7, R3, R74 ;  /* 0x0000000307027224 */ /* 0x000fc800078e024a */
[----:B------:R-:W-:-:S04]  /*aec0*/  IMAD R2, R2, UR4, R0 ;  /* 0x0000000402027c24 */ /* 0x000fc8000f8e0200 */
[----:B--2---:R-:W-:-:S05]  /*aed0*/  IMAD.WIDE R2, R2, 0x4, R8 ;  /* 0x0000000402027825 */ /* 0x004fca00078e0208 */
[----:B------:R1:W-:Y:S02]  /*aee0*/  STG.E desc[UR44][R2.64], R25 ;  /* 0x0000001902007986 */ /* 0x0003e4000c10192c */
.L_x_215:
[----:B------:R-:W-:Y:S05]  /*aef0*/  BSYNC.RECONVERGENT B0 ;  /* 0x0000000000007941 */ /* 0x000fea0003800200 */
.L_x_214:
[----:B------:R-:W-:Y:S01]  /*af00*/  UISETP.NE.AND UP0, UPT, UR41, URZ, UPT ;  /* 0x000000ff2900728c */ /* 0x000fe2000bf05270 */
[----:B------:R-:W-:-:S08]  /*af10*/  NOP ;  /* 0x0000000000007918 */ /* 0x000fd00000000000 */
[----:B------:R-:W-:Y:S05]  /*af20*/  BRA.U UP0, `(.L_x_216) ;  /* 0x0000000100087547 */ /* 0x000fea000b800000 */
[----:B------:R-:W-:Y:S05]  /*af30*/  BPT.TRAP 0x1 ;  /* 0x000000040000795c */ /* 0x000fea0000300000 */
[----:B------:R-:W-:Y:S05]  /*af40*/  BPT.TRAP 0x1 ;  /* 0x000000040000795c */ /* 0x000fea0000300000 */
.L_x_216:
[----:B------:R-:W-:Y:S01]  /*af50*/  IADD3 R0, PT, PT, R60, 0x160a0, RZ ;  /* 0x000160a03c007810 */ /* 0x000fe20007ffe0ff */
[----:B------:R-:W-:-:S03]  /*af60*/  UISETP.NE.AND UP0, UPT, UR41, URZ, UPT ;  /* 0x000000ff2900728c */ /* 0x000fc6000bf05270 */
[----:B------:R-:W-:-:S04]  /*af70*/  PRMT R0, R62, 0x654, R0 ;  /* 0x000006543e007816 */ /* 0x000fc80000000000 */
[----:B--2---:R2:W-:Y:S02]  /*af80*/  SYNCS.ARRIVE.TRANS64.RED.A1T0 RZ, [R0+URZ], RZ ;  /* 0x000000ff00ff79a7 */ /* 0x0045e400081004ff */
[----:B------:R-:W-:Y:S05]  /*af90*/  BRA.U UP0, `(.L_x_217) ;  /* 0x0000000100047547 */ /* 0x000fea000b800000 */
[----:B------:R-:W-:Y:S05]  /*afa0*/  BPT.TRAP 0x1 ;  /* 0x000000040000795c */ /* 0x000fea0000300000 */
.L_x_217:
[----:B------:R4:W-:Y:S01]  /*afb0*/  SYNCS.ARRIVE.TRANS64.A1T0 RZ, [R60+URZ+0x160b0], RZ ;  /* 0x0160b0ff3cff79a7 */ /* 0x0009e200081000ff */
[----:B------:R-:W-:-:S09]  /*afc0*/  UISETP.NE.AND UP0, UPT, UR39, URZ, UPT ;  /* 0x000000ff2700728c */ /* 0x000fd2000bf05270 */
[----:B------:R-:W-:Y:S05]  /*afd0*/  BRA.U !UP0, `(.L_x_218) ;  /* 0x0000000108047547 */ /* 0x000fea000b800000 */
[----:B------:R-:W-:Y:S05]  /*afe0*/  BPT.TRAP 0x1 ;  /* 0x000000040000795c */ /* 0x000fea0000300000 */
.L_x_218:
[----:B------:R-:W-:Y:S01]  /*aff0*/  ULOP3.LUT UR4, UR42, 0x1, URZ, 0x3c, !UPT ;  /* 0x000000012a047892 */ /* 0x000fe2000f8e3cff */
[----:B-1----:R-:W-:-:S05]  /*b000*/  LOP3.LUT R2, R23, 0x80, RZ, 0xfc, !PT ;  /* 0x0000008017027812 */ /* 0x002fca00078efcff */
[----:B--2---:R-:W-:-:S05]  /*b010*/  IMAD.U32 R0, RZ, RZ, UR4 ;  /* 0x00000004ff007e24 */ /* 0x004fca000f8e00ff */
[----:B------:R-:W-:-:S04]  /*b020*/  SHF.L.U32 R0, R0, 0x1f, RZ ;  /* 0x0000001f00007819 */ /* 0x000fc800000006ff */
[----:B------:R-:W1:Y:S02]  /*b030*/  SYNCS.PHASECHK.TRANS64.TRYWAIT P0, [R60+URZ+0x16080], R0 ;  /* 0x016080003c0075a7 */ /* 0x000e6400080011ff */
[----:B-1----:R-:W-:Y:S05]  /*b040*/  @!P0 BRA `(.L_x_219) ;  /* 0x000000ac008c8947 */ /* 0x002fea0003800000 */
.L_x_431:
[----:B------:R-:W-:Y:S01]  /*b050*/  R2UR UR4, R2 ;  /* 0x00000000020472ca */ /* 0x000fe200000e0000 */
[----:B------:R-:W-:-:S12]  /*b060*/  UISETP.NE.AND UP0, UPT, UR39, URZ, UPT ;  /* 0x000000ff2700728c */ /* 0x000fd8000bf05270 */
[----:B------:R-:W2:Y:S02]  /*b070*/  LDTM.x2 R24, tmem[UR4] ;  /* 0x00000004001879ee */ /* 0x000ea400080c0000 */
[----:B--2---:R-:W-:Y:S05]  /*b080*/  BRA.U !UP0, `(.L_x_220) ;  /* 0x0000000108047547 */ /* 0x004fea000b800000 */
[----:B------:R-:W-:Y:S05]  /*b090*/  BPT.TRAP 0x1 ;  /* 0x000000040000795c */ /* 0x000fea0000300000 */
.L_x_220:
[----:B-1----:R-:W-:Y:S01]  /*b0a0*/  PRMT R0, R62, 0x654, R32 ;  /* 0x000006543e007816 */ /* 0x002fe20000000020 */
[----:B------:R-:W-:-:S03]  /*b0b0*/  UISETP.NE.AND UP0, UPT, UR41, URZ, UPT ;  /* 0x000000ff2900728c */ /* 0x000fc6000bf05270 */
[----:B------:R1:W-:Y:S06]  /*b0c0*/  SYNCS.ARRIVE.TRANS64.RED.A1T0 RZ, [R0+URZ], RZ ;  /* 0x000000ff00ff79a7 */ /* 0x0003ec00081004ff */
[----:B------:R-:W-:Y:S05]  /*b0d0*/  BRA.U UP0, `(.L_x_221) ;  /* 0x0000000100047547 */ /* 0x000fea000b800000 */
[----:B------:R-:W-:Y:S05]  /*b0e0*/  BPT.TRAP 0x1 ;  /* 0x000000040000795c */ /* 0x000fea0000300000 */
.L_x_221:
[----:B-1----:R-:W-:-:S04]  /*b0f0*/  MOV R0, UR43 ;  /* 0x0000002b00007c02 */ /* 0x002fc80008000f00 */
[----:B------:R-:W-:-:S04]  /*b100*/  SHF.L.U32 R0, R0, 0x1f, RZ ;  /* 0x0000001f00007819 */ /* 0x000fc800000006ff */
[----:B------:R-:W1:Y:S02]  /*b110*/  SYNCS.PHASECHK.TRANS64.TRYWAIT P0, [R60+URZ+0x16098], R0 ;  /* 0x016098003c0075a7 */ /* 0x000e6400080011ff */
[----:B-1----:R-:W-:Y:S05]  /*b120*/  @!P0 BRA `(.L_x_222) ;  /* 0x000000ac00688947 */ /* 0x002fea0003800000 */
.L_x_432:
[----:B------:R-:W-:-:S09]  /*b130*/  UISETP.NE.AND UP0, UPT, UR41, URZ, UPT ;  /* 0x000000ff2900728c */ /* 0x000fd2000bf05270 */
[----:B------:R-:W-:Y:S05]  /*b140*/  BRA.U UP0, `(.L_x_223) ;  /* 0x0000000100047547 */ /* 0x000fea000b800000 */
[----:B------:R-:W-:Y:S05]  /*b150*/  BPT.TRAP 0x1 ;  /* 0x000000040000795c */ /* 0x000fea0000300000 */
.L_x_223:
[----:B------:R-:W-:Y:S01]  /*b160*/  SHF.L.U32 R2, R75, 0x1f, RZ ;  /* 0x0000001f4b027819 */ /* 0x000fe200000006ff */
[----:B-1----:R1:W2:Y:S01]  /*b170*/  MUFU.RCP R0, R24 ;  /* 0x0000001800007308 */ /* 0x0022a20000001000 */
[----:B------:R-:W-:Y:S02]  /*b180*/  BSSY B0, `(.L_x_224) ;  /* 0x0000003000007945 */ /* 0x000fe40003800000 */
[----:B------:R-:W5:Y:S02]  /*b190*/  SYNCS.PHASECHK.TRANS64.TRYWAIT P0, [R60+URZ+0x160c8], R2 ;  /* 0x0160c8023c0075a7 */ /* 0x000f6400080011ff */
[----:B-12--5:R-:W-:Y:S05]  /*b1a0*/  @!P0 BRA `(.L_x_225) ;  /* 0x000000ac005c8947 */ /* 0x026fea0003800000 */
.L_x_433:
[----:B------:R-:W-:Y:S05]  /*b1b0*/  BSYNC B0 ;  /* 0x0000000000007941 */ /* 0x000fea0003800000 */
.L_x_224:
[----:B------:R-:W2:Y:S01]  /*b1c0*/  LDCU UR4, c[0x0][0x708] ;  /* 0x0000e100ff0477ac */ /* 0x000ea20008000800 */
[----:B-1----:R-:W-:-:S04]  /*b1d0*/  FFMA R2, -R24, R0, 1 ;  /* 0x3f80000018027423 */ /* 0x002fc80000000100 */
[----:B------:R-:W-:Y:S01]  /*b1e0*/  FFMA R0, R0, R2, R0 ;  /* 0x0000000200007223 */ /* 0x000fe20000000000 */
[----:B--2---:R-:W-:-:S03]  /*b1f0*/  MOV R2, UR4 ;  /* 0x0000000400027c02 */ /* 0x004fc60008000f00 */
[----:B------:R-:W-:Y:S01]  /*b200*/  FFMA R22, R0, UR4, RZ ;  /* 0x0000000400167c23 */ /* 0x000fe200080000ff */
[----:B------:R1:W2:Y:S03]  /*b210*/  FCHK P0, R2, R24 ;  /* 0x0000001802007302 */ /* 0x0002a60000000000 */
[----:B-1----:R-:W-:-:S04]  /*b220*/  FFMA R2, -R24, R22, UR4 ;  /* 0x0000000418027e23 */ /* 0x002fc80008000116 */
[----:B------:R-:W-:Y:S01]  /*b230*/  FFMA R22, R0, R2, R22 ;  /* 0x0000000200167223 */ /* 0x000fe20000000016 */
[----:B--2---:R-:W-:Y:S06]  /*b240*/  @!P0 BRA `(.L_x_226) ;  /* 0x0000000000108947 */ /* 0x004fec0003800000 */
[----:B------:R-:W-:Y:S02]  /*b250*/  MOV R0, R24 ;  /* 0x0000001800007202 */ /* 0x000fe40000000f00 */
[----:B------:R-:W-:Y:S02]  /*b260*/  MOV R8, 0xb280 ;  /* 0x0000b28000087802 */ /* 0x000fe40000000f00 */
[----:B---34-:R-:W-:Y:S05]  /*b270*/  CALL.REL.NOINC `($__internal_3_$__cuda_sm3x_div_rn_noftz_f32_slowpath) ;  /* 0x000000b800307944 */ /* 0x018fea0003c00000 */
[----:B------:R-:W-:-:S07]  /*b280*/  MOV R22, R0 ;  /* 0x0000000000167202 */ /* 0x000fce0000000f00 */
.L_x_226:
[----:B------:R-:W-:Y:S01]  /*b290*/  LOP3.LUT R0, R23, 0x180, RZ, 0xfc, !PT ;  /* 0x0000018017007812 */ /* 0x000fe200078efcff */
[----:B------:R-:W-:Y:S05]  /*b2a0*/  WARPSYNC.ALL ;  /* 0x0000000000007948 */ /* 0x000fea0003800000 */
[----:B------:R-:W-:Y:S02]  /*b2b0*/  R2UR UR4, R0 ;  /* 0x00000000000472ca */ /* 0x000fe400000e0000 */
[----:B------:R-:W1:Y:S11]  /*b2c0*/  S2R R0, SR_SWINHI ;  /* 0x0000000000007919 */ /* 0x000e760000002f00 */
[----:B------:R-:W2:Y:S01]  /*b2d0*/  LDTM.x16 R4, tmem[UR4] ;  /* 0x00000004000479ee */ /* 0x000ea20008240000 */
[----:B------:R-:W-:-:S02]  /*b2e0*/  MOV R2, R60 ;  /* 0x0000003c00027202 */ /* 0x000fc40000000f00 */
[----:B-1----:R-:W-:Y:S01]  /*b2f0*/  MOV R3, R0 ;  /* 0x0000000000037202 */ /* 0x002fe20000000f00 */
[----:B--2---:R-:W-:Y:S02]  /*b300*/  FMUL2 R28, R22.F32, R4.F32x2.HI_LO ;  /* 0x00000004161c724a */ /* 0x004fe40000040000 */
        /* <DEDUP_REMOVED lines=33> */
[----:B------:R-:W5:Y:S01]  /*b520*/  LDC.64 R2, c[0x4][R2] ;  /* 0x0100000002027b82 */ /* 0x000f620000000a00 */
[----:B------:R-:W-:Y:S01]  /*b530*/  IMAD.MOV.U32 R13, RZ, RZ, RZ ;  /* 0x000000ffff0d7224 */ /* 0x000fe200078e00ff */
[----:B------:R-:W3:Y:S01]  /*b540*/  LDCU.64 UR4, c[0x4][0x40] ;  /* 0x01000800ff0477ac */ /* 0x000ee20008000a00 */
[----:B-1----:R-:W-:Y:S01]  /*b550*/  IMAD.U32 R4, RZ, RZ, UR8 ;  /* 0x00000008ff047e24 */ /* 0x002fe2000f8e00ff */
[----:B------:R-:W-:Y:S01]  /*b560*/  MOV R5, UR9 ;  /* 0x0000000900057c02 */ /* 0x000fe20008000f00 */
[----:B--2---:R-:W-:Y:S01]  /*b570*/  IMAD.U32 R6, RZ, RZ, UR6 ;  /* 0x00000006ff067e24 */ /* 0x004fe2000f8e00ff */
[----:B------:R-:W-:Y:S01]  /*b580*/  MOV R7, UR7 ;  /* 0x0000000700077c02 */ /* 0x000fe20008000f00 */
[----:B---3--:R-:W-:Y:S01]  /*b590*/  IMAD.U32 R10, RZ, RZ, UR4 ;  /* 0x00000004ff0a7e24 */ /* 0x008fe2000f8e00ff */
[----:B------:R-:W-:-:S02]  /*b5a0*/  MOV R11, UR5 ;  /* 0x00000005000b7c02 */ /* 0x000fc40008000f00 */
[----:B------:R-:W-:-:S07]  /*b5b0*/  LEPC R20, `(.L_x_227) ;  /* 0x000000001014794e */ /* 0x000fce0000000000 */
[----:B----45:R-:W-:Y:S05]  /*b5c0*/  CALL.ABS.NOINC R2 ;  /* 0x0000000002007343 */ /* 0x030fea0003c00000 */
.L_x_227:
        /* <DEDUP_REMOVED lines=52> */
.L_x_228:
        /* <DEDUP_REMOVED lines=52> */
.L_x_229:
[----:B------:R-:W2:Y:S01]  /*bc50*/  LDCU.64 UR4, c[0x0][0x880] ;  /* 0x00011000ff0477ac */ /* 0x000ea20008000a00 */
[----:B------:R-:W-:Y:S01]  /*bc60*/  LOP3.LUT R0, R23, 0x1b0, RZ, 0xfc, !PT ;  /* 0x000001b017007812 */ /* 0x000fe200078efcff */
[----:B------:R-:W5:Y:S01]  /*bc70*/  S2R R20, SR_SWINHI ;  /* 0x0000000000147919 */ /* 0x000f620000002f00 */
[----:B--2---:R-:W-:-:S04]  /*bc80*/  ISETP.NE.U32.AND P0, PT, RZ, UR4, PT ;  /* 0x00000004ff007c0c */ /* 0x004fc8000bf05070 */
[----:B------:R-:W-:Y:S01]  /*bc90*/  ISETP.NE.AND.EX P0, PT, RZ, UR5, PT, P0 ;  /* 0x00000005ff007c0c */ /* 0x000fe2000bf05300 */
[----:B------:R-:W-:Y:S05]  /*bca0*/  WARPSYNC.ALL ;  /* 0x0000000000007948 */ /* 0x000fea0003800000 */
[----:B------:R-:W-:Y:S02]  /*bcb0*/  R2UR UR4, R0 ;  /* 0x00000000000472ca */ /* 0x000fe400000e0000 */
[----:B-1----:R-:W-:Y:S02]  /*bcc0*/  MOV R2, R60 ;  /* 0x0000003c00027202 */ /* 0x002fe40000000f00 */
[----:B-----5:R-:W-:-:S03]  /*bcd0*/  MOV R3, R20 ;  /* 0x0000001400037202 */ /* 0x020fc60000000f00 */
[----:B------:R-:W-:-:S06]  /*bce0*/  IMAD.WIDE.U32 R2, R33, 0x2, R2 ;  /* 0x0000000221027825 */ /* 0x000fcc00078e0002 */
[----:B------:R-:W1:Y:S01]  /*bcf0*/  LDTM.x16 R4, tmem[UR4] ;  /* 0x00000004000479ee */ /* 0x000e620008240000 */
[----:B------:R-:W-:Y:S01]  /*bd00*/  IADD3 R0, P2, PT, R2, 0x12070, RZ ;  /* 0x0001207002007810 */ /* 0x000fe20007f5e0ff */
[----:B-1----:R-:W-:Y:S01]  /*bd10*/  FMUL2 R30, R22.F32, R4.F32x2.HI_LO ;  /* 0x00000004161e724a */ /* 0x002fe20000040000 */
[----:B------:R-:W-:Y:S01]  /*bd20*/  IADD3 R4, P1, PT, R2, 0x12060, RZ ;  /* 0x0001206002047810 */ /* 0x000fe20007f3e0ff */
[C---:B------:R-:W-:Y:S02]  /*bd30*/  FMUL2 R26, R22.reuse.F32, R8.F32x2.HI_LO ;  /* 0x00000008161a724a */ /* 0x040fe40000040000 */
[C---:B------:R-:W-:Y:S02]  /*bd40*/  FMUL2 R20, R22.reuse.F32, R10.F32x2.HI_LO ;  /* 0x0000000a1614724a */ /* 0x040fe40000040000 */
[----:B------:R-:W-:Y:S02]  /*bd50*/  IMAD.X R5, RZ, RZ, R3, P1 ;  /* 0x000000ffff057224 */ /* 0x000fe400008e0603 */
[----:B------:R-:W-:-:S02]  /*bd60*/  FMUL2 R8, R22.F32, R12.F32x2.HI_LO ;  /* 0x0000000c1608724a */ /* 0x000fc40000040000 */
[----:B------:R-:W-:Y:S02]  /*bd70*/  IMAD.X R3, RZ, RZ, R3, P2 ;  /* 0x000000ffff037224 */ /* 0x000fe400010e0603 */
[C---:B------:R-:W-:Y:S01]  /*bd80*/  FMUL2 R28, R22.reuse.F32, R6.F32x2.HI_LO ;  /* 0x00000006161c724a */ /* 0x040fe20000040000 */
[----:B------:R-:W-:Y:S01]  /*bd90*/  F2FP.F16.F32.PACK_AB R12, R31, R30 ;  /* 0x0000001e1f0c723e */ /* 0x000fe200000000ff */
[----:B------:R-:W-:Y:S01]  /*bda0*/  FMUL2 R10, R22.F32, R14.F32x2.HI_LO ;  /* 0x0000000e160a724a */ /* 0x000fe20000040000 */
[----:B------:R-:W-:Y:S01]  /*bdb0*/  SHF.R.U64 R6, R4, 0x3, R5 ;  /* 0x0000000304067819 */ /* 0x000fe20000001205 */
[----:B------:R-:W-:Y:S01]  /*bdc0*/  FMUL2 R16, R22.F32, R16.F32x2.HI_LO ;  /* 0x000000101610724a */ /* 0x000fe20000040000 */
[----:B------:R-:W-:Y:S01]  /*bdd0*/  SHF.R.U64 R2, R0, 0x3, R3 ;  /* 0x0000000300027819 */ /* 0x000fe20000001203 */
[----:B------:R-:W-:Y:S01]  /*bde0*/  FMUL2 R18, R22.F32, R18.F32x2.HI_LO ;  /* 0x000000121612724a */ /* 0x000fe20000040000 */
[----:B------:R-:W-:Y:S02]  /*bdf0*/  F2FP.F16.F32.PACK_AB R8, R9, R8 ;  /* 0x000000080908723e */ /* 0x000fe400000000ff */
[----:B------:R-:W-:-:S02]  /*be00*/  LOP3.LUT R4, R4, 0x70, R6, 0x78, !PT ;  /* 0x0000007004047812 */ /* 0x000fc400078e7806 */
[----:B------:R-:W-:Y:S02]  /*be10*/  F2FP.F16.F32.PACK_AB R13, R29, R28 ;  /* 0x0000001c1d0d723e */ /* 0x000fe400000000ff */
[----:B------:R-:W-:Y:S02]  /*be20*/  F2FP.F16.F32.PACK_AB R14, R27, R26 ;  /* 0x0000001a1b0e723e */ /* 0x000fe400000000ff */
[----:B------:R-:W-:Y:S02]  /*be30*/  F2FP.F16.F32.PACK_AB R15, R21, R20 ;  /* 0x00000014150f723e */ /* 0x000fe400000000ff */
[----:B------:R-:W-:Y:S02]  /*be40*/  F2FP.F16.F32.PACK_AB R9, R11, R10 ;  /* 0x0000000a0b09723e */ /* 0x000fe400000000ff */
[----:B------:R-:W-:Y:S01]  /*be50*/  LOP3.LUT R2, R0, 0x70, R2, 0x78, !PT ;  /* 0x0000007000027812 */ /* 0x000fe200078e7802 */
[----:B------:R1:W-:Y:S01]  /*be60*/  ST.E.128 desc[UR44][R4.64], R12 ;  /* 0x0000000c04007985 */ /* 0x0003e2000c101d2c */
[----:B------:R-:W-:-:S02]  /*be70*/  F2FP.F16.F32.PACK_AB R10, R17, R16 ;  /* 0x00000010110a723e */ /* 0x000fc400000000ff */
        /* <DEDUP_REMOVED lines=8> */
[----:B------:R-:W-:Y:S05]  /*bf00*/  @!P0 BRA `(.L_x_230) ;  /* 0x0000000400388947 */ /* 0x000fea0003800000 */
[C---:B------:R-:W-:Y:S01]  /*bf10*/  FSETP.GEU.AND P1, PT, R24.reuse, 1.175494350822287508e-38, PT ;  /* 0x008000001800780b */ /* 0x040fe20003f2e000 */
[----:B------:R-:W5:Y:S01]  /*bf20*/  LDC R7, c[0x0][0x904] ;  /* 0x00024100ff077b82 */ /* 0x000f620000000800 */
[----:B-1----:R-:W-:Y:S01]  /*bf30*/  MOV R3, 0x3e055027 ;  /* 0x3e05502700037802 */ /* 0x002fe20000000f00 */
[----:B------:R-:W1:Y:S01]  /*bf40*/  LDCU.64 UR4, c[0x0][0x908] ;  /* 0x00012100ff0477ac */ /* 0x000e620008000a00 */
[----:B------:R-:W-:Y:S01]  /*bf50*/  FSEL R6, RZ, -23, P1 ;  /* 0xc1b80000ff067808 */ /* 0x000fe20000800000 */
[----:B------:R-:W-:Y:S08]  /*bf60*/  BSSY.RECONVERGENT B0, `(.L_x_230) ;  /* 0x0000048000007945 */ /* 0x000ff00003800200 */
[----:B------:R-:W-:-:S05]  /*bf70*/  @!P1 FMUL R24, R24, 8388608 ;  /* 0x4b00000018189820 */ /* 0x000fca0000400000 */
[C---:B------:R-:W-:Y:S02]  /*bf80*/  IADD3 R2, PT, PT, R24.reuse, -0x3f2aaaab, RZ ;  /* 0xc0d5555518027810 */ /* 0x040fe40007ffe0ff */
[----:B------:R-:W-:Y:S01]  /*bf90*/  FSETP.NEU.AND P1, PT, R24, RZ, PT ;  /* 0x000000ff1800720b */ /* 0x000fe20003f2d000 */
[----:B-1----:R-:W-:Y:S01]  /*bfa0*/  IMAD.HI.U32 R4, R72, UR4, RZ ;  /* 0x0000000448047c27 */ /* 0x002fe2000f8e00ff */
[----:B------:R-:W-:Y:S01]  /*bfb0*/  LOP3.LUT R2, R2, 0xff800000, RZ, 0xc0, !PT ;  /* 0xff80000002027812 */ /* 0x000fe200078ec0ff */
[----:B------:R-:W1:Y:S01]  /*bfc0*/  LDCU UR4, c[0x0][0x380] ;  /* 0x00007000ff0477ac */ /* 0x000e620008000800 */
[----:B-----5:R-:W-:Y:S02]  /*bfd0*/  ISETP.NE.AND P0, PT, R7, 0x1, PT ;  /* 0x000000010700780c */ /* 0x020fe40003f05270 */
[----:B------:R-:W-:Y:S02]  /*bfe0*/  IADD3 R0, PT, PT, R24, -R2, RZ ;  /* 0x8000000218007210 */ /* 0x000fe40007ffe0ff */
[----:B------:R-:W-:Y:S01]  /*bff0*/  SHF.R.U32.HI R4, RZ, UR5, R4 ;  /* 0x00000005ff047c19 */ /* 0x000fe20008011604 */
[----:B------:R-:W5:Y:S02]  /*c000*/  LDCU UR5, c[0x0][0x700] ;  /* 0x0000e000ff0577ac */ /* 0x000f640008000800 */
[----:B------:R-:W-:Y:S01]  /*c010*/  FADD R0, R0, -1 ;  /* 0xbf80000000007421 */ /* 0x000fe20000000000 */
[----:B------:R-:W-:-:S02]  /*c020*/  SEL R5, R72, R4, !P0 ;  /* 0x0000000448057207 */ /* 0x000fc40004000000 */
[----:B------:R-:W-:Y:S01]  /*c030*/  I2FP.F32.S32 R4, R2 ;  /* 0x0000000200047245 */ /* 0x000fe20000201400 */
[----:B------:R-:W-:Y:S01]  /*c040*/  FFMA R3, R0, -R3, 0.14084610342979431152 ;  /* 0x3e1039f600037423 */ /* 0x000fe20000000803 */
[----:B------:R-:W-:Y:S02]  /*c050*/  IADD3 R5, PT, PT, -R5, RZ, RZ ;  /* 0x000000ff05057210 */ /* 0x000fe40007ffe1ff */
[----:B------:R-:W-:Y:S01]  /*c060*/  ISETP.GT.U32.AND P0, PT, R24, 0x7f7fffff, PT ;  /* 0x7f7fffff1800780c */ /* 0x000fe20003f04070 */
[----:B------:R-:W-:Y:S01]  /*c070*/  FFMA R3, R0, R3, -0.12148627638816833496 ;  /* 0xbdf8cdcc00037423 */ /* 0x000fe20000000003 */
[----:B------:R-:W-:-:S03]  /*c080*/  FFMA R4, R4, 1.1920928955078125e-07, R6 ;  /* 0x3400000004047823 */ /* 0x000fc60000000006 */
[----:B------:R-:W-:-:S04]  /*c090*/  FFMA R3, R0, R3, 0.13980610668659210205 ;  /* 0x3e0f295500037423 */ /* 0x000fc80000000003 */
[----:B------:R-:W-:-:S04]  /*c0a0*/  FFMA R3, R0, R3, -0.16684235632419586182 ;  /* 0xbe2ad8b900037423 */ /* 0x000fc80000000003 */
[----:B------:R-:W-:-:S04]  /*c0b0*/  FFMA R3, R0, R3, 0.20012299716472625732 ;  /* 0x3e4ced0b00037423 */ /* 0x000fc80000000003 */
[----:B------:R-:W-:-:S04]  /*c0c0*/  FFMA R3, R0, R3, -0.24999669194221496582 ;  /* 0xbe7fff2200037423 */ /* 0x000fc80000000003 */
[----:B------:R-:W-:-:S04]  /*c0d0*/  FFMA R3, R0, R3, 0.33333182334899902344 ;  /* 0x3eaaaa7800037423 */ /* 0x000fc80000000003 */
[----:B------:R-:W-:-:S04]  /*c0e0*/  FFMA R3, R0, R3, -0.5 ;  /* 0xbf00000000037423 */ /* 0x000fc80000000003 */
[----:B------:R-:W-:Y:S01]  /*c0f0*/  FMUL R2, R0, R3 ;  /* 0x0000000300027220 */ /* 0x000fe20000400000 */
[----:B------:R-:W-:-:S03]  /*c100*/  MOV R3, 0x7f800000 ;  /* 0x7f80000000037802 */ /* 0x000fc60000000f00 */
[----:B------:R-:W-:Y:S01]  /*c110*/  FFMA R0, R0, R2, R0 ;  /* 0x0000000200007223 */ /* 0x000fe20000000000 */
[----:B------:R-:W-:-:S03]  /*c120*/  IMAD R2, R7, R5, R72 ;  /* 0x0000000507027224 */ /* 0x000fc600078e0248 */
[----:B------:R-:W-:Y:S01]  /*c130*/  FFMA R0, R4, 0.69314718246459960938, R0 ;  /* 0x3f31721804007823 */ /* 0x000fe20000000000 */
[----:B------:R-:W-:Y:S01]  /*c140*/  @P0 FFMA R0, R24, R3, +INF ;  /* 0x7f80000018000423 */ /* 0x000fe20000000003 */
[----:B------:R-:W-:-:S04]  /*c150*/  LEA R2, R2, R78, 0x8 ;  /* 0x0000004e02027211 */ /* 0x000fc800078e40ff */
[----:B------:R-:W-:Y:S02]  /*c160*/  IADD3 R5, PT, PT, R2, 0x80, RZ ;  /* 0x0000008002057810 */ /* 0x000fe40007ffe0ff */
[----:B------:R-:W-:Y:S02]  /*c170*/  FSEL R0, R0, -INF , P1 ;  /* 0xff80000000007808 */ /* 0x000fe40000800000 */
[----:B-1----:R-:W-:-:S03]  /*c180*/  ISETP.GE.AND P0, PT, R5, UR4, PT ;  /* 0x0000000405007c0c */ /* 0x002fc6000bf06270 */
[----:B-----5:R-:W-:-:S10]  /*c190*/  FFMA R25, R25, UR5, R0 ;  /* 0x0000000519197c23 */ /* 0x020fd40008000000 */
[----:B------:R-:W-:Y:S05]  /*c1a0*/  @P0 BRA `(.L_x_231) ;  /* 0x00000000008c0947 */ /* 0x000fea0003800000 */
[----:B------:R-:W1:Y:S01]  /*c1b0*/  LDC R7, c[0x0][0x38c] ;  /* 0x0000e300ff077b82 */ /* 0x000e620000000800 */
[----:B------:R-:W-:Y:S01]  /*c1c0*/  IABS R4, R74 ;  /* 0x0000004a00047213 */ /* 0x000fe20000000000 */
[----:B------:R-:W5:Y:S01]  /*c1d0*/  LDCU UR6, c[0x0][0x890] ;  /* 0x00011200ff0677ac */ /* 0x000f620008000800 */
[----:B------:R-:W2:Y:S05]  /*c1e0*/  LDCU.64 UR4, c[0x0][0x888] ;  /* 0x00011100ff0477ac */ /* 0x000eaa0008000a00 */
[----:B------:R-:W3:Y:S01]  /*c1f0*/  LDC.64 R8, c[0x0][0x880] ;  /* 0x00022000ff087b82 */ /* 0x000ee20000000a00 */
[----:B-1----:R-:W-:-:S04]  /*c200*/  IABS R6, R7 ;  /* 0x0000000700067213 */ /* 0x002fc80000000000 */
[----:B------:R-:W1:Y:S08]  /*c210*/  I2F.RP R2, R6 ;  /* 0x0000000600027306 */ /* 0x000e700000209400 */
[----:B-1----:R-:W1:Y:S02]  /*c220*/  MUFU.RCP R2, R2 ;  /* 0x0000000200027308 */ /* 0x002e640000001000 */
[----:B-1----:R-:W-:-:S06]  /*c230*/  IADD3 R2, PT, PT, R2, 0xffffffe, RZ ;  /* 0x0ffffffe02027810 */ /* 0x002fcc0007ffe0ff */
[----:B------:R1:W4:Y:S02]  /*c240*/  F2I.FTZ.U32.TRUNC.NTZ R3, R2 ;  /* 0x0000000200037305 */ /* 0x000324000021f000 */
[----:B-1----:R-:W-:Y:S02]  /*c250*/  HFMA2 R2, -RZ, RZ, 0, 0 ;  /* 0x00000000ff027431 */ /* 0x002fe400000001ff */
[----:B----4-:R-:W-:-:S04]  /*c260*/  IMAD.MOV R0, RZ, RZ, -R3 ;  /* 0x000000ffff007224 */ /* 0x010fc800078e0a03 */
        /* <DEDUP_REMOVED lines=13> */
[----:B-----5:R-:W-:-:S06]  /*c340*/  IMAD R2, R77, UR6, R5 ;  /* 0x000000064d027c24 */ /* 0x020fcc000f8e0205 */
[----:B------:R-:W-:-:S06]  /*c350*/  @P2 VIADD R0, R0, 0x1 ;  /* 0x0000000100002836 */ /* 0x000fcc0000000000 */
[----:B------:R-:W-:Y:S02]  /*c360*/  @!P1 IADD3 R0, PT, PT, -R0, RZ, RZ ;  /* 0x000000ff00009210 */ /* 0x000fe40007ffe1ff */
[----:B------:R-:W-:-:S04]  /*c370*/  @!P0 LOP3.LUT R0, RZ, R7, RZ, 0x33, !PT ;  /* 0x00000007ff008212 */ /* 0x000fc800078e33ff */
[C---:B------:R-:W-:Y:S01]  /*c380*/  IADD3 R3, PT, PT, -R0.reuse, RZ, RZ ;  /* 0x000000ff00037210 */ /* 0x040fe20007ffe1ff */
[----:B--2---:R-:W-:-:S04]  /*c390*/  IMAD R0, R0, UR5, R2 ;  /* 0x0000000500007c24 */ /* 0x004fc8000f8e0202 */
[----:B------:R-:W-:-:S04]  /*c3a0*/  IMAD R2, R7, R3, R74 ;  /* 0x0000000307027224 */ /* 0x000fc800078e024a */
[----:B------:R-:W-:-:S04]  /*c3b0*/  IMAD R2, R2, UR4, R0 ;  /* 0x0000000402027c24 */ /* 0x000fc8000f8e0200 */
[----:B---3--:R-:W-:-:S05]  /*c3c0*/  IMAD.WIDE R2, R2, 0x4, R8 ;  /* 0x0000000402027825 */ /* 0x008fca00078e0208 */
[----:B------:R1:W-:Y:S02]  /*c3d0*/  STG.E desc[UR44][R2.64], R25 ;  /* 0x0000001902007986 */ /* 0x0003e4000c10192c */
.L_x_231:
[----:B------:R-:W-:Y:S05]  /*c3e0*/  BSYNC.RECONVERGENT B0 ;  /* 0x0000000000007941 */ /* 0x000fea0003800200 */
.L_x_230:
[----:B------:R-:W-:Y:S01]  /*c3f0*/  UISETP.NE.AND UP0, UPT, UR41, URZ, UPT ;  /* 0x000000ff2900728c */ /* 0x000fe2000bf05270 */
[----:B------:R-:W-:-:S08]  /*c400*/  NOP ;  /* 0x0000000000007918 */ /* 0x000fd00000000000 */
[----:B------:R-:W-:Y:S05]  /*c410*/  BRA.U UP0, `(.L_x_232) ;  /* 0x0000000100087547 */ /* 0x000fea000b800000 */
[----:B------:R-:W-:Y:S05]  /*c420*/  BPT.TRAP 0x1 ;  /* 0x000000040000795c */ /* 0x000fea0000300000 */
[----:B------:R-:W-:Y:S05]  /*c430*/  BPT.TRAP 0x1 ;  /* 0x000000040000795c */ /* 0x000fea0000300000 */
.L_x_232:
[----:B------:R-:W-:Y:S01]  /*c440*/  IADD3 R0, PT, PT, R60, 0x160a8, RZ ;  /* 0x000160a83c007810 */ /* 0x000fe20007ffe0ff */
[----:B------:R-:W-:-:S03]  /*c450*/  UISETP.NE.AND UP0, UPT, UR41, URZ, UPT ;  /* 0x000000ff2900728c */ /* 0x000fc6000bf05270 */
[----:B------:R-:W-:-:S04]  /*c460*/  PRMT R62, R62, 0x654, R0 ;  /* 0x000006543e3e7816 */ /* 0x000fc80000000000 */
[----:B--2---:R2:W-:Y:S02]  /*c470*/  SYNCS.ARRIVE.TRANS64.RED.A1T0 RZ, [R62+URZ], RZ ;  /* 0x000000ff3eff79a7 */ /* 0x0045e400081004ff */
[----:B------:R-:W-:Y:S05]  /*c480*/  BRA.U UP0, `(.L_x_233) ;  /* 0x0000000100047547 */ /* 0x000fea000b800000 */
[----:B------:R-:W-:Y:S05]  /*c490*/  BPT.TRAP 0x1 ;  /* 0x000000040000795c */ /* 0x000fea0000300000 */
.L_x_233:
[----:B------:R5:W-:Y:S01]  /*c4a0*/  SYNCS.ARRIVE.TRANS64.A1T0 RZ, [R60+URZ+0x160b8], RZ ;  /* 0x0160b8ff3cff79a7 */ /* 0x000be200081000ff */
[----:B------:R-:W-:Y:S01]  /*c4b0*/  LOP3.LUT R75, R75, 0x1, RZ, 0x3c, !PT ;  /* 0x000000014b4b7812 */ /* 0x000fe200078e3cff */
[----:B------:R-:W-:Y:S01]  /*c4c0*/  ULOP3.LUT UR43, UR43, 0x1, URZ, 0x3c, !UPT ;  /* 0x000000012b2b7892 */ /* 0x000fe2000f8e3cff */
[----:B------:R-:W-:-:S11]  /*c4d0*/  IADD3 R56, PT, PT, R61, 0x2, RZ ;  /* 0x000000023d387810 */ /* 0x000fd60007ffe0ff */
.L_x_92:
[----:B------:R-:W-:Y:S05]  /*c4e0*/  BSYNC B7 ;  /* 0x0000000000077941 */ /* 0x000fea0003800000 */
.L_x_91:
[----:B------:R-:W1:Y:S01]  /*c4f0*/  LDCU UR4, c[0x0][0x900] ;  /* 0x00012000ff0477ac */ /* 0x000e620008000800 */
[----:B------:R-:W-:-:S04]  /*c500*/  IADD3 R72, PT, PT, R72, UR36, RZ ;  /* 0x0000002448487c10 */ /* 0x000fc8000fffe0ff */
[----:B-1----:R-:W-:-:S13]  /*c510*/  ISETP.GE.AND P0, PT, R72, UR4, PT ;  /* 0x0000000448007c0c */ /* 0x002fda000bf06270 */
[----:B------:R-:W-:Y:S05]  /*c520*/  @!P0 BRA `(.L_x_234) ;  /* 0xffffff7800a08947 */ /* 0x000fea000383ffff */
[----:B------:R-:W-:Y:S05]  /*c530*/  BSYNC B8 ;  /* 0x0000000000087941 */ /* 0x000fea0003800000 */
.L_x_90:
[----:B------:R-:W-:Y:S05]  /*c540*/  EXIT ;  /* 0x000000000000794d */ /* 0x000fea0003800000 */
.L_x_27:
[----:B------:R-:W-:-:S08]  /*c550*/  NOP ;  /* 0x0000000000007918 */ /* 0x000fd00000000000 */
[----:B------:R-:W1:Y:S02]  /*c560*/  USETMAXREG.TRY_ALLOC.CTAPOOL UP0, 0xc0 ;  /* 0x000000c0000079c8 */ /* 0x000e640008000600 */
[----:B-1----:R-:W-:Y:S05]  /*c570*/  BRA.U !UP0, `(.L_x_27) ;  /* 0xfffffffd08f47547 */ /* 0x002fea000b83ffff */
[----:B------:R-:W1:Y:S08]  /*c580*/  LDC R0, c[0x0][0x900] ;  /* 0x00024000ff007b82 */ /* 0x000e700000000800 */
[----:B------:R-:W2:Y:S01]  /*c590*/  S2UR UR37, SR_CgaCtaId ;  /* 0x00000000002579c3 */ /* 0x000ea20000008800 */
[----:B-1----:R-:W-:-:S13]  /*c5a0*/  ISETP.LE.AND P0, PT, R0, UR36, PT ;  /* 0x0000002400007c0c */ /* 0x002fda000bf03270 */
[----:B--2---:R-:W-:Y:S05]  /*c5b0*/  @P0 EXIT ;  /* 0x000000000000094d */ /* 0x004fea0003800000 */
[----:B------:R-:W1:Y:S01]  /*c5c0*/  S2R R125, SR_TID.X ;  /* 0x00000000007d7919 */ /* 0x000e620000002100 */
[----:B------:R-:W-:Y:S02]  /*c5d0*/  UISETP.NE.AND UP0, UPT, UR56, URZ, UPT ;  /* 0x000000ff3800728c */ /* 0x000fe4000bf05270 */
[----:B------:R-:W-:Y:S02]  /*c5e0*/  USHF.L.U32 UR42, UR8, 0x3, URZ ;  /* 0x00000003082a7899 */ /* 0x000fe400080006ff */
[----:B------:R-:W-:Y:S01]  /*c5f0*/  USEL UR10, URZ, 0x80, UP0 ;  /* 0x00000080ff0a7887 */ /* 0x000fe20008000000 */
[----:B------:R-:W-:Y:S01]  /*c600*/  UMOV UR9, 0x400 ;  /* 0x0000040000097882 */ /* 0x000fe20000000000 */
[----:B------:R-:W-:Y:S02]  /*c610*/  USEL UR48, UR7, UR4, UP0 ;  /* 0x0000000407307287 */ /* 0x000fe40008000000 */
[----:B------:R-:W-:Y:S02]  /*c620*/  ULEA UR9, UR37, UR9, 0x18 ;  /* 0x0000000925097291 */ /* 0x000fe4000f8ec0ff */
[----:B------:R-:W-:Y:S01]  /*c630*/  ULOP3.LUT UR41, UR42, 0x8, URZ, 0x3c, !UPT ;  /* 0x000000082a297892 */ /* 0x000fe2000f8e3cff */
[----:B------:R-:W-:Y:S01]  /*c640*/  UMOV UR46, 0x20 ;  /* 0x00000020002e7882 */ /* 0x000fe20000000000 */
[----:B------:R-:W-:-:S02]  /*c650*/  UIADD3 UR47, UPT, UPT, UR9, 0x16088, URZ ;  /* 0x00016088092f7890 */ /* 0x000fc4000fffe0ff */
[----:B------:R-:W-:Y:S02]  /*c660*/  UIADD3 UR44, UPT, UPT, UR9, 0x16060, URZ ;  /* 0x00016060092c7890 */ /* 0x000fe4000fffe0ff */
[----:B------:R-:W-:Y:S02]  /*c670*/  UIADD3 UR43, UPT, UPT, UR9, 0x16080, URZ ;  /* 0x00016080092b7890 */ /* 0x000fe4000fffe0ff */
[----:B------:R-:W-:Y:S02]  /*c680*/  UIADD3 UR40, UPT, UPT, UR9, 0x16068, URZ ;  /* 0x0001606809287890 */ /* 0x000fe4000fffe0ff */
[----:B------:R-:W-:Y:S01]  /*c690*/  USEL UR45, UR5, UR6, UP0 ;  /* 0x00000006052d7287 */ /* 0x000fe20008000000 */
[----:B------:R-:W2:Y:S01]  /*c6a0*/  LDCU UR49, c[0x0][0x370] ;  /* 0x00006e00ff3177ac */ /* 0x000ea20008000800 */
[----:B------:R-:W-:Y:S01]  /*c6b0*/  UMOV UR54, URZ ;  /* 0x000000ff00367c82 */ /* 0x000fe20008000000 */
[----:B------:R-:W-:Y:S01]  /*c6c0*/  ULOP3.LUT UR48, UR48, 0x1, URZ, 0xc0, !UPT ;  /* 0x0000000130307892 */ /* 0x000fe2000f8ec0ff */
[----:B-1----:R-:W-:Y:S01]  /*c6d0*/  IMAD.U32 R124, R125, 0x10000, RZ ;  /* 0x000100007d7c7824 */ /* 0x002fe200078e00ff */
[----:B------:R-:W-:Y:S01]  /*c6e0*/  SHF.R.U32.HI R125, RZ, 0x5, R125 ;  /* 0x00000005ff7d7819 */ /* 0x000fe2000001167d */
[----:B------:R-:W-:-:S02]  /*c6f0*/  USEL UR46, UR46, 0xa0, UP0 ;  /* 0x000000a02e2e7887 */ /* 0x000fc40008000000 */
[----:B------:R-:W-:Y:S01]  /*c700*/  UIADD3 UR42, UPT, UPT, UR42, 0x160d0, UR9 ;  /* 0x000160d02a2a7890 */ /* 0x000fe2000fffe009 */
[----:B------:R-:W-:Y:S01]  /*c710*/  LOP3.LUT R124, R124, 0x600000, RZ, 0xc0, !PT ;  /* 0x006000007c7c7812 */ /* 0x000fe200078ec0ff */
[----:B------:R-:W-:Y:S01]  /*c720*/  UIADD3 UR41, UPT, UPT, UR41, 0x160d0, UR9 ;  /* 0x000160d029297890 */ /* 0x000fe2000fffe009 */
[----:B------:R-:W-:Y:S01]  /*c730*/  LOP3.LUT R119, R125, 0x3, RZ, 0xc0, !PT ;  /* 0x000000037d777812 */ /* 0x000fe200078ec0ff */
[----:B------:R-:W-:Y:S01]  /*c740*/  @UP0 UIADD3 UR47, UPT, UPT, UR9, 0x16078, URZ ;  /* 0x00016078092f0890 */ /* 0x000fe2000fffe0ff */
[----:B------:R-:W-:Y:S01]  /*c750*/  LOP3.LUT R118, R124, UR10, RZ, 0xfc, !PT ;  /* 0x0000000a7c767c12 */ /* 0x000fe2000f8efcff */
[----:B------:R-:W-:Y:S01]  /*c760*/  @UP0 UIADD3 UR44, UPT, UPT, UR9, 0x16050, URZ ;  /* 0x00016050092c0890 */ /* 0x000fe2000fffe0ff */
[----:B------:R-:W-:Y:S01]  /*c770*/  SHF.R.U32.HI R120, RZ, 0x15, R124 ;  /* 0x00000015ff787819 */ /* 0x000fe2000001167c */
[----:B------:R-:W-:Y:S01]  /*c780*/  @UP0 UIADD3 UR43, UPT, UPT, UR9, 0x16070, URZ ;  /* 0x00016070092b0890 */ /* 0x000fe2000fffe0ff */
[----:B------:R-:W-:Y:S01]  /*c790*/  LOP3.LUT R121, R118, 0x20, RZ, 0xfc, !PT ;  /* 0x0000002076797812 */ /* 0x000fe200078efcff */
[----:B------:R-:W-:Y:S01]  /*c7a0*/  @UP0 UIADD3 UR40, UPT, UPT, UR9, 0x16058, URZ ;  /* 0x0001605809280890 */ /* 0x000fe2000fffe0ff */
[----:B------:R-:W-:Y:S01]  /*c7b0*/  UMOV UR53, 0x1 ;  /* 0x0000000100357882 */ /* 0x000fe20000000000 */
[----:B------:R-:W-:Y:S01]  /*c7c0*/  UMOV UR52, 0x1 ;  /* 0x0000000100347882 */ /* 0x000fe20000000000 */
[----:B--2---:R-:W-:-:S09]  /*c7d0*/  UMOV UR51, URZ ;  /* 0x000000ff00337c82 */ /* 0x004fd20008000000 */
.L_x_278:
[----:B-1----:R-:W1:Y:S01]  /*c7e0*/  LDCU.64 UR6, c[0x0][0x908] ;  /* 0x00012100ff0677ac */ /* 0x002e620008000a00 */
[----:B------:R-:W2:Y:S01]  /*c7f0*/  LDCU UR8, c[0x0][0x904] ;  /* 0x00012080ff0877ac */ /* 0x000ea20008000800 */
[----:B---3--:R-:W3:Y:S01]  /*c800*/  LDCU.64 UR4, c[0x0][0x380] ;  /* 0x00007000ff0477ac */ /* 0x008ee20008000a00 */
[----:B-1----:R-:W-:Y:S02]  /*c810*/  UIMAD.WIDE.U32 UR10, UR36, UR6, URZ ;  /* 0x00000006240a72a5 */ /* 0x002fe4000f8e00ff */
[----:B--2---:R-:W-:Y:S02]  /*c820*/  UISETP.NE.AND UP0, UPT, UR8, 0x1, UPT ;  /* 0x000000010800788c */ /* 0x004fe4000bf05270 */
[----:B------:R-:W-:-:S04]  /*c830*/  USHF.R.U32.HI UR6, URZ, UR7, UR11 ;  /* 0x00000007ff067299 */ /* 0x000fc8000801160b */
[----:B------:R-:W-:Y:S02]  /*c840*/  USEL UR6, UR36, UR6, !UP0 ;  /* 0x0000000624067287 */ /* 0x000fe4000c000000 */
[----:B---3--:R-:W-:Y:S02]  /*c850*/  UISETP.NE.AND UP0, UPT, UR5, URZ, UPT ;  /* 0x000000ff0500728c */ /* 0x008fe4000bf05270 */
[----:B------:R-:W-:-:S04]  /*c860*/  UIADD3 UR6, UPT, UPT, -UR6, URZ, URZ ;  /* 0x000000ff06067290 */ /* 0x000fc8000fffe1ff */
[----:B------:R-:W-:-:S04]  /*c870*/  UIMAD UR6, UR8, UR6, UR36 ;  /* 0x00000006080672a4 */ /* 0x000fc8000f8e0224 */
[----:B------:R-:W-:-:S04]  /*c880*/  USHF.L.U32 UR6, UR6, 0x8, URZ ;  /* 0x0000000806067899 */ /* 0x000fc800080006ff */
[----:B------:R-:W-:-:S09]  /*c890*/  UISETP.GE.OR UP0, UPT, UR6, UR4, !UP0 ;  /* 0x000000040600728c */ /* 0x000fd2000c706670 */
[----:B----4-:R-:W-:Y:S05]  /*c8a0*/  BRA.U UP0, `(.L_x_235) ;  /* 0x0000005500a87547 */ /* 0x010fea000b800000 */
[----:B------:R-:W-:Y:S02]  /*c8b0*/  UIADD3 UR4, UPT, UPT, UR5, 0x3f, URZ ;  /* 0x0000003f05047890 */ /* 0x000fe4000fffe0ff */
[----:B------:R-:W-:Y:S02]  /*c8c0*/  ULOP3.LUT UP0, UR60, UR5, 0x3f, URZ, 0xc0, !UPT ;  /* 0x0000003f053c7892 */ /* 0x000fe4000f80c0ff */
[----:B------:R-:W-:-:S04]  /*c8d0*/  USHF.R.S32.HI UR5, URZ, 0x1f, UR4 ;  /* 0x0000001fff057899 */ /* 0x000fc80008011404 */
[----:B------:R-:W-:-:S05]  /*c8e0*/  ULEA.HI UR4, UR5, UR4, URZ, 0x6 ;  /* 0x0000000405047291 */ /* 0x000fca000f8f30ff */
[----:B------:R-:W-:Y:S02]  /*c8f0*/  @UP0 ULEA.HI.SX32 UR59, UR4, 0xffffffff, 0x1a ;  /* 0xffffffff043b0891 */ /* 0x000fe4000f8fd2ff */
[----:B------:R-:W-:Y:S02]  /*c900*/  @!UP0 USHF.R.S32.HI UR59, URZ, 0x6, UR4 ;  /* 0x00000006ff3b8899 */ /* 0x000fe40008011404 */
[----:B------:R-:W-:-:S09]  /*c910*/  UISETP.NE.AND UP0, UPT, UR48, URZ, UPT ;  /* 0x000000ff3000728c */ /* 0x000fd2000bf05270 */
[----:B------:R-:W-:Y:S05]  /*c920*/  BRA.U UP0, `(.L_x_236) ;  /* 0x0000000100047547 */ /* 0x000fea000b800000 */
[----:B------:R-:W-:Y:S05]  /*c930*/  BPT.TRAP 0x1 ;  /* 0x000000040000795c */ /* 0x000fea0000300000 */
.L_x_236:
[----:B------:R-:W-:-:S04]  /*c940*/  UISETP.NE.AND UP0, UPT, UR56, URZ, UPT ;  /* 0x000000ff3800728c */ /* 0x000fc8000bf05270 */
[----:B------:R-:W-:-:S06]  /*c950*/  USEL UR4, UR52, UR53, UP0 ;  /* 0x0000003534047287 */ /* 0x000fcc0008000000 */
[----:B------:R-:W-:-:S04]  /*c960*/  MOV R0, UR4 ;  /* 0x0000000400007c02 */ /* 0x000fc80008000f00 */
[----:B------:R-:W-:-:S04]  /*c970*/  SHF.L.U32 R0, R0, 0x1f, RZ ;  /* 0x0000001f00007819 */ /* 0x000fc800000006ff */
[----:B------:R-:W1:Y:S02]  /*c980*/  SYNCS.PHASECHK.TRANS64.TRYWAIT P0, [UR47], R0 ;  /* 0x00000000ff0075a7 */ /* 0x000e64000800112f */
[----:B-1----:R-:W-:Y:S05]  /*c990*/  @!P0 BRA `(.L_x_237) ;  /* 0x0000009400748947 */ /* 0x002fea0003800000 */
.L_x_434:
[----:B------:R-:W-:Y:S01]  /*c9a0*/  UISETP.GE.AND UP0, UPT, UR59, 0x1, UPT ;  /* 0x000000013b00788c */ /* 0x000fe2000bf06270 */
[----:B------:R-:W-:Y:S01]  /*c9b0*/  HFMA2 R116, -RZ, RZ, 0, 0 ;  /* 0x00000000ff747431 */ /* 0x000fe200000001ff */
[----:B------:R-:W-:Y:S01]  /*c9c0*/  MOV R117, 0xff800000 ;  /* 0xff80000000757802 */ /* 0x000fe20000000f00 */
[----:B------:R-:W-:-:S06]  /*c9d0*/  UMOV UR50, URZ ;  /* 0x000000ff00327c82 */ /* 0x000fcc0008000000 */
[----:B------:R-:W-:Y:S05]  /*c9e0*/  BRA.U !UP0, `(.L_x_238) ;  /* 0x0000002508047547 */ /* 0x000fea000b800000 */
[----:B------:R-:W-:Y:S01]  /*c9f0*/  MOV R116, RZ ;  /* 0x000000ff00747202 */ /* 0x000fe20000000f00 */
[----:B------:R-:W-:Y:S01]  /*ca00*/  USHF.L.U32 UR50, UR59, 0x6, URZ ;  /* 0x000000063b327899 */ /* 0x000fe200080006ff */
[----:B------:R-:W-:Y:S01]  /*ca10*/  MOV R94, 0xff800000 ;  /* 0xff800000005e7802 */ /* 0x000fe20000000f00 */
[----:B------:R-:W2:Y:S01]  /*ca20*/  LDCU UR38, c[0x0][0x704] ;  /* 0x0000e080ff2677ac */ /* 0x000ea20008000800 */
[----:B------:R-:W-:-:S05]  /*ca30*/  UIADD3 UR59, UPT, UPT, UR59, -0x1, URZ ;  /* 0xffffffff3b3b7890 */ /* 0x000fca000fffe0ff */
.L_x_256:
[----:B-1----:R-:W-:Y:S01]  /*ca40*/  IADD3 R0, PT, PT, R124, UR46, RZ ;  /* 0x0000002e7c007c10 */ /* 0x002fe2000fffe0ff */
[----:B------:R-:W-:-:S04]  /*ca50*/  UISETP.NE.AND UP0, UPT, UR56, URZ, UPT ;  /* 0x000000ff3800728c */ /* 0x000fc8000bf05270 */
[----:B------:R-:W-:Y:S01]  /*ca60*/  USEL UR57, UR51, UR54, UP0 ;  /* 0x0000003633397287 */ /* 0x000fe20008000000 */
[----:B------:R-:W1:Y:S01]  /*ca70*/  SHFL.IDX PT, R0, R0, RZ, 0x1f ;  /* 0x00001fff00007589 */ /* 0x000e6200000e0000 */
[----:B------:R-:W-:Y:S01]  /*ca80*/  UISETP.GT.U32.AND UP0, UPT, UR45, 0x1, UPT ;  /* 0x000000012d00788c */ /* 0x000fe2000bf04070 */
[----:B-1----:R-:W-:-:S08]  /*ca90*/  R2UR UR58, R0 ;  /* 0x00000000003a72ca */ /* 0x002fd000000e0000 */
[----:B--23--:R-:W-:Y:S07]  /*caa0*/  BRA.U UP0, `(.L_x_239) ;  /* 0x0000000100047547 */ /* 0x00cfee000b800000 */
[----:B--2---:R-:W-:Y:S05]  /*cab0*/  BPT.TRAP 0x1 ;  /* 0x000000040000795c */ /* 0x004fea0000300000 */
.L_x_239:
[----:B------:R-:W-:Y:S01]  /*cac0*/  IMAD.U32 R0, RZ, RZ, UR57 ;  /* 0x00000039ff007e24 */ /* 0x000fe2000f8e00ff */
[----:B------:R-:W-:-:S04]  /*cad0*/  ISETP.NE.AND P0, PT, R119, R120, PT ;  /* 0x000000787700720c */ /* 0x000fc80003f05270 */
[----:B------:R-:W-:-:S04]  /*cae0*/  SHF.L.U32 R0, R0, 0x1f, RZ ;  /* 0x0000001f00007819 */ /* 0x000fc800000006ff */
[----:B------:R-:W1:Y:S02]  /*caf0*/  SYNCS.PHASECHK.TRANS64.TRYWAIT P1, [UR44], R0 ;  /* 0x00000000ff0075a7 */ /* 0x000e64000802112c */
[----:B-1----:R-:W-:Y:S05]  /*cb00*/  @!P1 BRA `(.L_x_240) ;  /* 0x0000009400309947 */ /* 0x002fea0003800000 */
.L_x_435:
[----:B------:R-:W-:Y:S05]  /*cb10*/  @!P0 BRA `(.L_x_241) ;  /* 0x0000000000408947 */ /* 0x000fea0003800000 */
[----:B-1----:R-:W-:Y:S01]  /*cb20*/  MOV R0, 0x8 ;  /* 0x0000000800007802 */ /* 0x002fe20000000f00 */
[----:B------:R-:W1:Y:S01]  /*cb30*/  LDCU.64 UR6, c[0x4][0xb0] ;  /* 0x01001600ff0677ac */ /* 0x000e620008000a00 */
[----:B------:R-:W-:Y:S02]  /*cb40*/  HFMA2 R12, -RZ, RZ, 0, 5.9604644775390625e-08 ;  /* 0x00000001ff0c7431 */ /* 0x000fe400000001ff */
[----:B------:R-:W-:Y:S01]  /*cb50*/  IMAD.MOV.U32 R8, RZ, RZ, 0x192 ;  /* 0x00000192ff087424 */ /* 0x000fe200078e00ff */
[----:B------:R3:W4:Y:S01]  /*cb60*/  LDC.64 R2, c[0x4][R0] ;  /* 0x0100000000027b82 */ /* 0x0007220000000a00 */
[----:B------:R-:W5:Y:S01]  /*cb70*/  LDCU.64 UR4, c[0x4][0xb8] ;  /* 0x01001700ff0477ac */ /* 0x000f620008000a00 */
[----:B------:R-:W-:Y:S01]  /*cb80*/  IMAD.MOV.U32 R13, RZ, RZ, RZ ;  /* 0x000000ffff0d7224 */ /* 0x000fe200078e00ff */
[----:B------:R-:W2:Y:S01]  /*cb90*/  LDCU.64 UR8, c[0x4][0x10] ;  /* 0x01000200ff0877ac */ /* 0x000ea20008000a00 */
[----:B-1----:R-:W-:Y:S01]  /*cba0*/  IMAD.U32 R4, RZ, RZ, UR6 ;  /* 0x00000006ff047e24 */ /* 0x002fe2000f8e00ff */
[----:B------:R-:W-:Y:S01]  /*cbb0*/  MOV R5, UR7 ;  /* 0x0000000700057c02 */ /* 0x000fe20008000f00 */
[----:B-----5:R-:W-:Y:S01]  /*cbc0*/  IMAD.U32 R6, RZ, RZ, UR4 ;  /* 0x00000004ff067e24 */ /* 0x020fe2000f8e00ff */
[----:B------:R-:W-:Y:S01]  /*cbd0*/  MOV R7, UR5 ;  /* 0x0000000500077c02 */ /* 0x000fe20008000f00 */
[----:B--2---:R-:W-:Y:S01]  /*cbe0*/  IMAD.U32 R10, RZ, RZ, UR8 ;  /* 0x00000008ff0a7e24 */ /* 0x004fe2000f8e00ff */
[----:B------:R-:W-:-:S02]  /*cbf0*/  MOV R11, UR9 ;  /* 0x00000009000b7c02 */ /* 0x000fc40008000f00 */
[----:B------:R-:W-:-:S07]  /*cc00*/  LEPC R20, `(.L_x_241) ;  /* 0x000000001014794e */ /* 0x000fce0000000000 */
[----:B---34-:R-:W-:Y:S05]  /*cc10*/  CALL.ABS.NOINC R2 ;  /* 0x0000000002007343 */ /* 0x018fea0003c00000 */
.L_x_241:
[----:B------:R-:W-:Y:S05]  /*cc20*/  WARPSYNC.ALL ;  /* 0x0000000000007948 */ /* 0x000fea0003800000 */
[----:B------:R-:W-:Y:S02]  /*cc30*/  R2UR UR4, R118 ;  /* 0x00000000760472ca */ /* 0x000fe400000e0000 */
[----:B------:R-:W-:-:S11]  /*cc40*/  ISETP.NE.AND P0, PT, R119, R120, PT ;  /* 0x000000787700720c */ /* 0x000fd60003f05270 */
[----:B------:R-:W3:Y:S02]  /*cc50*/  LDTM.x32 R56, tmem[UR4] ;  /* 0x00000004003879ee */ /* 0x000ee400082c0000 */
[----:B---3--:R-:W-:Y:S05]  /*cc60*/  @!P0 BRA `(.L_x_242) ;  /* 0x0000000000408947 */ /* 0x008fea0003800000 */
[----:B-1----:R-:W-:Y:S01]  /*cc70*/  MOV R2, 0x8 ;  /* 0x0000000800027802 */ /* 0x002fe20000000f00 */
[----:B------:R-:W1:Y:S01]  /*cc80*/  LDCU.64 UR8, c[0x4][0xb0] ;  /* 0x01001600ff0877ac */ /* 0x000e620008000a00 */
[----:B------:R-:W-:Y:S02]  /*cc90*/  HFMA2 R12, -RZ, RZ, 0, 5.9604644775390625e-08 ;  /* 0x00000001ff0c7431 */ /* 0x000fe400000001ff */
[----:B------:R-:W-:Y:S01]  /*cca0*/  IMAD.MOV.U32 R8, RZ, RZ, 0x192 ;  /* 0x00000192ff087424 */ /* 0x000fe200078e00ff */
[----:B------:R-:W3:Y:S01]  /*ccb0*/  LDCU.64 UR6, c[0x4][0xb8] ;  /* 0x01001700ff0677ac */ /* 0x000ee20008000a00 */
[----:B------:R-:W4:Y:S01]  /*ccc0*/  LDC.64 R2, c[0x4][R2] ;  /* 0x0100000002027b82 */ /* 0x000f220000000a00 */
[----:B------:R-:W-:Y:S01]  /*ccd0*/  IMAD.MOV.U32 R13, RZ, RZ, RZ ;  /* 0x000000ffff0d7224 */ /* 0x000fe200078e00ff */
[----:B------:R-:W5:Y:S01]  /*cce0*/  LDCU.64 UR4, c[0x4][0x10] ;  /* 0x01000200ff0477ac */ /* 0x000f620008000a00 */
[----:B-1----:R-:W-:Y:S01]  /*ccf0*/  IMAD.U32 R4, RZ, RZ, UR8 ;  /* 0x00000008ff047e24 */ /* 0x002fe2000f8e00ff */
[----:B------:R-:W-:Y:S01]  /*cd00*/  MOV R5, UR9 ;  /* 0x0000000900057c02 */ /* 0x000fe20008000f00 */
[----:B---3--:R-:W-:Y:S01]  /*cd10*/  IMAD.U32 R6, RZ, RZ, UR6 ;  /* 0x00000006ff067e24 */ /* 0x008fe2000f8e00ff */
[----:B------:R-:W-:Y:S01]  /*cd20*/  MOV R7, UR7 ;  /* 0x0000000700077c02 */ /* 0x000fe20008000f00 */
[----:B-----5:R-:W-:Y:S01]  /*cd30*/  IMAD.U32 R10, RZ, RZ, UR4 ;  /* 0x00000004ff0a7e24 */ /* 0x020fe2000f8e00ff */
[----:B------:R-:W-:-:S02]  /*cd40*/  MOV R11, UR5 ;  /* 0x00000005000b7c02 */ /* 0x000fc40008000f00 */
[----:B------:R-:W-:-:S07]  /*cd50*/  LEPC R20, `(.L_x_242) ;  /* 0x000000001014794e */ /* 0x000fce0000000000 */
[----:B--2-4-:R-:W-:Y:S05]  /*cd60*/  CALL.ABS.NOINC R2 ;  /* 0x0000000002007343 */ /* 0x014fea0003c00000 */
.L_x_242:
[----:B------:R-:W-:Y:S05]  /*cd70*/  WARPSYNC.ALL ;  /* 0x0000000000007948 */ /* 0x000fea0003800000 */
[----:B------:R-:W-:Y:S02]  /*cd80*/  R2UR UR4, R121 ;  /* 0x00000000790472ca */ /* 0x000fe400000e0000 */
[C---:B-1----:R-:W-:Y:S02]  /*cd90*/  FMNMX3 R0, R94.reuse, R56, R60, !PT ;  /* 0x000000385e007276 */ /* 0x042fe4000780003c */
[C---:B------:R-:W-:Y:S02]  /*cda0*/  FMNMX3 R3, R94.reuse, R57, R61, !PT ;  /* 0x000000395e037276 */ /* 0x040fe4000780003d */
[----:B------:R-:W-:-:S02]  /*cdb0*/  FMNMX3 R4, R94, R58, R62, !PT ;  /* 0x0000003a5e047276 */ /* 0x000fc4000780003e */
[----:B------:R-:W-:Y:S02]  /*cdc0*/  FMNMX3 R0, R0, R64, R68, !PT ;  /* 0x0000004000007276 */ /* 0x000fe40007800044 */
[----:B------:R-:W-:Y:S02]  /*cdd0*/  FMNMX3 R3, R3, R65, R69, !PT ;  /* 0x0000004103037276 */ /* 0x000fe40007800045 */
[----:B------:R-:W-:Y:S01]  /*cde0*/  FMNMX3 R5, R94, R59, R63, !PT ;  /* 0x0000003b5e057276 */ /* 0x000fe2000780003f */
[----:B------:R-:W1:Y:S01]  /*cdf0*/  LDTM.x32 R24, tmem[UR4] ;  /* 0x00000004001879ee */ /* 0x000e6200082c0000 */
[----:B------:R-:W-:Y:S02]  /*ce00*/  FMNMX3 R4, R4, R66, R70, !PT ;  /* 0x0000004204047276 */ /* 0x000fe40007800046 */
[----:B------:R-:W-:Y:S02]  /*ce10*/  FMNMX3 R0, R0, R72, R76, !PT ;  /* 0x0000004800007276 */ /* 0x000fe4000780004c */
[----:B------:R-:W-:-:S02]  /*ce20*/  FMNMX3 R3, R3, R73, R77, !PT ;  /* 0x0000004903037276 */ /* 0x000fc4000780004d */
[----:B------:R-:W-:Y:S02]  /*ce30*/  FMNMX3 R5, R5, R67, R71, !PT ;  /* 0x0000004305057276 */ /* 0x000fe40007800047 */
[----:B------:R-:W-:Y:S02]  /*ce40*/  FMNMX3 R4, R4, R74, R78, !PT ;  /* 0x0000004a04047276 */ /* 0x000fe4000780004e */
[----:B------:R-:W-:Y:S02]  /*ce50*/  FMNMX3 R0, R0, R80, R84, !PT ;  /* 0x0000005000007276 */ /* 0x000fe40007800054 */
[----:B------:R-:W-:Y:S02]  /*ce60*/  FMNMX3 R3, R3, R81, R85, !PT ;  /* 0x0000005103037276 */ /* 0x000fe40007800055 */
[----:B------:R-:W-:Y:S02]  /*ce70*/  FMNMX3 R5, R5, R75, R79, !PT ;  /* 0x0000004b05057276 */ /* 0x000fe4000780004f */
[----:B------:R-:W-:-:S02]  /*ce80*/  FMNMX3 R4, R4, R82, R86, !PT ;  /* 0x0000005204047276 */ /* 0x000fc40007800056 */
[----:B------:R-:W-:Y:S02]  /*ce90*/  FMNMX3 R5, R5, R83, R87, !PT ;  /* 0x0000005305057276 */ /* 0x000fe40007800057 */
[----:B------:R-:W-:Y:S02]  /*cea0*/  ISETP.NE.AND P0, PT, R119, R120, PT ;  /* 0x000000787700720c */ /* 0x000fe40003f05270 */
[----:B-1----:R-:W-:Y:S02]  /*ceb0*/  FMNMX3 R0, R0, R24, R28, !PT ;  /* 0x0000001800007276 */ /* 0x002fe4000780001c */
        /* <DEDUP_REMOVED lines=15> */
[----:B------:R-:W-:-:S04]  /*cfb0*/  FMNMX3 R0, R4, R3, R0, !PT ;  /* 0x0000000304007276 */ /* 0x000fc80007800000 */
[----:B------:R-:W-:-:S04]  /*cfc0*/  FMNMX R117, R2, R0, !PT ;  /* 0x0000000002757209 */ /* 0x000fc80007800000 */
[----:B------:R-:W-:-:S04]  /*cfd0*/  FSETP.NEU.AND P1, PT, R117, -INF , PT ;  /* 0xff8000007500780b */ /* 0x000fc80003f2d000 */
[----:B------:R-:W-:Y:S01]  /*cfe0*/  FSEL R95, R117, RZ, P1 ;  /* 0x000000ff755f7208 */ /* 0x000fe20000800000 */
[----:B------:R-:W-:Y:S08]  /*cff0*/  @!P0 BRA `(.L_x_243) ;  /* 0x0000000000408947 */ /* 0x000ff00003800000 */
[----:B------:R-:W-:Y:S01]  /*d000*/  MOV R2, 0x8 ;  /* 0x0000000800027802 */ /* 0x000fe20000000f00 */
        /* <DEDUP_REMOVED lines=15> */
.L_x_243:
[----:B------:R-:W-:Y:S05]  /*d100*/  WARPSYNC.ALL ;  /* 0x0000000000007948 */ /* 0x000fea0003800000 */
[----:B------:R-:W-:Y:S02]  /*d110*/  R2UR UR4, R118 ;  /* 0x00000000760472ca */ /* 0x000fe400000e0000 */
[----:B------:R-:W-:-:S11]  /*d120*/  ISETP.NE.AND P0, PT, RZ, UR48, PT ;  /* 0x00000030ff007c0c */ /* 0x000fd6000bf05270 */
[----:B------:R1:W-:Y:S02]  /*d130*/  STTM.x2 tmem[UR4], R94 ;  /* 0x0000005e000079ed */ /* 0x0003e400080c0004 */
[----:B------:R-:W-:Y:S05]  /*d140*/  @P0 BRA `(.L_x_244) ;  /* 0x0000000000040947 */ /* 0x000fea0003800000 */
[----:B--2---:R-:W-:Y:S05]  /*d150*/  BPT.TRAP 0x1 ;  /* 0x000000040000795c */ /* 0x004fea0000300000 */
.L_x_244:
[----:B------:R-:W-:Y:S01]  /*d160*/  MOV R0, UR55 ;  /* 0x0000003700007c02 */ /* 0x000fe20008000f00 */
[----:B------:R-:W-:Y:S01]  /*d170*/  SYNCS.ARRIVE.TRANS64.A1T0 RZ, [UR43], RZ ;  /* 0x000000ffffff79a7 */ /* 0x000fe2000810002b */
[----:B------:R-:W-:Y:S02]  /*d180*/  UISETP.NE.AND UP0, UPT, UR56, URZ, UPT ;  /* 0x000000ff3800728c */ /* 0x000fe4000bf05270 */
[----:B------:R-:W-:Y:S01]  /*d190*/  SHF.L.U32 R2, R0, 0x1f, RZ ;  /* 0x0000001f00027819 */ /* 0x000fe200000006ff */
[----:B--2---:R-:W-:Y:S01]  /*d1a0*/  FMUL R0, R95, -UR38 ;  /* 0x800000265f007c20 */ /* 0x004fe20008400000 */
[----:B------:R-:W-:Y:S02]  /*d1b0*/  USEL UR39, UR52, UR53, UP0 ;  /* 0x0000003534277287 */ /* 0x000fe40008000000 */
[----:B------:R-:W2:Y:S01]  /*d1c0*/  SYNCS.PHASECHK.TRANS64.TRYWAIT P2, [UR42], R2 ;  /* 0x00000002ff0075a7 */ /* 0x000ea2000804112a */
[--C-:B------:R-:W-:Y:S01]  /*d1d0*/  FFMA2 R56, R56.F32x2.HI_LO, UR38.F32, R0.reuse.F32 ;  /* 0x0000002638387c49 */ /* 0x100fe20009200000 */
[----:B------:R-:W-:Y:S01]  /*d1e0*/  ULOP3.LUT UR39, UR39, 0x1, URZ, 0x3c, !UPT ;  /* 0x0000000127277892 */ /* 0x000fe2000f8e3cff */
[----:B------:R-:W-:-:S02]  /*d1f0*/  FFMA2 R58, R58.F32x2.HI_LO, UR38.F32, R0.F32 ;  /* 0x000000263a3a7c49 */ /* 0x000fc40009200000 */
[--C-:B------:R-:W-:Y:S01]  /*d200*/  FFMA2 R60, R60.F32x2.HI_LO, UR38.F32, R0.reuse.F32 ;  /* 0x000000263c3c7c49 */ /* 0x100fe20009200000 */
[----:B------:R-:W-:Y:S01]  /*d210*/  FSETP.GEU.AND P1, PT, R56, -126, PT ;  /* 0xc2fc00003800780b */ /* 0x000fe20003f2e000 */
[----:B------:R-:W-:Y:S01]  /*d220*/  FFMA2 R62, R62.F32x2.HI_LO, UR38.F32, R0.F32 ;  /* 0x000000263e3e7c49 */ /* 0x000fe20009200000 */
[----:B------:R-:W-:Y:S02]  /*d230*/  FSETP.GEU.AND P0, PT, R57, -126, PT ;  /* 0xc2fc00003900780b */ /* 0x000fe40003f0e000 */
[----:B------:R-:W-:Y:S02]  /*d240*/  FSETP.GEU.AND P6, PT, R58, -126, PT ;  /* 0xc2fc00003a00780b */ /* 0x000fe40003fce000 */
[----:B------:R-:W-:Y:S02]  /*d250*/  FSETP.GEU.AND P5, PT, R59, -126, PT ;  /* 0xc2fc00003b00780b */ /* 0x000fe40003fae000 */
[----:B------:R-:W-:Y:S02]  /*d260*/  FSETP.GEU.AND P4, PT, R60, -126, PT ;  /* 0xc2fc00003c00780b */ /* 0x000fe40003f8e000 */
[----:B------:R-:W-:-:S03]  /*d270*/  FSETP.GEU.AND P3, PT, R61, -126, PT ;  /* 0xc2fc00003d00780b */ /* 0x000fc60003f6e000 */
[----:B------:R-:W-:Y:S02]  /*d280*/  @!P1 FMUL R56, R56, 0.5 ;  /* 0x3f00000038389820 */ /* 0x000fe40000400000 */
[----:B------:R-:W-:Y:S02]  /*d290*/  @!P0 FMUL R57, R57, 0.5 ;  /* 0x3f00000039398820 */ /* 0x000fe40000400000 */
[----:B------:R-:W-:Y:S01]  /*d2a0*/  @!P6 FMUL R58, R58, 0.5 ;  /* 0x3f0000003a3ae820 */ /* 0x000fe20000400000 */
[----:B------:R3:W4:Y:S01]  /*d2b0*/  MUFU.EX2 R114, R56 ;  /* 0x0000003800727308 */ /* 0x0007220000000800 */
[----:B------:R-:W-:-:S07]  /*d2c0*/  @!P5 FMUL R59, R59, 0.5 ;  /* 0x3f0000003b3bd820 */ /* 0x000fce0000400000 */
[----:B------:R3:W5:Y:S08]  /*d2d0*/  MUFU.EX2 R115, R57 ;  /* 0x0000003900737308 */ /* 0x0007700000000800 */
[----:B------:R3:W1:Y:S08]  /*d2e0*/  MUFU.EX2 R108, R58 ;  /* 0x0000003a006c7308 */ /* 0x0006700000000800 */
[----:B------:R3:W1:Y:S02]  /*d2f0*/  MUFU.EX2 R109, R59 ;  /* 0x0000003b006d7308 */ /* 0x0006640000000800 */
[----:B-12345:R-:W-:Y:S05]  /*d300*/  @!P2 BRA `(.L_x_245) ;  /* 0x0000008c0048a947 */ /* 0x03efea0003800000 */
.L_x_436:
[----:B------:R-:W-:Y:S01]  /*d310*/  @!P1 FMUL R114, R114, R114 ;  /* 0x0000007272729220 */ /* 0x000fe20000400000 */
[----:B------:R-:W-:Y:S01]  /*d320*/  FSETP.GEU.AND P2, PT, R62, -126, PT ;  /* 0xc2fc00003e00780b */ /* 0x000fe20003f4e000 */
[----:B------:R-:W-:Y:S01]  /*d330*/  @!P3 FMUL R61, R61, 0.5 ;  /* 0x3f0000003d3db820 */ /* 0x000fe20000400000 */
[----:B------:R-:W-:Y:S01]  /*d340*/  FSETP.GEU.AND P1, PT, R63, -126, PT ;  /* 0xc2fc00003f00780b */ /* 0x000fe20003f2e000 */
[----:B------:R-:W-:Y:S01]  /*d350*/  @!P4 FMUL R60, R60, 0.5 ;  /* 0x3f0000003c3cc820 */ /* 0x000fe20000400000 */
[--C-:B------:R-:W-:Y:S01]  /*d360*/  FFMA2 R64, R64.F32x2.HI_LO, UR38.F32, R0.reuse.F32 ;  /* 0x0000002640407c49 */ /* 0x100fe20009200000 */
[----:B------:R-:W2:Y:S01]  /*d370*/  MUFU.EX2 R105, R61 ;  /* 0x0000003d00697308 */ /* 0x000ea20000000800 */
[----:B------:R-:W-:Y:S01]  /*d380*/  @!P0 FMUL R115, R115, R115 ;  /* 0x0000007373738220 */ /* 0x000fe20000400000 */
[--C-:B------:R-:W-:Y:S01]  /*d390*/  FFMA2 R66, R66.F32x2.HI_LO, UR38.F32, R0.reuse.F32 ;  /* 0x0000002642427c49 */ /* 0x100fe20009200000 */
[----:B------:R-:W-:Y:S01]  /*d3a0*/  USHF.R.U32.HI UR4, URZ, 0x15, UR58 ;  /* 0x00000015ff047899 */ /* 0x000fe2000801163a */
[----:B------:R-:W-:Y:S01]  /*d3b0*/  FSETP.GEU.AND P0, PT, R64, -126, PT ;  /* 0xc2fc00004000780b */ /* 0x000fe20003f0e000 */
[--C-:B------:R-:W-:Y:S01]  /*d3c0*/  FFMA2 R68, R68.F32x2.HI_LO, UR38.F32, R0.reuse.F32 ;  /* 0x0000002644447c49 */ /* 0x100fe20009200000 */
[----:B------:R-:W-:Y:S01]  /*d3d0*/  UISETP.NE.AND UP0, UPT, UR56, URZ, UPT ;  /* 0x000000ff3800728c */ /* 0x000fe2000bf05270 */
[--C-:B------:R-:W-:Y:S01]  /*d3e0*/  FFMA2 R70, R70.F32x2.HI_LO, UR38.F32, R0.reuse.F32 ;  /* 0x0000002646467c49 */ /* 0x100fe20009200000 */
[----:B------:R-:W3:Y:S01]  /*d3f0*/  MUFU.EX2 R104, R60 ;  /* 0x0000003c00687308 */ /* 0x000ee20000000800 */
[----:B------:R-:W-:Y:S01]  /*d400*/  @!P2 FMUL R62, R62, 0.5 ;  /* 0x3f0000003e3ea820 */ /* 0x000fe20000400000 */
[----:B------:R-:W-:Y:S01]  /*d410*/  @!P1 FMUL R63, R63, 0.5 ;  /* 0x3f0000003f3f9820 */ /* 0x000fe20000400000 */
[----:B------:R-:W-:Y:S01]  /*d420*/  @!P6 FMUL R108, R108, R108 ;  /* 0x0000006c6c6ce220 */ /* 0x000fe20000400000 */
[----:B------:R-:W-:Y:S01]  /*d430*/  @!P5 FMUL R109, R109, R109 ;  /* 0x0000006d6d6dd220 */ /* 0x000fe20000400000 */
[----:B------:R-:W-:Y:S01]  /*d440*/  FSETP.GEU.AND P6, PT, R65, -126, PT ;  /* 0xc2fc00004100780b */ /* 0x000fe20003fce000 */
[--C-:B------:R-:W-:Y:S01]  /*d450*/  FFMA2 R72, R72.F32x2.HI_LO, UR38.F32, R0.reuse.F32 ;  /* 0x0000002648487c49 */ /* 0x100fe20009200000 */
[----:B------:R-:W-:Y:S01]  /*d460*/  FSETP.GEU.AND P5, PT, R66, -126, PT ;  /* 0xc2fc00004200780b */ /* 0x000fe20003fae000 */
[----:B------:R-:W4:Y:S01]  /*d470*/  MUFU.EX2 R102, R62 ;  /* 0x0000003e00667308 */ /* 0x000f220000000800 */
[----:B--2---:R-:W-:Y:S01]  /*d480*/  @!P3 FMUL R105, R105, R105 ;  /* 0x000000696969b220 */ /* 0x004fe20000400000 */
[----:B------:R-:W-:Y:S01]  /*d490*/  FSETP.GEU.AND P3, PT, R68, -126, PT ;  /* 0xc2fc00004400780b */ /* 0x000fe20003f6e000 */
[----:B------:R-:W-:Y:S01]  /*d4a0*/  @!P0 FMUL R64, R64, 0.5 ;  /* 0x3f00000040408820 */ /* 0x000fe20000400000 */
[--C-:B------:R-:W-:Y:S01]  /*d4b0*/  FFMA2 R74, R74.F32x2.HI_LO, UR38.F32, R0.reuse.F32 ;  /* 0x000000264a4a7c49 */ /* 0x100fe20009200000 */
[----:B------:R-:W-:Y:S01]  /*d4c0*/  ULOP3.LUT UR55, UR55, 0x1, URZ, 0x3c, !UPT ;  /* 0x0000000137377892 */ /* 0x000fe2000f8e3cff */
[--C-:B------:R-:W-:Y:S01]  /*d4d0*/  FFMA2 R76, R76.F32x2.HI_LO, UR38.F32, R0.reuse.F32 ;  /* 0x000000264c4c7c49 */ /* 0x100fe20009200000 */
[----:B------:R-:W-:Y:S01]  /*d4e0*/  USEL UR52, UR39, UR52, UP0 ;  /* 0x0000003427347287 */ /* 0x000fe20008000000 */
[----:B------:R-:W2:Y:S01]  /*d4f0*/  MUFU.EX2 R103, R63 ;  /* 0x0000003f00677308 */ /* 0x000ea20000000800 */
[----:B---3--:R-:W-:Y:S01]  /*d500*/  @!P4 FMUL R104, R104, R104 ;  /* 0x000000686868c220 */ /* 0x008fe20000400000 */
[----:B------:R-:W-:Y:S01]  /*d510*/  FSETP.GEU.AND P4, PT, R67, -126, PT ;  /* 0xc2fc00004300780b */ /* 0x000fe20003f8e000 */
[----:B------:R-:W-:Y:S01]  /*d520*/  @!P6 FMUL R65, R65, 0.5 ;  /* 0x3f0000004141e820 */ /* 0x000fe20000400000 */
[----:B------:R-:W-:Y:S01]  /*d530*/  @!P5 FMUL R66, R66, 0.5 ;  /* 0x3f0000004242d820 */ /* 0x000fe20000400000 */
[--C-:B------:R-:W-:Y:S01]  /*d540*/  FFMA2 R78, R78.F32x2.HI_LO, UR38.F32, R0.reuse.F32 ;  /* 0x000000264e4e7c49 */ /* 0x100fe20009200000 */
[----:B------:R-:W-:Y:S01]  /*d550*/  USEL UR53, UR53, UR39, UP0 ;  /* 0x0000002735357287 */ /* 0x000fe20008000000 */
[----:B------:R-:W-:Y:S01]  /*d560*/  @!P3 FMUL R68, R68, 0.5 ;  /* 0x3f0000004444b820 */ /* 0x000fe20000400000 */
[----:B------:R-:W3:Y:S01]  /*d570*/  MUFU.EX2 R112, R64 ;  /* 0x0000004000707308 */ /* 0x000ee20000000800 */
[----:B----4-:R-:W-:Y:S01]  /*d580*/  @!P2 FMUL R102, R102, R102 ;  /* 0x000000666666a220 */ /* 0x010fe20000400000 */
[----:B------:R-:W-:Y:S01]  /*d590*/  FSETP.GEU.AND P2, PT, R69, -126, PT ;  /* 0xc2fc00004500780b */ /* 0x000fe20003f4e000 */
[--C-:B------:R-:W-:Y:S01]  /*d5a0*/  FFMA2 R80, R80.F32x2.HI_LO, UR38.F32, R0.reuse.F32 ;  /* 0x0000002650507c49 */ /* 0x100fe20009200000 */
[----:B------:R-:W-:Y:S01]  /*d5b0*/  SYNCS.ARRIVE.TRANS64.A1T0 RZ, [UR41], RZ ;  /* 0x000000ffffff79a7 */ /* 0x000fe20008100029 */
[----:B------:R-:W-:-:S02]  /*d5c0*/  FFMA2 R82, R82.F32x2.HI_LO, UR38.F32, R0.F32 ;  /* 0x0000002652527c49 */ /* 0x000fc40009200000 */
[----:B------:R-:W-:Y:S01]  /*d5d0*/  @!P4 FMUL R67, R67, 0.5 ;  /* 0x3f0000004343c820 */ /* 0x000fe20000400000 */
[----:B------:R-:W4:Y:S01]  /*d5e0*/  MUFU.EX2 R113, R65 ;  /* 0x0000004100717308 */ /* 0x000f220000000800 */
[----:B--2---:R-:W-:Y:S01]  /*d5f0*/  @!P1 FMUL R103, R103, R103 ;  /* 0x0000006767679220 */ /* 0x004fe20000400000 */
[----:B------:R-:W-:Y:S01]  /*d600*/  FSETP.GEU.AND P1, PT, R70, -126, PT ;  /* 0xc2fc00004600780b */ /* 0x000fe20003f2e000 */
[--C-:B------:R-:W-:Y:S02]  /*d610*/  FFMA2 R84, R84.F32x2.HI_LO, UR38.F32, R0.reuse.F32 ;  /* 0x0000002654547c49 */ /* 0x100fe40009200000 */
[--C-:B------:R-:W-:Y:S02]  /*d620*/  FFMA2 R86, R86.F32x2.HI_LO, UR38.F32, R0.reuse.F32 ;  /* 0x0000002656567c49 */ /* 0x100fe40009200000 */
[----:B------:R-:W-:Y:S01]  /*d630*/  @!P2 FMUL R69, R69, 0.5 ;  /* 0x3f0000004545a820 */ /* 0x000fe20000400000 */
[----:B------:R-:W2:Y:S01]  /*d640*/  MUFU.EX2 R100, R66 ;  /* 0x0000004200647308 */ /* 0x000ea20000000800 */
[----:B---3--:R-:W-:Y:S01]  /*d650*/  @!P0 FMUL R112, R112, R112 ;  /* 0x0000007070708220 */ /* 0x008fe20000400000 */
[----:B------:R-:W-:Y:S01]  /*d660*/  FSETP.GEU.AND P0, PT, R71, -126, PT ;  /* 0xc2fc00004700780b */ /* 0x000fe20003f0e000 */
[----:B------:R-:W-:-:S02]  /*d670*/  FFMA2 R24, R24.F32x2.HI_LO, UR38.F32, R0.F32 ;  /* 0x0000002618187c49 */ /* 0x000fc40009200000 */
[--C-:B------:R-:W-:Y:S02]  /*d680*/  FFMA2 R26, R26.F32x2.HI_LO, UR38.F32, R0.reuse.F32 ;  /* 0x000000261a1a7c49 */ /* 0x100fe40009200000 */
[----:B------:R-:W-:Y:S01]  /*d690*/  @!P1 FMUL R70, R70, 0.5 ;  /* 0x3f00000046469820 */ /* 0x000fe20000400000 */
[----:B------:R-:W3:Y:S01]  /*d6a0*/  MUFU.EX2 R98, R68 ;  /* 0x0000004400627308 */ /* 0x000ee20000000800 */
[----:B----4-:R-:W-:Y:S01]  /*d6b0*/  @!P6 FMUL R113, R113, R113 ;  /* 0x000000717171e220 */ /* 0x010fe20000400000 */
[----:B------:R-:W-:Y:S01]  /*d6c0*/  FSETP.GEU.AND P6, PT, R72, -126, PT ;  /* 0xc2fc00004800780b */ /* 0x000fe20003fce000 */
[--C-:B------:R-:W-:Y:S02]  /*d6d0*/  FFMA2 R28, R28.F32x2.HI_LO, UR38.F32, R0.reuse.F32 ;  /* 0x000000261c1c7c49 */ /* 0x100fe40009200000 */
[--C-:B------:R-:W-:Y:S02]  /*d6e0*/  FFMA2 R30, R30.F32x2.HI_LO, UR38.F32, R0.reuse.F32 ;  /* 0x000000261e1e7c49 */ /* 0x100fe40009200000 */
[----:B------:R-:W-:Y:S01]  /*d6f0*/  @!P0 FMUL R71, R71, 0.5 ;  /* 0x3f00000047478820 */ /* 0x000fe20000400000 */
[----:B------:R-:W4:Y:S01]  /*d700*/  MUFU.EX2 R99, R69 ;  /* 0x0000004500637308 */ /* 0x000f220000000800 */
[----:B--2---:R-:W-:Y:S01]  /*d710*/  @!P5 FMUL R100, R100, R100 ;  /* 0x000000646464d220 */ /* 0x004fe20000400000 */
[----:B------:R-:W-:Y:S01]  /*d720*/  FSETP.GEU.AND P5, PT, R73, -126, PT ;  /* 0xc2fc00004900780b */ /* 0x000fe20003fae000 */
[----:B------:R-:W-:-:S02]  /*d730*/  FFMA2 R32, R32.F32x2.HI_LO, UR38.F32, R0.F32 ;  /* 0x0000002620207c49 */ /* 0x000fc40009200000 */
[--C-:B------:R-:W-:Y:S02]  /*d740*/  FFMA2 R34, R34.F32x2.HI_LO, UR38.F32, R0.reuse.F32 ;  /* 0x0000002622227c49 */ /* 0x100fe40009200000 */
[----:B------:R-:W-:Y:S01]  /*d750*/  @!P6 FMUL R72, R72, 0.5 ;  /* 0x3f0000004848e820 */ /* 0x000fe20000400000 */
[----:B------:R-:W2:Y:S01]  /*d760*/  MUFU.EX2 R96, R70 ;  /* 0x0000004600607308 */ /* 0x000ea20000000800 */
[----:B---3--:R-:W-:Y:S01]  /*d770*/  @!P3 FMUL R98, R98, R98 ;  /* 0x000000626262b220 */ /* 0x008fe20000400000 */
[----:B------:R-:W-:Y:S01]  /*d780*/  FSETP.GEU.AND P3, PT, R75, -126, PT ;  /* 0xc2fc00004b00780b */ /* 0x000fe20003f6e000 */
[--C-:B------:R-:W-:Y:S02]  /*d790*/  FFMA2 R36, R36.F32x2.HI_LO, UR38.F32, R0.reuse.F32 ;  /* 0x0000002624247c49 */ /* 0x100fe40009200000 */
[--C-:B------:R-:W-:Y:S02]  /*d7a0*/  FFMA2 R38, R38.F32x2.HI_LO, UR38.F32, R0.reuse.F32 ;  /* 0x0000002626267c49 */ /* 0x100fe40009200000 */
[----:B------:R-:W-:Y:S01]  /*d7b0*/  @!P5 FMUL R73, R73, 0.5 ;  /* 0x3f0000004949d820 */ /* 0x000fe20000400000 */
[----:B------:R-:W3:Y:S01]  /*d7c0*/  MUFU.EX2 R101, R67 ;  /* 0x0000004300657308 */ /* 0x000ee20000000800 */
[----:B----4-:R-:W-:Y:S01]  /*d7d0*/  @!P2 FMUL R99, R99, R99 ;  /* 0x000000636363a220 */ /* 0x010fe20000400000 */
[----:B------:R-:W-:Y:S01]  /*d7e0*/  FSETP.GEU.AND P2, PT, R76, -126, PT ;  /* 0xc2fc00004c00780b */ /* 0x000fe20003f4e000 */
[----:B------:R-:W-:-:S02]  /*d7f0*/  FFMA2 R40, R40.F32x2.HI_LO, UR38.F32, R0.F32 ;  /* 0x0000002628287c49 */ /* 0x000fc40009200000 */
[--C-:B------:R-:W-:Y:S02]  /*d800*/  FFMA2 R42, R42.F32x2.HI_LO, UR38.F32, R0.reuse.F32 ;  /* 0x000000262a2a7c49 */ /* 0x100fe40009200000 */
        /* <DEDUP_REMOVED lines=17> */
[----:B------:R-:W-:Y:S01]  /*d920*/  FFMA2 R54, R54.F32x2.HI_LO, UR38.F32, R0.F32 ;  /* 0x0000002636367c49 */ /* 0x000fe20009200000 */
[----:B------:R-:W-:Y:S01]  /*d930*/  MOV R0, UR4 ;  /* 0x0000000400007c02 */ /* 0x000fe20008000f00 */
[----:B------:R-:W-:Y:S01]  /*d940*/  @!P4 FMUL R74, R74, 0.5 ;  /* 0x3f0000004a4ac820 */ /* 0x000fe20000400000 */
[----:B------:R-:W4:Y:S01]  /*d950*/  MUFU.EX2 R91, R75 ;  /* 0x0000004b005b7308 */ /* 0x000f220000000800 */
[----:B--2---:R-:W-:Y:S01]  /*d960*/  @!P6 FMUL R110, R110, R110 ;  /* 0x0000006e6e6ee220 */ /* 0x004fe20000400000 */
[----:B------:R-:W-:-:S05]  /*d970*/  FSETP.GEU.AND P6, PT, R79, -126, PT ;  /* 0xc2fc00004f00780b */ /* 0x000fca0003fce000 */
[----:B------:R-:W-:Y:S01]  /*d980*/  @!P0 FMUL R78, R78, 0.5 ;  /* 0x3f0000004e4e8820 */ /* 0x000fe20000400000 */
[----:B------:R-:W2:Y:S01]  /*d990*/  MUFU.EX2 R88, R76 ;  /* 0x0000004c00587308 */ /* 0x000ea20000000800 */
[----:B---3--:R-:W-:Y:S01]  /*d9a0*/  @!P5 FMUL R111, R111, R111 ;  /* 0x0000006f6f6fd220 */ /* 0x008fe20000400000 */
[----:B------:R-:W-:-:S05]  /*d9b0*/  FSETP.GEU.AND P5, PT, R80, -126, PT ;  /* 0xc2fc00005000780b */ /* 0x000fca0003fae000 */
[----:B------:R-:W-:Y:S01]  /*d9c0*/  @!P6 FMUL R79, R79, 0.5 ;  /* 0x3f0000004f4fe820 */ /* 0x000fe20000400000 */
[----:B------:R-:W3:Y:S01]  /*d9d0*/  MUFU.EX2 R89, R77 ;  /* 0x0000004d00597308 */ /* 0x000ee20000000800 */
[----:B----4-:R-:W-:Y:S01]  /*d9e0*/  @!P3 FMUL R91, R91, R91 ;  /* 0x0000005b5b5bb220 */ /* 0x010fe20000400000 */
[----:B------:R-:W-:-:S05]  /*d9f0*/  FSETP.GEU.AND P3, PT, R82, -126, PT ;  /* 0xc2fc00005200780b */ /* 0x000fca0003f6e000 */
        /* <DEDUP_REMOVED lines=55> */
[----:B------:R-:W-:Y:S02]  /*dd70*/  FSETP.GEU.AND P4, PT, R31, -126, PT ;  /* 0xc2fc00001f00780b */ /* 0x000fe40003f8e000 */
[----:B------:R-:W-:-:S03]  /*dd80*/  F2FP.F16.F32.PACK_AB R24, R115, R114 ;  /* 0x000000727318723e */ /* 0x000fc600000000ff */
[----:B------:R-:W-:Y:S01]  /*dd90*/  @!P5 FMUL R30, R30, 0.5 ;  /* 0x3f0000001e1ed820 */ /* 0x000fe20000400000 */
[----:B------:R-:W3:Y:S01]  /*dda0*/  MUFU.EX2 R77, R27 ;  /* 0x0000001b004d7308 */ /* 0x000ee20000000800 */
[----:B----4-:R-:W-:Y:S01]  /*ddb0*/  @!P3 FMUL R81, R81, R81 ;  /* 0x000000515151b220 */ /* 0x010fe20000400000 */
[----:B------:R-:W-:Y:S02]  /*ddc0*/  FSETP.GEU.AND P3, PT, R32, -126, PT ;  /* 0xc2fc00002000780b */ /* 0x000fe40003f6e000 */
[----:B------:R-:W-:-:S03]  /*ddd0*/  F2FP.F16.F32.PACK_AB R25, R109, R108 ;  /* 0x0000006c6d19723e */ /* 0x000fc600000000ff */
[----:B------:R-:W-:Y:S01]  /*dde0*/  @!P4 FMUL R31, R31, 0.5 ;  /* 0x3f0000001f1fc820 */ /* 0x000fe20000400000 */
[----:B------:R-:W4:Y:S01]  /*ddf0*/  MUFU.EX2 R72, R28 ;  /* 0x0000001c00487308 */ /* 0x000f220000000800 */
[----:B--2---:R-:W-:Y:S01]  /*de00*/  @!P2 FMUL R76, R76, R76 ;  /* 0x0000004c4c4ca220 */ /* 0x004fe20000400000 */
[----:B------:R-:W-:Y:S02]  /*de10*/  FSETP.GEU.AND P2, PT, R33, -126, PT ;  /* 0xc2fc00002100780b */ /* 0x000fe40003f4e000 */
[----:B------:R-:W-:-:S03]  /*de20*/  F2FP.F16.F32.PACK_AB R26, R105, R104 ;  /* 0x00000068691a723e */ /* 0x000fc600000000ff */
        /* <DEDUP_REMOVED lines=113> */
[----:B------:R-:W-:Y:S02]  /*e540*/  LOP3.LUT P0, RZ, R0, 0x3, R125, 0x48, !PT ;  /* 0x0000000300ff7812 */ /* 0x000fe4000780487d */
[----:B------:R-:W-:-:S03]  /*e550*/  F2FP.F16.F32.PACK_AB R49, R61, R60 ;  /* 0x0000003c3d31723e */ /* 0x000fc600000000ff */
[----:B------:R-:W-:Y:S01]  /*e560*/  @!P1 FMUL R55, R55, 0.5 ;  /* 0x3f00000037379820 */ /* 0x000fe20000400000 */
[----:B------:R-:W4:Y:S01]  /*e570*/  MUFU.EX2 R22, R52 ;  /* 0x0000003400167308 */ /* 0x000f220000000800 */
[----:B--2---:R-:W-:Y:S01]  /*e580*/  @!P6 FMUL R16, R16, R16 ;  /* 0x000000101010e220 */ /* 0x004fe20000400000 */
[----:B------:R-:W-:-:S06]  /*e590*/  F2FP.F16.F32.PACK_AB R50, R57, R56 ;  /* 0x000000383932723e */ /* 0x000fcc00000000ff */
[----:B------:R-:W2:Y:S01]  /*e5a0*/  MUFU.EX2 R23, R53 ;  /* 0x0000003500177308 */ /* 0x000ea20000000800 */
[----:B---3--:R-:W-:Y:S01]  /*e5b0*/  @!P5 FMUL R17, R17, R17 ;  /* 0x000000111111d220 */ /* 0x008fe20000400000 */
[----:B------:R-:W-:-:S06]  /*e5c0*/  F2FP.F16.F32.PACK_AB R51, R59, R58 ;  /* 0x0000003a3b33723e */ /* 0x000fcc00000000ff */
[----:B------:R-:W3:Y:S01]  /*e5d0*/  MUFU.EX2 R18, R54 ;  /* 0x0000003600127308 */ /* 0x000ee20000000800 */
[----:B----4-:R-:W-:Y:S01]  /*e5e0*/  @!P4 FMUL R22, R22, R22 ;  /* 0x000000161616c220 */ /* 0x010fe20000400000 */
[----:B------:R-:W-:-:S06]  /*e5f0*/  F2FP.F16.F32.PACK_AB R52, R63, R62 ;  /* 0x0000003e3f34723e */ /* 0x000fcc00000000ff */
[----:B------:R-:W4:Y:S01]  /*e600*/  MUFU.EX2 R19, R55 ;  /* 0x0000003700137308 */ /* 0x000f220000000800 */
[----:B--2---:R-:W-:Y:S01]  /*e610*/  @!P3 FMUL R23, R23, R23 ;  /* 0x000000171717b220 */ /* 0x004fe20000400000 */
[----:B------:R-:W-:Y:S01]  /*e620*/  F2FP.F16.F32.PACK_AB R53, R17, R16 ;  /* 0x000000101135723e */ /* 0x000fe200000000ff */
[----:B---3--:R-:W-:-:S03]  /*e630*/  @!P2 FMUL R18, R18, R18 ;  /* 0x000000121212a220 */ /* 0x008fc60000400000 */
[----:B------:R-:W-:Y:S01]  /*e640*/  F2FP.F16.F32.PACK_AB R54, R23, R22 ;  /* 0x000000161736723e */ /* 0x000fe200000000ff */
[----:B----4-:R-:W-:-:S05]  /*e650*/  @!P1 FMUL R19, R19, R19 ;  /* 0x0000001313139220 */ /* 0x010fca0000400000 */
[----:B------:R-:W-:Y:S01]  /*e660*/  F2FP.F16.F32.PACK_AB R55, R19, R18 ;  /* 0x000000121337723e */ /* 0x000fe200000000ff */
[----:B------:R-:W-:Y:S06]  /*e670*/  @!P0 BRA `(.L_x_246) ;  /* 0x0000000000408947 */ /* 0x000fec0003800000 */
[----:B-1----:R-:W-:Y:S01]  /*e680*/  MOV R2, 0x8 ;  /* 0x0000000800027802 */ /* 0x002fe20000000f00 */
[----:B------:R-:W1:Y:S01]  /*e690*/  LDCU.64 UR6, c[0x4][0xb0] ;  /* 0x01001600ff0677ac */ /* 0x000e620008000a00 */
[----:B------:R-:W-:Y:S02]  /*e6a0*/  HFMA2 R12, -RZ, RZ, 0, 5.9604644775390625e-08 ;  /* 0x00000001ff0c7431 */ /* 0x000fe400000001ff */
[----:B------:R-:W-:Y:S01]  /*e6b0*/  IMAD.MOV.U32 R8, RZ, RZ, 0x1be ;  /* 0x000001beff087424 */ /* 0x000fe200078e00ff */
[----:B------:R-:W2:Y:S01]  /*e6c0*/  LDCU.64 UR4, c[0x4][0xb8] ;  /* 0x01001700ff0477ac */ /* 0x000ea20008000a00 */
[----:B------:R-:W3:Y:S01]  /*e6d0*/  LDC.64 R2, c[0x4][R2] ;  /* 0x0100000002027b82 */ /* 0x000ee20000000a00 */
[----:B------:R-:W-:Y:S01]  /*e6e0*/  IMAD.MOV.U32 R13, RZ, RZ, RZ ;  /* 0x000000ffff0d7224 */ /* 0x000fe200078e00ff */
[----:B------:R-:W4:Y:S01]  /*e6f0*/  LDCU.64 UR8, c[0x4][0x20] ;  /* 0x01000400ff0877ac */ /* 0x000f220008000a00 */
[----:B-1----:R-:W-:Y:S01]  /*e700*/  IMAD.U32 R4, RZ, RZ, UR6 ;  /* 0x00000006ff047e24 */ /* 0x002fe2000f8e00ff */
[----:B------:R-:W-:Y:S01]  /*e710*/  MOV R5, UR7 ;  /* 0x0000000700057c02 */ /* 0x000fe20008000f00 */
[----:B--2---:R-:W-:Y:S01]  /*e720*/  IMAD.U32 R6, RZ, RZ, UR4 ;  /* 0x00000004ff067e24 */ /* 0x004fe2000f8e00ff */
[----:B------:R-:W-:Y:S01]  /*e730*/  MOV R7, UR5 ;  /* 0x0000000500077c02 */ /* 0x000fe20008000f00 */
[----:B----4-:R-:W-:Y:S01]  /*e740*/  IMAD.U32 R10, RZ, RZ, UR8 ;  /* 0x00000008ff0a7e24 */ /* 0x010fe2000f8e00ff */
[----:B------:R-:W-:-:S02]  /*e750*/  MOV R11, UR9 ;  /* 0x00000009000b7c02 */ /* 0x000fc40008000f00 */
[----:B------:R-:W-:-:S07]  /*e760*/  LEPC R20, `(.L_x_246) ;  /* 0x000000001014794e */ /* 0x000fce0000000000 */
[----:B---3--:R-:W-:Y:S05]  /*e770*/  CALL.ABS.NOINC R2 ;  /* 0x0000000002007343 */ /* 0x008fea0003c00000 */
.L_x_246:
[----:B------:R-:W-:Y:S01]  /*e780*/  MOV R0, UR45 ;  /* 0x0000002d00007c02 */ /* 0x000fe20008000f00 */
[----:B------:R-:W-:Y:S05]  /*e790*/  WARPSYNC.ALL ;  /* 0x0000000000007948 */ /* 0x000fea0003800000 */
[----:B------:R-:W-:Y:S01]  /*e7a0*/  ISETP.GT.U32.AND P0, PT, R0, 0x1, PT ;  /* 0x000000010000780c */ /* 0x000fe20003f04070 */
[----:B------:R2:W-:Y:S01]  /*e7b0*/  STTM.x32 tmem[UR58], R24 ;  /* 0x00000018000079ed */ /* 0x0005e200082c003a */
[----:B------:R-:W3:Y:S11]  /*e7c0*/  FENCE.VIEW.ASYNC.T ;  /* 0x00000000000073c6 */ /* 0x000ef60000000200 */
[----:B------:R-:W-:Y:S05]  /*e7d0*/  @P0 BRA `(.L_x_247) ;  /* 0x0000000000080947 */ /* 0x000fea0003800000 */
[----:B------:R-:W-:Y:S05]  /*e7e0*/  BPT.TRAP 0x1 ;  /* 0x000000040000795c */ /* 0x000fea0000300000 */
[----:B------:R-:W-:Y:S05]  /*e7f0*/  BPT.TRAP 0x1 ;  /* 0x000000040000795c */ /* 0x000fea0000300000 */
.L_x_247:
[----:B------:R-:W-:Y:S02]  /*e800*/  UPRMT UR4, UR37, 0x654, UR40 ;  /* 0x0000065425047896 */ /* 0x000fe40008000028 */
[----:B------:R-:W-:Y:S02]  /*e810*/  UISETP.NE.AND UP0, UPT, UR56, URZ, UPT ;  /* 0x000000ff3800728c */ /* 0x000fe4000bf05270 */
[----:B------:R-:W-:-:S04]  /*e820*/  ULOP3.LUT UR57, UR57, 0x1, URZ, 0x3c, !UPT ;  /* 0x0000000139397892 */ /* 0x000fc8000f8e3cff */
[----:B------:R-:W-:Y:S01]  /*e830*/  USEL UR51, UR57, UR51, UP0 ;  /* 0x0000003339337287 */ /* 0x000fe20008000000 */
[----:B---3--:R-:W-:Y:S01]  /*e840*/  SYNCS.ARRIVE.TRANS64.RED.A1T0 RZ, [UR4], RZ ;  /* 0x000000ffffff79a7 */ /* 0x008fe20008100404 */
[----:B------:R-:W-:Y:S02]  /*e850*/  USEL UR54, UR54, UR57, UP0 ;  /* 0x0000003936367287 */ /* 0x000fe40008000000 */
[----:B------:R-:W-:-:S09]  /*e860*/  UISETP.NE.AND UP0, UPT, UR48, URZ, UPT ;  /* 0x000000ff3000728c */ /* 0x000fd2000bf05270 */
[----:B------:R-:W-:Y:S05]  /*e870*/  BRA.U UP0, `(.L_x_248) ;  /* 0x0000000100047547 */ /* 0x000fea000b800000 */
[----:B------:R-:W-:Y:S05]  /*e880*/  BPT.TRAP 0x1 ;  /* 0x000000040000795c */ /* 0x000fea0000300000 */
.L_x_248:
[----:B------:R-:W-:Y:S01]  /*e890*/  MOV R0, UR39 ;  /* 0x0000002700007c02 */ /* 0x000fe20008000f00 */
[----:B-1----:R-:W-:Y:S01]  /*e8a0*/  FADD2 R2, R108.F32x2.HI_LO, RZ.F32 ;  /* 0x000000ff6c02724b */ /* 0x002fe20000200000 */
[----:B------:R-:W-:Y:S01]  /*e8b0*/  FSETP.NEU.AND P1, PT, R94, R95, PT ;  /* 0x0000005f5e00720b */ /* 0x000fe20003f2d000 */
[----:B------:R-:W-:Y:S01]  /*e8c0*/  FADD2 R8, R104.F32x2.HI_LO, RZ.F32 ;  /* 0x000000ff6808724b */ /* 0x000fe20000200000 */
[----:B------:R-:W-:Y:S01]  /*e8d0*/  SHF.L.U32 R0, R0, 0x1f, RZ ;  /* 0x0000001f00007819 */ /* 0x000fe200000006ff */
[----:B------:R-:W-:Y:S02]  /*e8e0*/  FADD2 R4, R2.F32x2.HI_LO, R100.F32x2.HI_LO ;  /* 0x000000640204724b */ /* 0x000fe40000000000 */
[----:B------:R-:W-:Y:S01]  /*e8f0*/  FADD2 R6, R102.F32x2.HI_LO, RZ.F32 ;  /* 0x000000ff6606724b */ /* 0x000fe20000200000 */
[----:B------:R-:W1:Y:S01]  /*e900*/  SYNCS.PHASECHK.TRANS64.TRYWAIT P2, [UR47], R0 ;  /* 0x00000000ff0075a7 */ /* 0x000e62000804112f */
[----:B------:R-:W-:Y:S02]  /*e910*/  FADD2 R2, R8.F32x2.HI_LO, R98.F32x2.HI_LO ;  /* 0x000000620802724b */ /* 0x000fe40000000000 */
[----:B------:R-:W-:-:S02]  /*e920*/  FADD2 R8, R6.F32x2.HI_LO, R96.F32x2.HI_LO ;  /* 0x000000600608724b */ /* 0x000fc40000000000 */
[----:B------:R-:W-:Y:S02]  /*e930*/  FADD2 R6, R4.F32x2.HI_LO, R90.F32x2.HI_LO ;  /* 0x0000005a0406724b */ /* 0x000fe40000000000 */
[----:B------:R-:W-:Y:S01]  /*e940*/  FADD2 R10, R2.F32x2.HI_LO, R88.F32x2.HI_LO ;  /* 0x00000058020a724b */ /* 0x000fe20000000000 */
[----:B-1----:R-:W-:Y:S06]  /*e950*/  @!P2 BRA `(.L_x_249) ;  /* 0x0000007400cca947 */ /* 0x002fec0003800000 */
.L_x_437:
[----:B------:R-:W-:Y:S01]  /*e960*/  BSSY.RECONVERGENT B0, `(.L_x_250) ;  /* 0x000000a000007945 */ /* 0x000fe20003800200 */
[----:B-1----:R-:W-:-:S03]  /*e970*/  MOV R0, 0x3f000000 ;  /* 0x3f00000000007802 */ /* 0x002fc60000000f00 */
[----:B------:R-:W-:Y:S05]  /*e980*/  @!P1 BRA `(.L_x_251) ;  /* 0x00000000001c9947 */ /* 0x000fea0003800000 */
[----:B------:R-:W-:-:S04]  /*e990*/  FADD R0, -R95, R94 ;  /* 0x0000005e5f007221 */ /* 0x000fc80000000100 */
[----:B------:R-:W-:-:S05]  /*e9a0*/  FMUL R0, R0, UR38 ;  /* 0x0000002600007c20 */ /* 0x000fca0008400000 */
[----:B------:R-:W-:-:S13]  /*e9b0*/  FSETP.GEU.AND P1, PT, R0, -126, PT ;  /* 0xc2fc00000000780b */ /* 0x000fda0003f2e000 */
[----:B------:R-:W-:-:S06]  /*e9c0*/  @!P1 FMUL R0, R0, 0.5 ;  /* 0x3f00000000009820 */ /* 0x000fcc0000400000 */
[----:B------:R-:W1:Y:S02]  /*e9d0*/  MUFU.EX2 R0, R0 ;  /* 0x0000000000007308 */ /* 0x000e640000000800 */
[----:B-1----:R-:W-:-:S04]  /*e9e0*/  @!P1 FMUL R0, R0, R0 ;  /* 0x0000000000009220 */ /* 0x002fc80000400000 */
[----:B------:R-:W-:Y:S02]  /*e9f0*/  FMUL R0, R0, 0.5 ;  /* 0x3f00000000007820 */ /* 0x000fe40000400000 */
.L_x_251:
[----:B------:R-:W-:Y:S05]  /*ea00*/  BSYNC.RECONVERGENT B0 ;  /* 0x0000000000007941 */ /* 0x000fea0003800200 */
.L_x_250:
[----:B------:R-:W-:Y:S01]  /*ea10*/  FMUL R0, R0, R116 ;  /* 0x0000007400007220 */ /* 0x000fe20000400000 */
[----:B------:R-:W-:Y:S01]  /*ea20*/  FADD2 R4, R8.F32x2.HI_LO, R92.F32x2.HI_LO ;  /* 0x0000005c0804724b */ /* 0x000fe20000000000 */
[----:B------:R-:W-:Y:S01]  /*ea30*/  ULOP3.LUT UP0, URZ, UR60, UR59, URZ, 0xfc, !UPT ;  /* 0x0000003b3cff7292 */ /* 0x000fe2000f80fcff */
[----:B------:R-:W-:Y:S02]  /*ea40*/  FADD2 R6, R6.F32x2.HI_LO, R82.F32x2.HI_LO ;  /* 0x000000520606724b */ /* 0x000fe40000000000 */
[----:B------:R-:W-:Y:S02]  /*ea50*/  FADD2 R2, R0.F32, R114.F32x2.HI_LO ;  /* 0x000000720002724b */ /* 0x000fe40000040000 */
[----:B------:R-:W-:Y:S02]  /*ea60*/  FADD2 R8, R10.F32x2.HI_LO, R84.F32x2.HI_LO ;  /* 0x000000540a08724b */ /* 0x000fe40000000000 */
[----:B------:R-:W-:Y:S02]  /*ea70*/  FADD2 R2, R2.F32x2.HI_LO, R112.F32x2.HI_LO ;  /* 0x000000700202724b */ /* 0x000fe40000000000 */
[----:B------:R-:W-:-:S02]  /*ea80*/  FADD2 R10, R4.F32x2.HI_LO, R86.F32x2.HI_LO ;  /* 0x00000056040a724b */ /* 0x000fc40000000000 */
[----:B------:R-:W-:Y:S02]  /*ea90*/  FADD2 R2, R2.F32x2.HI_LO, R110.F32x2.HI_LO ;  /* 0x0000006e0202724b */ /* 0x000fe40000000000 */
[----:B------:R-:W-:Y:S02]  /*eaa0*/  FADD2 R4, R6.F32x2.HI_LO, R76.F32x2.HI_LO ;  /* 0x0000004c0604724b */ /* 0x000fe40000000000 */
[----:B------:R-:W-:Y:S02]  /*eab0*/  FADD2 R2, R2.F32x2.HI_LO, R106.F32x2.HI_LO ;  /* 0x0000006a0202724b */ /* 0x000fe40000000000 */
        /* <DEDUP_REMOVED lines=16> */
[----:B------:R-:W-:-:S04]  /*ebc0*/  FADD2 R4, R6.F32x2.HI_LO, R10.F32x2.HI_LO ;  /* 0x0000000a0604724b */ /* 0x000fc80000000000 */
[----:B------:R-:W-:-:S04]  /*ebd0*/  FADD2 R2, R4.F32x2.HI_LO, R2.F32x2.HI_LO ;  /* 0x000000020402724b */ /* 0x000fc80000000000 */
[----:B------:R-:W-:Y:S01]  /*ebe0*/  FADD R116, R2, R3 ;  /* 0x0000000302747221 */ /* 0x000fe20000000000 */
[----:B------:R-:W-:Y:S06]  /*ebf0*/  BRA.U UP0, `(.L_x_252) ;  /* 0x00000001006c7547 */ /* 0x000fec000b800000 */
[----:B------:R-:W-:Y:S05]  /*ec00*/  @P0 BRA `(.L_x_253) ;  /* 0x0000000000040947 */ /* 0x000fea0003800000 */
[----:B------:R-:W-:Y:S05]  /*ec10*/  BPT.TRAP 0x1 ;  /* 0x000000040000795c */ /* 0x000fea0000300000 */
.L_x_253:
[----:B------:R-:W-:Y:S01]  /*ec20*/  IMAD.U32 R0, RZ, RZ, UR57 ;  /* 0x00000039ff007e24 */ /* 0x000fe2000f8e00ff */
[----:B------:R-:W-:-:S04]  /*ec30*/  ISETP.NE.AND P0, PT, R119, R120, PT ;  /* 0x000000787700720c */ /* 0x000fc80003f05270 */
[----:B------:R-:W-:-:S04]  /*ec40*/  SHF.L.U32 R0, R0, 0x1f, RZ ;  /* 0x0000001f00007819 */ /* 0x000fc800000006ff */
[----:B------:R-:W1:Y:S02]  /*ec50*/  SYNCS.PHASECHK.TRANS64.TRYWAIT P1, [UR44], R0 ;  /* 0x00000000ff0075a7 */ /* 0x000e64000802112c */
[----:B-1----:R-:W-:Y:S05]  /*ec60*/  @!P1 BRA `(.L_x_254) ;  /* 0x0000007400209947 */ /* 0x002fea0003800000 */
.L_x_438:
        /* <DEDUP_REMOVED lines=17> */
.L_x_255:
[----:B------:R-:W-:Y:S05]  /*ed80*/  WARPSYNC.ALL ;  /* 0x0000000000007948 */ /* 0x000fea0003800000 */
[----:B------:R-:W-:-:S13]  /*ed90*/  R2UR UR4, R118 ;  /* 0x00000000760472ca */ /* 0x000fda00000e0000 */
[----:B------:R3:W-:Y:S02]  /*eda0*/  STTM.x2 tmem[UR4], R116 ;  /* 0x00000074000079ed */ /* 0x0007e400080c0004 */
.L_x_252:
[----:B------:R-:W-:Y:S01]  /*edb0*/  UIADD3 UR4, UPT, UPT, UR59, 0x1, URZ ;  /* 0x000000013b047890 */ /* 0x000fe2000fffe0ff */
[----:B------:R-:W-:Y:S01]  /*edc0*/  MOV R94, R117 ;  /* 0x00000075005e7202 */ /* 0x000fe20000000f00 */
[----:B------:R-:W-:Y:S02]  /*edd0*/  UIADD3 UR59, UPT, UPT, UR59, -0x1, URZ ;  /* 0xffffffff3b3b7890 */ /* 0x000fe4000fffe0ff */
[----:B------:R-:W-:-:S09]  /*ede0*/  UISETP.GT.U32.AND UP0, UPT, UR4, 0x1, UPT ;  /* 0x000000010400788c */ /* 0x000fd2000bf04070 */
[----:B------:R-:W-:Y:S05]  /*edf0*/  BRA.U UP0, `(.L_x_256) ;  /* 0xffffffdd00107547 */ /* 0x000fea000b83ffff */
.L_x_238:
[----:B------:R-:W-:-:S09]  /*ee00*/  UISETP.NE.AND UP0, UPT, UR60, URZ, UPT ;  /* 0x000000ff3c00728c */ /* 0x000fd2000bf05270 */
[----:B------:R-:W-:Y:S05]  /*ee10*/  BRA.U !UP0, `(.L_x_257) ;  /* 0x0000002d08e47547 */ /* 0x000fea000b800000 */
[----:B-1----:R-:W-:Y:S01]  /*ee20*/  IADD3 R0, PT, PT, R124, UR46, RZ ;  /* 0x0000002e7c007c10 */ /* 0x002fe2000fffe0ff */
[----:B------:R-:W-:-:S04]  /*ee30*/  UISETP.NE.AND UP0, UPT, UR56, URZ, UPT ;  /* 0x000000ff3800728c */ /* 0x000fc8000bf05270 */
[----:B------:R-:W-:Y:S01]  /*ee40*/  USEL UR38, UR51, UR54, UP0 ;  /* 0x0000003633267287 */ /* 0x000fe20008000000 */
[----:B------:R-:W1:Y:S01]  /*ee50*/  SHFL.IDX PT, R0, R0, RZ, 0x1f ;  /* 0x00001fff00007589 */ /* 0x000e6200000e0000 */
[----:B------:R-:W-:Y:S01]  /*ee60*/  UISETP.GT.U32.AND UP0, UPT, UR45, 0x1, UPT ;  /* 0x000000012d00788c */ /* 0x000fe2000bf04070 */
[----:B-1----:R-:W-:-:S08]  /*ee70*/  R2UR UR39, R0 ;  /* 0x00000000002772ca */ /* 0x002fd000000e0000 */
[----:B------:R-:W-:Y:S07]  /*ee80*/  BRA.U UP0, `(.L_x_258) ;  /* 0x0000000100047547 */ /* 0x000fee000b800000 */
[----:B------:R-:W-:Y:S05]  /*ee90*/  BPT.TRAP 0x1 ;  /* 0x000000040000795c */ /* 0x000fea0000300000 */
.L_x_258:
[----:B------:R-:W-:Y:S01]  /*eea0*/  IMAD.U32 R0, RZ, RZ, UR38 ;  /* 0x00000026ff007e24 */ /* 0x000fe2000f8e00ff */
[----:B------:R-:W-:-:S04]  /*eeb0*/  ISETP.NE.AND P0, PT, R119, R120, PT ;  /* 0x000000787700720c */ /* 0x000fc80003f05270 */
[----:B------:R-:W-:-:S04]  /*eec0*/  SHF.L.U32 R0, R0, 0x1f, RZ ;  /* 0x0000001f00007819 */ /* 0x000fc800000006ff */
[----:B------:R-:W1:Y:S02]  /*eed0*/  SYNCS.PHASECHK.TRANS64.TRYWAIT P1, [UR44], R0 ;  /* 0x00000000ff0075a7 */ /* 0x000e64000802112c */
[----:B-1----:R-:W-:Y:S05]  /*eee0*/  @!P1 BRA `(.L_x_259) ;  /* 0x0000007000989947 */ /* 0x002fea0003800000 */
.L_x_439:
[----:B------:R-:W-:Y:S05]  /*eef0*/  @!P0 BRA `(.L_x_260) ;  /* 0x0000000000408947 */ /* 0x000fea0003800000 */
[----:B-1----:R-:W-:Y:S01]  /*ef00*/  MOV R0, 0x8 ;  /* 0x0000000800007802 */ /* 0x002fe20000000f00 */
[----:B------:R-:W1:Y:S01]  /*ef10*/  LDCU.64 UR8, c[0x4][0xb0] ;  /* 0x01001600ff0877ac */ /* 0x000e620008000a00 */
[----:B------:R-:W-:Y:S02]  /*ef20*/  HFMA2 R12, -RZ, RZ, 0, 5.9604644775390625e-08 ;  /* 0x00000001ff0c7431 */ /* 0x000fe400000001ff */
[----:B------:R-:W-:Y:S01]  /*ef30*/  IMAD.MOV.U32 R8, RZ, RZ, 0x192 ;  /* 0x00000192ff087424 */ /* 0x000fe200078e00ff */
[----:B------:R4:W5:Y:S01]  /*ef40*/  LDC.64 R2, c[0x4][R0] ;  /* 0x0100000000027b82 */ /* 0x0009620000000a00 */
[----:B------:R-:W2:Y:S01]  /*ef50*/  LDCU.64 UR6, c[0x4][0xb8] ;  /* 0x01001700ff0677ac */ /* 0x000ea20008000a00 */
        /* <DEDUP_REMOVED lines=10> */
.L_x_260:
[----:B------:R-:W-:Y:S05]  /*f000*/  WARPSYNC.ALL ;  /* 0x0000000000007948 */ /* 0x000fea0003800000 */
[----:B------:R-:W-:Y:S02]  /*f010*/  R2UR UR4, R118 ;  /* 0x00000000760472ca */ /* 0x000fe400000e0000 */
[----:B------:R-:W-:-:S11]  /*f020*/  ISETP.NE.AND P0, PT, R119, R120, PT ;  /* 0x000000787700720c */ /* 0x000fd60003f05270 */
[----:B--2---:R-:W2:Y:S02]  /*f030*/  LDTM.x32 R24, tmem[UR4] ;  /* 0x00000004001879ee */ /* 0x004ea400082c0000 */
[----:B--2---:R-:W-:Y:S05]  /*f040*/  @!P0 BRA `(.L_x_261) ;  /* 0x0000000000408947 */ /* 0x004fea0003800000 */
        /* <DEDUP_REMOVED lines=16> */
.L_x_261:
[----:B-1----:R-:W1:Y:S01]  /*f150*/  LDC R2, c[0x0][0x384] ;  /* 0x0000e100ff027b82 */ /* 0x002e620000000800 */
[----:B------:R-:W-:Y:S05]  /*f160*/  WARPSYNC.ALL ;  /* 0x0000000000007948 */ /* 0x000fea0003800000 */
[----:B------:R-:W-:Y:S01]  /*f170*/  UIADD3 UR13, UPT, UPT, UR50, 0x1, URZ ;  /* 0x00000001320d7890 */ /* 0x000fe2000fffe0ff */
[----:B------:R-:W-:Y:S01]  /*f180*/  R2UR UR4, R121 ;  /* 0x00000000790472ca */ /* 0x000fe200000e0000 */
[----:B------:R-:W-:Y:S01]  /*f190*/  UIADD3 UR12, UPT, UPT, UR50, 0x2, URZ ;  /* 0x00000002320c7890 */ /* 0x000fe2000fffe0ff */
[----:B------:R-:W-:Y:S01]  /*f1a0*/  MOV.SPILL R0, UR36 ;  /* 0x0000002400007c02 */ /* 0x000fe20009000f00 */
[----:B------:R-:W-:-:S02]  /*f1b0*/  UIADD3 UR11, UPT, UPT, UR50, 0x3, URZ ;  /* 0x00000003320b7890 */ /* 0x000fc4000fffe0ff */
[----:B------:R-:W-:Y:S02]  /*f1c0*/  UIADD3 UR10, UPT, UPT, UR50, 0x4, URZ ;  /* 0x00000004320a7890 */ /* 0x000fe4000fffe0ff */
[----:B------:R-:W-:Y:S02]  /*f1d0*/  UIADD3 UR9, UPT, UPT, UR50, 0x5, URZ ;  /* 0x0000000532097890 */ /* 0x000fe4000fffe0ff */
[----:B------:R-:W-:Y:S02]  /*f1e0*/  UIADD3 UR8, UPT, UPT, UR50, 0x6, URZ ;  /* 0x0000000632087890 */ /* 0x000fe4000fffe0ff */
[----:B------:R-:W-:Y:S02]  /*f1f0*/  UIADD3 UR7, UPT, UPT, UR50, 0x7, URZ ;  /* 0x0000000732077890 */ /* 0x000fe4000fffe0ff */
[----:B------:R-:W-:Y:S02]  /*f200*/  UIADD3 UR6, UPT, UPT, UR50, 0x8, URZ ;  /* 0x0000000832067890 */ /* 0x000fe4000fffe0ff */
[----:B------:R-:W-:-:S02]  /*f210*/  UIADD3 UR5, UPT, UPT, UR50, 0x9, URZ ;  /* 0x0000000932057890 */ /* 0x000fc4000fffe0ff */
[----:B------:R-:W-:Y:S01]  /*f220*/  UIADD3 UR36, UPT, UPT, UR50, 0xa, URZ ;  /* 0x0000000a32247890 */ /* 0x000fe2000fffe0ff */
[C---:B-1----:R-:W-:Y:S01]  /*f230*/  ISETP.LE.AND P2, PT, R2.reuse, UR13, PT ;  /* 0x0000000d02007c0c */ /* 0x042fe2000bf43270 */
[----:B------:R-:W-:Y:S01]  /*f240*/  UIADD3 UR77, UPT, UPT, UR50, 0xb, URZ ;  /* 0x0000000b324d7890 */ /* 0x000fe2000fffe0ff */
[C---:B------:R-:W-:Y:S01]  /*f250*/  ISETP.LE.AND P1, PT, R2.reuse, UR12, PT ;  /* 0x0000000c02007c0c */ /* 0x040fe2000bf23270 */
[----:B------:R-:W-:Y:S01]  /*f260*/  UIADD3 UR74, UPT, UPT, UR50, 0xe, URZ ;  /* 0x0000000e324a7890 */ /* 0x000fe2000fffe0ff */
[C---:B------:R-:W-:Y:S01]  /*f270*/  ISETP.LE.AND P0, PT, R2.reuse, UR11, PT ;  /* 0x0000000b02007c0c */ /* 0x040fe2000bf03270 */
[----:B------:R-:W-:Y:S01]  /*f280*/  UIADD3 UR73, UPT, UPT, UR50, 0xf, URZ ;  /* 0x0000000f32497890 */ /* 0x000fe2000fffe0ff */
[C---:B------:R-:W-:Y:S01]  /*f290*/  ISETP.LE.AND P6, PT, R2.reuse, UR10, PT ;  /* 0x0000000a02007c0c */ /* 0x040fe2000bfc3270 */
[----:B------:R-:W-:Y:S01]  /*f2a0*/  UIADD3 UR72, UPT, UPT, UR50, 0x10, URZ ;  /* 0x0000001032487890 */ /* 0x000fe2000fffe0ff */
[----:B------:R-:W-:Y:S01]  /*f2b0*/  ISETP.LE.AND P3, PT, R2, UR50, PT ;  /* 0x0000003202007c0c */ /* 0x000fe2000bf63270 */
[----:B------:R-:W-:Y:S01]  /*f2c0*/  UIADD3 UR71, UPT, UPT, UR50, 0x11, URZ ;  /* 0x0000001132477890 */ /* 0x000fe2000fffe0ff */
[----:B------:R-:W-:Y:S01]  /*f2d0*/  FSEL R59, R25, -INF , !P2 ;  /* 0xff800000193b7808 */ /* 0x000fe20005000000 */
        /* <DEDUP_REMOVED lines=9> */
[C---:B------:R-:W-:Y:S01]  /*f370*/  ISETP.LE.AND P5, PT, R2.reuse, UR9, PT ;  /* 0x0000000902007c0c */ /* 0x040fe2000bfa3270 */
        /* <DEDUP_REMOVED lines=27> */
[----:B------:R-:W1:Y:S01]  /*f530*/  LDTM.x32 R4, tmem[UR4] ;  /* 0x00000004000479ee */ /* 0x000e6200082c0000 */
        /* <DEDUP_REMOVED lines=58> */
[----:B------:R-:W-:-:S02]  /*f8e0*/  FSEL R42, R42, -INF , !P6 ;  /* 0xff8000002a2a7808 */ /* 0x000fc40007000000 */
[----:B------:R-:W-:Y:S02]  /*f8f0*/  FSEL R43, R43, -INF , !P5 ;  /* 0xff8000002b2b7808 */ /* 0x000fe40006800000 */
[----:B------:R-:W-:Y:S02]  /*f900*/  FSEL R44, R44, -INF , !P4 ;  /* 0xff8000002c2c7808 */ /* 0x000fe40006000000 */
[----:B------:R-:W-:Y:S02]  /*f910*/  FSEL R53, R53, -INF , !P2 ;  /* 0xff80000035357808 */ /* 0x000fe40005000000 */
[----:B------:R-:W-:Y:S02]  /*f920*/  FSEL R54, R54, -INF , !P1 ;  /* 0xff80000036367808 */ /* 0x000fe40004800000 */
[----:B------:R-:W-:Y:S02]  /*f930*/  FSEL R55, R55, -INF , !P0 ;  /* 0xff80000037377808 */ /* 0x000fe40004000000 */
[----:B------:R-:W-:-:S02]  /*f940*/  R2UR.FILL UR36, R0 ;  /* 0x00000000002472ca */ /* 0x000fc400004e0000 */
[C---:B------:R-:W-:Y:S02]  /*f950*/  ISETP.LE.AND P6, PT, R2.reuse, UR63, PT ;  /* 0x0000003f02007c0c */ /* 0x040fe4000bfc3270 */
[C---:B------:R-:W-:Y:S02]  /*f960*/  ISETP.LE.AND P5, PT, R2.reuse, UR62, PT ;  /* 0x0000003e02007c0c */ /* 0x040fe4000bfa3270 */
[C---:B------:R-:W-:Y:S02]  /*f970*/  ISETP.LE.AND P4, PT, R2.reuse, UR61, PT ;  /* 0x0000003d02007c0c */ /* 0x040fe4000bf83270 */
[C---:B------:R-:W-:Y:S02]  /*f980*/  ISETP.LE.AND P2, PT, R2.reuse, UR34, PT ;  /* 0x0000002202007c0c */ /* 0x040fe4000bf43270 */
[C---:B------:R-:W-:Y:S02]  /*f990*/  ISETP.LE.AND P1, PT, R2.reuse, UR33, PT ;  /* 0x0000002102007c0c */ /* 0x040fe4000bf23270 */
[----:B------:R-:W-:-:S02]  /*f9a0*/  ISETP.LE.AND P0, PT, R2, UR32, PT ;  /* 0x0000002002007c0c */ /* 0x000fc4000bf03270 */
[C---:B------:R-:W-:Y:S02]  /*f9b0*/  FMNMX3 R0, R117.reuse, R58, R60, !PT ;  /* 0x0000003a75007276 */ /* 0x040fe4000780003c */
[----:B-1----:R-:W-:Y:S02]  /*f9c0*/  FSEL R70, R4, -INF , !P3 ;  /* 0xff80000004467808 */ /* 0x002fe40005800000 */
[C---:B------:R-:W-:Y:S02]  /*f9d0*/  FMNMX3 R3, R117.reuse, R59, R61, !PT ;  /* 0x0000003b75037276 */ /* 0x040fe4000780003d */
[----:B------:R-:W-:Y:S02]  /*f9e0*/  FMNMX3 R4, R117, R56, R62, !PT ;  /* 0x0000003875047276 */ /* 0x000fe4000780003e */
[----:B------:R-:W-:Y:S02]  /*f9f0*/  FSEL R49, R49, -INF , !P6 ;  /* 0xff80000031317808 */ /* 0x000fe40007000000 */
[----:B------:R-:W-:-:S02]  /*fa00*/  FSEL R50, R50, -INF , !P5 ;  /* 0xff80000032327808 */ /* 0x000fc40006800000 */
[----:B------:R-:W-:Y:S02]  /*fa10*/  FSEL R51, R51, -INF , !P4 ;  /* 0xff80000033337808 */ /* 0x000fe40006000000 */
[----:B------:R-:W-:Y:S02]  /*fa20*/  FSEL R71, R5, -INF , !P2 ;  /* 0xff80000005477808 */ /* 0x000fe40005000000 */
[----:B------:R-:W-:Y:S02]  /*fa30*/  FSEL R82, R6, -INF , !P1 ;  /* 0xff80000006527808 */ /* 0x000fe40004800000 */
[----:B------:R-:W-:Y:S02]  /*fa40*/  FSEL R83, R7, -INF , !P0 ;  /* 0xff80000007537808 */ /* 0x000fe40004000000 */
[C---:B------:R-:W-:Y:S02]  /*fa50*/  ISETP.LE.AND P6, PT, R2.reuse, UR31, PT ;  /* 0x0000001f02007c0c */ /* 0x040fe4000bfc3270 */
[----:B------:R-:W-:-:S02]  /*fa60*/  ISETP.LE.AND P5, PT, R2, UR30, PT ;  /* 0x0000001e02007c0c */ /* 0x000fc4000bfa3270 */
[C---:B------:R-:W-:Y:S02]  /*fa70*/  ISETP.LE.AND P4, PT, R2.reuse, UR29, PT ;  /* 0x0000001d02007c0c */ /* 0x040fe4000bf83270 */
[C---:B------:R-:W-:Y:S02]  /*fa80*/  ISETP.LE.AND P3, PT, R2.reuse, UR28, PT ;  /* 0x0000001c02007c0c */ /* 0x040fe4000bf63270 */
[C---:B------:R-:W-:Y:S02]  /*fa90*/  ISETP.LE.AND P2, PT, R2.reuse, UR27, PT ;  /* 0x0000001b02007c0c */ /* 0x040fe4000bf43270 */
[C---:B------:R-:W-:Y:S02]  /*faa0*/  ISETP.LE.AND P1, PT, R2.reuse, UR26, PT ;  /* 0x0000001a02007c0c */ /* 0x040fe4000bf23270 */
[----:B------:R-:W-:Y:S02]  /*fab0*/  ISETP.LE.AND P0, PT, R2, UR25, PT ;  /* 0x0000001902007c0c */ /* 0x000fe4000bf03270 */
[----:B------:R-:W-:-:S02]  /*fac0*/  FMNMX3 R0, R0, R66, R36, !PT ;  /* 0x0000004200007276 */ /* 0x000fc40007800024 */
[----:B------:R-:W-:Y:S02]  /*fad0*/  FMNMX3 R3, R3, R67, R37, !PT ;  /* 0x0000004303037276 */ /* 0x000fe40007800025 */
[----:B------:R-:W-:Y:S02]  /*fae0*/  FMNMX3 R5, R117, R57, R63, !PT ;  /* 0x0000003975057276 */ /* 0x000fe4000780003f */
[----:B------:R-:W-:Y:S02]  /*faf0*/  FMNMX3 R4, R4, R68, R38, !PT ;  /* 0x0000004404047276 */ /* 0x000fe40007800026 */
[----:B------:R-:W-:Y:S02]  /*fb00*/  FSEL R84, R8, -INF , !P6 ;  /* 0xff80000008547808 */ /* 0x000fe40007000000 */
[----:B------:R-:W-:Y:S02]  /*fb10*/  FSEL R85, R9, -INF , !P5 ;  /* 0xff80000009557808 */ /* 0x000fe40006800000 */
[----:B------:R-:W-:-:S02]  /*fb20*/  FSEL R86, R10, -INF , !P4 ;  /* 0xff8000000a567808 */ /* 0x000fc40006000000 */
[----:B------:R-:W-:Y:S02]  /*fb30*/  FSEL R87, R11, -INF , !P3 ;  /* 0xff8000000b577808 */ /* 0x000fe40005800000 */
[----:B------:R-:W-:Y:S02]  /*fb40*/  FSEL R88, R12, -INF , !P2 ;  /* 0xff8000000c587808 */ /* 0x000fe40005000000 */
[----:B------:R-:W-:Y:S02]  /*fb50*/  FSEL R89, R13, -INF , !P1 ;  /* 0xff8000000d597808 */ /* 0x000fe40004800000 */
[----:B------:R-:W-:Y:S02]  /*fb60*/  FSEL R90, R14, -INF , !P0 ;  /* 0xff8000000e5a7808 */ /* 0x000fe40004000000 */
[----:B------:R-:W-:Y:S02]  /*fb70*/  FMNMX3 R0, R0, R40, R44, !PT ;  /* 0x0000002800007276 */ /* 0x000fe4000780002c */
[----:B------:R-:W-:-:S02]  /*fb80*/  ISETP.LE.AND P6, PT, R2, UR24, PT ;  /* 0x0000001802007c0c */ /* 0x000fc4000bfc3270 */
[C---:B------:R-:W-:Y:S02]  /*fb90*/  ISETP.LE.AND P5, PT, R2.reuse, UR23, PT ;  /* 0x0000001702007c0c */ /* 0x040fe4000bfa3270 */
[C---:B------:R-:W-:Y:S02]  /*fba0*/  ISETP.LE.AND P4, PT, R2.reuse, UR22, PT ;  /* 0x0000001602007c0c */ /* 0x040fe4000bf83270 */
[C---:B------:R-:W-:Y:S02]  /*fbb0*/  ISETP.LE.AND P3, PT, R2.reuse, UR21, PT ;  /* 0x0000001502007c0c */ /* 0x040fe4000bf63270 */
[C---:B------:R-:W-:Y:S02]  /*fbc0*/  ISETP.LE.AND P2, PT, R2.reuse, UR20, PT ;  /* 0x0000001402007c0c */ /* 0x040fe4000bf43270 */
[C---:B------:R-:W-:Y:S02]  /*fbd0*/  ISETP.LE.AND P1, PT, R2.reuse, UR19, PT ;  /* 0x0000001302007c0c */ /* 0x040fe4000bf23270 */
[----:B------:R-:W-:-:S02]  /*fbe0*/  ISETP.LE.AND P0, PT, R2, UR18, PT ;  /* 0x0000001202007c0c */ /* 0x000fc4000bf03270 */
[----:B------:R-:W-:Y:S02]  /*fbf0*/  FMNMX3 R3, R3, R41, R45, !PT ;  /* 0x0000002903037276 */ /* 0x000fe4000780002d */
[----:B------:R-:W-:Y:S02]  /*fc00*/  FMNMX3 R5, R5, R69, R39, !PT ;  /* 0x0000004505057276 */ /* 0x000fe40007800027 */
[----:B------:R-:W-:Y:S02]  /*fc10*/  FMNMX3 R4, R4, R42, R46, !PT ;  /* 0x0000002a04047276 */ /* 0x000fe4000780002e */
[----:B------:R-:W-:Y:S02]  /*fc20*/  FMNMX3 R0, R0, R48, R52, !PT ;  /* 0x0000003000007276 */ /* 0x000fe40007800034 */
[----:B------:R-:W-:Y:S02]  /*fc30*/  FSEL R91, R15, -INF , !P6 ;  /* 0xff8000000f5b7808 */ /* 0x000fe40007000000 */
[----:B------:R-:W-:-:S02]  /*fc40*/  FSEL R94, R16, -INF , !P5 ;  /* 0xff800000105e7808 */ /* 0x000fc40006800000 */
[----:B------:R-:W-:Y:S02]  /*fc50*/  FSEL R95, R17, -INF , !P4 ;  /* 0xff800000115f7808 */ /* 0x000fe40006000000 */
[----:B------:R-:W-:Y:S02]  /*fc60*/  FSEL R96, R18, -INF , !P3 ;  /* 0xff80000012607808 */ /* 0x000fe40005800000 */
[----:B------:R-:W-:Y:S02]  /*fc70*/  FSEL R97, R19, -INF , !P2 ;  /* 0xff80000013617808 */ /* 0x000fe40005000000 */
[----:B------:R-:W-:Y:S02]  /*fc80*/  FSEL R98, R20, -INF , !P1 ;  /* 0xff80000014627808 */ /* 0x000fe40004800000 */
[----:B------:R-:W-:Y:S02]  /*fc90*/  FSEL R99, R21, -INF , !P0 ;  /* 0xff80000015637808 */ /* 0x000fe40004000000 */
[----:B------:R-:W-:-:S02]  /*fca0*/  FMNMX3 R3, R3, R49, R53, !PT ;  /* 0x0000003103037276 */ /* 0x000fc40007800035 */
[C---:B------:R-:W-:Y:S02]  /*fcb0*/  ISETP.LE.AND P6, PT, R2.reuse, UR17, PT ;  /* 0x0000001102007c0c */ /* 0x040fe4000bfc3270 */
[C---:B------:R-:W-:Y:S02]  /*fcc0*/  ISETP.LE.AND P5, PT, R2.reuse, UR16, PT ;  /* 0x0000001002007c0c */ /* 0x040fe4000bfa3270 */
[C---:B------:R-:W-:Y:S02]  /*fcd0*/  ISETP.LE.AND P4, PT, R2.reuse, UR15, PT ;  /* 0x0000000f02007c0c */ /* 0x040fe4000bf83270 */
[C---:B------:R-:W-:Y:S02]  /*fce0*/  ISETP.LE.AND P3, PT, R2.reuse, UR14, PT ;  /* 0x0000000e02007c0c */ /* 0x040fe4000bf63270 */
[C---:B------:R-:W-:Y:S02]  /*fcf0*/  ISETP.LE.AND P2, PT, R2.reuse, UR13, PT ;  /* 0x0000000d02007c0c */ /* 0x040fe4000bf43270 */
[----:B------:R-:W-:-:S02]  /*fd00*/  ISETP.LE.AND P1, PT, R2, UR12, PT ;  /* 0x0000000c02007c0c */ /* 0x000fc4000bf23270 */
[----:B------:R-:W-:Y:S02]  /*fd10*/  ISETP.LE.AND P0, PT, R2, UR11, PT ;  /* 0x0000000b02007c0c */ /* 0x000fe4000bf03270 */
[----:B------:R-:W-:Y:S02]  /*fd20*/  FMNMX3 R5, R5, R43, R47, !PT ;  /* 0x0000002b05057276 */ /* 0x000fe4000780002f */
[----:B------:R-:W-:Y:S02]  /*fd30*/  FMNMX3 R4, R4, R50, R54, !PT ;  /* 0x0000003204047276 */ /* 0x000fe40007800036 */
[----:B------:R-:W-:Y:S02]  /*fd40*/  FMNMX3 R0, R0, R70, R84, !PT ;  /* 0x0000004600007276 */ /* 0x000fe40007800054 */
[----:B------:R-:W-:Y:S02]  /*fd50*/  FMNMX3 R3, R3, R71, R85, !PT ;  /* 0x0000004703037276 */ /* 0x000fe40007800055 */
[----:B------:R-:W-:-:S02]  /*fd60*/  FSEL R100, R22, -INF , !P6 ;  /* 0xff80000016647808 */ /* 0x000fc40007000000 */
[----:B------:R-:W-:Y:S02]  /*fd70*/  FSEL R101, R23, -INF , !P5 ;  /* 0xff80000017657808 */ /* 0x000fe40006800000 */
[----:B------:R-:W-:Y:S02]  /*fd80*/  FSEL R24, R24, -INF , !P4 ;  /* 0xff80000018187808 */ /* 0x000fe40006000000 */
[----:B------:R-:W-:Y:S02]  /*fd90*/  FSEL R25, R25, -INF , !P3 ;  /* 0xff80000019197808 */ /* 0x000fe40005800000 */
[----:B------:R-:W-:Y:S02]  /*fda0*/  FSEL R26, R26, -INF , !P2 ;  /* 0xff8000001a1a7808 */ /* 0x000fe40005000000 */
[----:B------:R-:W-:Y:S02]  /*fdb0*/  FSEL R27, R27, -INF , !P1 ;  /* 0xff8000001b1b7808 */ /* 0x000fe40004800000 */
[----:B------:R-:W-:-:S02]  /*fdc0*/  FSEL R28, R28, -INF , !P0 ;  /* 0xff8000001c1c7808 */ /* 0x000fc40004000000 */
[----:B------:R-:W-:Y:S02]  /*fdd0*/  FMNMX3 R5, R5, R51, R55, !PT ;  /* 0x0000003305057276 */ /* 0x000fe40007800037 */
[----:B------:R-:W-:Y:S02]  /*fde0*/  FMNMX3 R4, R4, R82, R86, !PT ;  /* 0x0000005204047276 */ /* 0x000fe40007800056 */
[C---:B------:R-:W-:Y:S02]  /*fdf0*/  ISETP.LE.AND P6, PT, R2.reuse, UR10, PT ;  /* 0x0000000a02007c0c */ /* 0x040fe4000bfc3270 */
[C---:B------:R-:W-:Y:S02]  /*fe00*/  ISETP.LE.AND P5, PT, R2.reuse, UR9, PT ;  /* 0x0000000902007c0c */ /* 0x040fe4000bfa3270 */
[C---:B------:R-:W-:Y:S02]  /*fe10*/  ISETP.LE.AND P4, PT, R2.reuse, UR8, PT ;  /* 0x0000000802007c0c */ /* 0x040fe4000bf83270 */
[----:B------:R-:W-:-:S02]  /*fe20*/  ISETP.LE.AND P3, PT, R2, UR7, PT ;  /* 0x0000000702007c0c */ /* 0x000fc4000bf63270 */
[C---:B------:R-:W-:Y:S02]  /*fe30*/  ISETP.LE.AND P2, PT, R2.reuse, UR6, PT ;  /* 0x0000000602007c0c */ /* 0x040fe4000bf43270 */
[C---:B------:R-:W-:Y:S02]  /*fe40*/  ISETP.LE.AND P1, PT, R2.reuse, UR5, PT ;  /* 0x0000000502007c0c */ /* 0x040fe4000bf23270 */
[----:B------:R-:W-:Y:S02]  /*fe50*/  ISETP.LE.AND P0, PT, R2, UR4, PT ;  /* 0x0000000402007c0c */ /* 0x000fe4000bf03270 */
[----:B------:R-:W-:Y:S02]  /*fe60*/  FMNMX3 R2, R0, R88, R94, !PT ;  /* 0x0000005800027276 */ /* 0x000fe4000780005e */
[----:B------:R-:W-:Y:S02]  /*fe70*/  FMNMX3 R0, R3, R89, R95, !PT ;  /* 0x0000005903007276 */ /* 0x000fe4000780005f */
[----:B------:R-:W-:-:S02]  /*fe80*/  FMNMX3 R5, R5, R83, R87, !PT ;  /* 0x0000005305057276 */ /* 0x000fc40007800057 */
[----:B------:R-:W-:Y:S02]  /*fe90*/  FMNMX3 R4, R4, R90, R96, !PT ;  /* 0x0000005a04047276 */ /* 0x000fe40007800060 */
[----:B------:R-:W-:Y:S02]  /*fea0*/  FMNMX3 R3, R2, R98, R24, !PT ;  /* 0x0000006202037276 */ /* 0x000fe40007800018 */
[----:B------:R-:W-:Y:S02]  /*feb0*/  FSEL R32, R32, -INF , !P3 ;  /* 0xff80000020207808 */ /* 0x000fe40005800000 */
[----:B------:R-:W-:Y:S02]  /*fec0*/  FMNMX3 R2, R0, R99, R25, !PT ;  /* 0x0000006300027276 */ /* 0x000fe40007800019 */
[----:B------:R-:W-:Y:S02]  /*fed0*/  FSEL R29, R29, -INF , !P6 ;  /* 0xff8000001d1d7808 */ /* 0x000fe40007000000 */
[----:B------:R-:W-:-:S02]  /*fee0*/  FSEL R30, R30, -INF , !P5 ;  /* 0xff8000001e1e7808 */ /* 0x000fc40006800000 */
[----:B------:R-:W-:Y:S02]  /*fef0*/  FSEL R33, R33, -INF , !P2 ;  /* 0xff80000021217808 */ /* 0x000fe40005000000 */
[----:B------:R-:W-:Y:S02]  /*ff00*/  FSEL R34, R34, -INF , !P1 ;  /* 0xff80000022227808 */ /* 0x000fe40004800000 */
[----:B------:R-:W-:Y:S02]  /*ff10*/  FMNMX3 R5, R5, R91, R97, !PT ;  /* 0x0000005b05057276 */ /* 0x000fe40007800061 */
[----:B------:R-:W-:Y:S02]  /*ff20*/  FMNMX3 R0, R4, R100, R26, !PT ;  /* 0x0000006404007276 */ /* 0x000fe4000780001a */
[----:B------:R-:W-:Y:S02]  /*ff30*/  FMNMX3 R4, R3, R28, R32, !PT ;  /* 0x0000001c03047276 */ /* 0x000fe40007800020 */
[----:B------:R-:W-:-:S02]  /*ff40*/  FSEL R31, R31, -INF , !P4 ;  /* 0xff8000001f1f7808 */ /* 0x000fc40006000000 */
[----:B------:R-:W-:Y:S02]  /*ff50*/  FSEL R35, R35, -INF , !P0 ;  /* 0xff80000023237808 */ /* 0x000fe40004000000 */
[----:B------:R-:W-:Y:S02]  /*ff60*/  FMNMX3 R5, R5, R101, R27, !PT ;  /* 0x0000006505057276 */ /* 0x000fe4000780001b */
[----:B------:R-:W-:Y:S02]  /*ff70*/  FMNMX3 R3, R2, R29, R33, !PT ;  /* 0x0000001d02037276 */ /* 0x000fe40007800021 */
[----:B------:R-:W-:Y:S02]  /*ff80*/  FMNMX3 R0, R0, R30, R34, !PT ;  /* 0x0000001e00007276 */ /* 0x000fe40007800022 */
[----:B------:R-:W-:Y:S02]  /*ff90*/  ISETP.NE.AND P0, PT, R119, R120, PT ;  /* 0x000000787700720c */ /* 0x000fe40003f05270 */
        /* <DEDUP_REMOVED lines=22> */
.L_x_262:
[----:B------:R-:W-:Y:S05]  /*10100*/  WARPSYNC.ALL ;  /* 0x0000000000007948 */ /* 0x000fea0003800000 */
[----:B------:R-:W-:Y:S01]  /*10110*/  R2UR UR4, R118 ;  /* 0x00000000760472ca */ /* 0x000fe200000e0000 */
[----:B------:R-:W-:Y:S01]  /*10120*/  IMAD.MOV.U32 R16, RZ, RZ, R117 ;  /* 0x000000ffff107224 */ /* 0x000fe200078e0075 */
[----:B------:R-:W-:-:S11]  /*10130*/  ISETP.NE.AND P0, PT, RZ, UR48, PT ;  /* 0x00000030ff007c0c */ /* 0x000fd6000bf05270 */
[----:B------:R1:W-:Y:S02]  /*10140*/  STTM.x2 tmem[UR4], R16 ;  /* 0x00000010000079ed */ /* 0x0003e400080c0004 */
[----:B------:R-:W-:Y:S05]  /*10150*/  @P0 BRA `(.L_x_263) ;  /* 0x0000000000040947 */ /* 0x000fea0003800000 */
[----:B------:R-:W-:Y:S05]  /*10160*/  BPT.TRAP 0x1 ;  /* 0x000000040000795c */ /* 0x000fea0000300000 */
.L_x_263:
[----:B------:R-:W-:Y:S01]  /*10170*/  MOV R0, UR55 ;  /* 0x0000003700007c02 */ /* 0x000fe20008000f00 */
[----:B------:R-:W-:Y:S01]  /*10180*/  SYNCS.ARRIVE.TRANS64.A1T0 RZ, [UR43], RZ ;  /* 0x000000ffffff79a7 */ /* 0x000fe2000810002b */
[----:B------:R-:W2:Y:S02]  /*10190*/  LDCU UR4, c[0x0][0x704] ;  /* 0x0000e080ff0477ac */ /* 0x000ea40008000800 */
[----:B------:R-:W-:Y:S01]  /*101a0*/  SHF.L.U32 R6, R0, 0x1f, RZ ;  /* 0x0000001f00067819 */ /* 0x000fe200000006ff */
[----:B------:R-:W-:-:S03]  /*101b0*/  UISETP.NE.AND UP0, UPT, UR56, URZ, UPT ;  /* 0x000000ff3800728c */ /* 0x000fc6000bf05270 */
[----:B------:R-:W4:Y:S01]  /*101c0*/  SYNCS.PHASECHK.TRANS64.TRYWAIT P2, [UR42], R6 ;  /* 0x00000006ff0075a7 */ /* 0x000f22000804112a */
[----:B------:R-:W-:-:S04]  /*101d0*/  USEL UR50, UR52, UR53, UP0 ;  /* 0x0000003534327287 */ /* 0x000fc80008000000 */
[----:B------:R-:W-:Y:S01]  /*101e0*/  ULOP3.LUT UR50, UR50, 0x1, URZ, 0x3c, !UPT ;  /* 0x0000000132327892 */ /* 0x000fe2000f8e3cff */
[----:B--2---:R-:W-:-:S04]  /*101f0*/  FMUL R0, R17, -UR4 ;  /* 0x8000000411007c20 */ /* 0x004fc80008400000 */
[--C-:B------:R-:W-:Y:S02]  /*10200*/  FFMA2 R2, R58.F32x2.HI_LO, UR4.F32, R0.reuse.F32 ;  /* 0x000000043a027c49 */ /* 0x100fe40009200000 */
[----:B------:R-:W-:-:S03]  /*10210*/  FFMA2 R4, R56.F32x2.HI_LO, UR4.F32, R0.F32 ;  /* 0x0000000438047c49 */ /* 0x000fc60009200000 */
[----:B------:R-:W-:Y:S02]  /*10220*/  FSETP.GEU.AND P1, PT, R2, -126, PT ;  /* 0xc2fc00000200780b */ /* 0x000fe40003f2e000 */
[----:B------:R-:W-:Y:S02]  /*10230*/  FSETP.GEU.AND P0, PT, R3, -126, PT ;  /* 0xc2fc00000300780b */ /* 0x000fe40003f0e000 */
[----:B------:R-:W-:Y:S02]  /*10240*/  FSETP.GEU.AND P6, PT, R4, -126, PT ;  /* 0xc2fc00000400780b */ /* 0x000fe40003fce000 */
[----:B------:R-:W-:-:S07]  /*10250*/  FSETP.GEU.AND P5, PT, R5, -126, PT ;  /* 0xc2fc00000500780b */ /* 0x000fce0003fae000 */
[----:B------:R-:W-:Y:S02]  /*10260*/  @!P1 FMUL R2, R2, 0.5 ;  /* 0x3f00000002029820 */ /* 0x000fe40000400000 */
[----:B------:R-:W-:Y:S02]  /*10270*/  @!P0 FMUL R3, R3, 0.5 ;  /* 0x3f00000003038820 */ /* 0x000fe40000400000 */
[----:B------:R-:W2:Y:S01]  /*10280*/  MUFU.EX2 R114, R2 ;  /* 0x0000000200727308 */ /* 0x000ea20000000800 */
[----:B------:R-:W-:Y:S01]  /*10290*/  @!P6 FMUL R4, R4, 0.5 ;  /* 0x3f0000000404e820 */ /* 0x000fe20000400000 */
[----:B------:R-:W-:-:S06]  /*102a0*/  @!P5 FMUL R5, R5, 0.5 ;  /* 0x3f0000000505d820 */ /* 0x000fcc0000400000 */
[----:B------:R5:W1:Y:S08]  /*102b0*/  MUFU.EX2 R115, R3 ;  /* 0x0000000300737308 */ /* 0x000a700000000800 */
[----:B------:R-:W1:Y:S08]  /*102c0*/  MUFU.EX2 R78, R4 ;  /* 0x00000004004e7308 */ /* 0x000e700000000800 */
[----:B------:R3:W1:Y:S01]  /*102d0*/  MUFU.EX2 R79, R5 ;  /* 0x00000005004f7308 */ /* 0x0006620000000800 */
[----:B-----5:R-:W-:-:S05]  /*102e0*/  FFMA2 R2, R60.F32x2.HI_LO, UR4.F32, R0.F32 ;  /* 0x000000043c027c49 */ /* 0x020fca0009200000 */
[----:B------:R-:W-:Y:S02]  /*102f0*/  FSETP.GEU.AND P4, PT, R2, -126, PT ;  /* 0xc2fc00000200780b */ /* 0x000fe40003f8e000 */
[----:B------:R-:W-:Y:S01]  /*10300*/  FSETP.GEU.AND P3, PT, R3, -126, PT ;  /* 0xc2fc00000300780b */ /* 0x000fe20003f6e000 */
[----:B---3--:R-:W-:Y:S01]  /*10310*/  FFMA2 R4, R62.F32x2.HI_LO, UR4.F32, R0.F32 ;  /* 0x000000043e047c49 */ /* 0x008fe20009200000 */
[----:B-12-4-:R-:W-:Y:S11]  /*10320*/  @!P2 BRA `(.L_x_264) ;  /* 0x0000005c00a0a947 */ /* 0x016ff60003800000 */
.L_x_440:
[----:B------:R-:W-:Y:S01]  /*10330*/  @!P1 FMUL R114, R114, R114 ;  /* 0x0000007272729220 */ /* 0x000fe20000400000 */
[----:B------:R-:W-:Y:S01]  /*10340*/  FSETP.GEU.AND P2, PT, R4, -126, PT ;  /* 0xc2fc00000400780b */ /* 0x000fe20003f4e000 */
[----:B------:R-:W-:Y:S01]  /*10350*/  @!P4 FMUL R2, R2, 0.5 ;  /* 0x3f0000000202c820 */ /* 0x000fe20000400000 */
[----:B------:R-:W-:Y:S01]  /*10360*/  FSETP.GEU.AND P1, PT, R5, -126, PT ;  /* 0xc2fc00000500780b */ /* 0x000fe20003f2e000 */
[--C-:B-1----:R-:W-:Y:S01]  /*10370*/  FFMA2 R6, R66.F32x2.HI_LO, UR4.F32, R0.reuse.F32 ;  /* 0x0000000442067c49 */ /* 0x102fe20009200000 */
[----:B------:R-:W-:Y:S01]  /*10380*/  SYNCS.ARRIVE.TRANS64.A1T0 RZ, [UR41], RZ ;  /* 0x000000ffffff79a7 */ /* 0x000fe20008100029 */
[----:B------:R-:W1:Y:S01]  /*10390*/  MUFU.EX2 R64, R2 ;  /* 0x0000000200407308 */ /* 0x000e620000000800 */
[----:B------:R-:W-:Y:S01]  /*103a0*/  @!P0 FMUL R115, R115, R115 ;  /* 0x0000007373738220 */ /* 0x000fe20000400000 */
[----:B------:R-:W-:Y:S01]  /*103b0*/  @!P6 FMUL R78, R78, R78 ;  /* 0x0000004e4e4ee220 */ /* 0x000fe20000400000 */
[----:B------:R-:W-:Y:S01]  /*103c0*/  FSETP.GEU.AND P0, PT, R6, -126, PT ;  /* 0xc2fc00000600780b */ /* 0x000fe20003f0e000 */
[----:B------:R-:W-:Y:S01]  /*103d0*/  @!P3 FMUL R3, R3, 0.5 ;  /* 0x3f0000000303b820 */ /* 0x000fe20000400000 */
[----:B------:R-:W-:Y:S01]  /*103e0*/  FSETP.GEU.AND P6, PT, R7, -126, PT ;  /* 0xc2fc00000700780b */ /* 0x000fe20003fce000 */
[----:B------:R-:W-:Y:S01]  /*103f0*/  @!P5 FMUL R79, R79, R79 ;  /* 0x0000004f4f4fd220 */ /* 0x000fe20000400000 */
[----:B------:R-:W-:Y:S01]  /*10400*/  FFMA2 R8, R94.F32x2.HI_LO, UR4.F32, R0.F32 ;  /* 0x000000045e087c49 */ /* 0x000fe20009200000 */
[----:B------:R2:W3:Y:S01]  /*10410*/  MUFU.EX2 R65, R3 ;  /* 0x0000000300417308 */ /* 0x0004e20000000800 */
[----:B------:R-:W-:Y:S01]  /*10420*/  @!P2 FMUL R4, R4, 0.5 ;  /* 0x3f0000000404a820 */ /* 0x000fe20000400000 */
[----:B------:R-:W-:-:S06]  /*10430*/  @!P1 FMUL R5, R5, 0.5 ;  /* 0x3f00000005059820 */ /* 0x000fcc0000400000 */
[----:B------:R-:W4:Y:S01]  /*10440*/  MUFU.EX2 R80, R4 ;  /* 0x0000000400507308 */ /* 0x000f220000000800 */
[----:B-1----:R-:W-:Y:S01]  /*10450*/  @!P4 FMUL R64, R64, R64 ;  /* 0x000000404040c220 */ /* 0x002fe20000400000 */
[----:B------:R-:W-:Y:S01]  /*10460*/  @!P0 FMUL R6, R6, 0.5 ;  /* 0x3f00000006068820 */ /* 0x000fe20000400000 */
[----:B------:R-:W-:-:S05]  /*10470*/  @!P6 FMUL R7, R7, 0.5 ;  /* 0x3f0000000707e820 */ /* 0x000fca0000400000 */
[----:B------:R1:W5:Y:S01]  /*10480*/  MUFU.EX2 R81, R5 ;  /* 0x0000000500517308 */ /* 0x0003620000000800 */
[----:B--2---:R-:W-:Y:S02]  /*10490*/  FFMA2 R2, R68.F32x2.HI_LO, UR4.F32, R0.F32 ;  /* 0x0000000444027c49 */ /* 0x004fe40009200000 */
[----:B---3--:R-:W-:-:S03]  /*104a0*/  @!P3 FMUL R65, R65, R65 ;  /* 0x000000414141b220 */ /* 0x008fc60000400000 */
[----:B------:R-:W-:Y:S02]  /*104b0*/  FSETP.GEU.AND P5, PT, R2, -126, PT ;  /* 0xc2fc00000200780b */ /* 0x000fe40003fae000 */
[----:B------:R-:W-:Y:S01]  /*104c0*/  FSETP.GEU.AND P4, PT, R3, -126, PT ;  /* 0xc2fc00000300780b */ /* 0x000fe20003f8e000 */
[----:B------:R-:W2:Y:S01]  /*104d0*/  MUFU.EX2 R112, R6 ;  /* 0x0000000600707308 */ /* 0x000ea20000000800 */
[----:B----4-:R-:W-:-:S07]  /*104e0*/  @!P2 FMUL R80, R80, R80 ;  /* 0x000000505050a220 */ /* 0x010fce0000400000 */
[----:B------:R3:W4:Y:S01]  /*104f0*/  MUFU.EX2 R113, R7 ;  /* 0x0000000700717308 */ /* 0x0007220000000800 */
[--C-:B-1----:R-:W-:Y:S02]  /*10500*/  FFMA2 R4, R36.F32x2.HI_LO, UR4.F32, R0.reuse.F32 ;  /* 0x0000000424047c49 */ /* 0x102fe40009200000 */
[----:B-----5:R-:W-:Y:S01]  /*10510*/  @!P1 FMUL R81, R81, R81 ;  /* 0x0000005151519220 */ /* 0x020fe20000400000 */
[----:B------:R-:W-:Y:S01]  /*10520*/  @!P5 FMUL R2, R2, 0.5 ;  /* 0x3f0000000202d820 */ /* 0x000fe20000400000 */
[----:B------:R-:W-:Y:S01]  /*10530*/  @!P4 FMUL R3, R3, 0.5 ;  /* 0x3f0000000303c820 */ /* 0x000fe20000400000 */
[----:B------:R-:W-:Y:S02]  /*10540*/  FSETP.GEU.AND P3, PT, R4, -126, PT ;  /* 0xc2fc00000400780b */ /* 0x000fe40003f6e000 */
[----:B------:R-:W-:Y:S01]  /*10550*/  FSETP.GEU.AND P2, PT, R5, -126, PT ;  /* 0xc2fc00000500780b */ /* 0x000fe20003f4e000 */
[----:B------:R-:W1:Y:S01]  /*10560*/  MUFU.EX2 R56, R2 ;  /* 0x0000000200387308 */ /* 0x000e620000000800 */
[----:B--2---:R-:W-:Y:S01]  /*10570*/  @!P0 FMUL R112, R112, R112 ;  /* 0x0000007070708220 */ /* 0x004fe20000400000 */
[----:B---3--:R-:W-:-:S06]  /*10580*/  FFMA2 R6, R38.F32x2.HI_LO, UR4.F32, R0.F32 ;  /* 0x0000000426067c49 */ /* 0x008fcc0009200000 */
[----:B------:R2:W3:Y:S01]  /*10590*/  MUFU.EX2 R57, R3 ;  /* 0x0000000300397308 */ /* 0x0004e20000000800 */
[----:B----4-:R-:W-:Y:S01]  /*105a0*/  @!P6 FMUL R113, R113, R113 ;  /* 0x000000717171e220 */ /* 0x010fe20000400000 */
[----:B------:R-:W-:Y:S02]  /*105b0*/  @!P3 FMUL R4, R4, 0.5 ;  /* 0x3f0000000404b820 */ /* 0x000fe40000400000 */
[----:B------:R-:W-:Y:S01]  /*105c0*/  @!P2 FMUL R5, R5, 0.5 ;  /* 0x3f0000000505a820 */ /* 0x000fe20000400000 */
[----:B------:R-:W-:Y:S02]  /*105d0*/  FSETP.GEU.AND P1, PT, R6, -126, PT ;  /* 0xc2fc00000600780b */ /* 0x000fe40003f2e000 */
[----:B------:R-:W-:Y:S01]  /*105e0*/  FSETP.GEU.AND P0, PT, R7, -126, PT ;  /* 0xc2fc00000700780b */ /* 0x000fe20003f0e000 */
[----:B------:R-:W4:Y:S01]  /*105f0*/  MUFU.EX2 R60, R4 ;  /* 0x00000004003c7308 */ /* 0x000f220000000800 */
[----:B-1----:R-:W-:-:S07]  /*10600*/  @!P5 FMUL R56, R56, R56 ;  /* 0x000000383838d220 */ /* 0x002fce0000400000 */
[----:B------:R1:W5:Y:S01]  /*10610*/  MUFU.EX2 R61, R5 ;  /* 0x00000005003d7308 */ /* 0x0003620000000800 */
[----:B--2---:R-:W-:Y:S02]  /*10620*/  FFMA2 R2, R40.F32x2.HI_LO, UR4.F32, R0.F32 ;  /* 0x0000000428027c49 */ /* 0x004fe40009200000 */
[----:B------:R-:W-:Y:S01]  /*10630*/  @!P1 FMUL R6, R6, 0.5 ;  /* 0x3f00000006069820 */ /* 0x000fe20000400000 */
[----:B---3--:R-:W-:Y:S01]  /*10640*/  @!P4 FMUL R57, R57, R57 ;  /* 0x000000393939c220 */ /* 0x008fe20000400000 */
[----:B------:R-:W-:Y:S01]  /*10650*/  @!P0 FMUL R7, R7, 0.5 ;  /* 0x3f00000007078820 */ /* 0x000fe20000400000 */
[----:B------:R-:W-:Y:S02]  /*10660*/  FSETP.GEU.AND P6, PT, R2, -126, PT ;  /* 0xc2fc00000200780b */ /* 0x000fe40003fce000 */
[----:B------:R-:W2:Y:S01]  /*10670*/  MUFU.EX2 R58, R6 ;  /* 0x00000006003a7308 */ /* 0x000ea20000000800 */
[----:B------:R-:W-:Y:S01]  /*10680*/  FSETP.GEU.AND P5, PT, R3, -126, PT ;  /* 0xc2fc00000300780b */ /* 0x000fe20003fae000 */
[----:B----4-:R-:W-:-:S06]  /*10690*/  @!P3 FMUL R60, R60, R60 ;  /* 0x0000003c3c3cb220 */ /* 0x010fcc0000400000 */
[----:B------:R3:W4:Y:S01]  /*106a0*/  MUFU.EX2 R59, R7 ;  /* 0x00000007003b7308 */ /* 0x0007220000000800 */
[----:B-1----:R-:W-:Y:S02]  /*106b0*/  FFMA2 R4, R42.F32x2.HI_LO, UR4.F32, R0.F32 ;  /* 0x000000042a047c49 */ /* 0x002fe40009200000 */
[----:B------:R-:W-:Y:S01]  /*106c0*/  @!P6 FMUL R2, R2, 0.5 ;  /* 0x3f0000000202e820 */ /* 0x000fe20000400000 */
[----:B-----5:R-:W-:Y:S02]  /*106d0*/  @!P2 FMUL R61, R61, R61 ;  /* 0x0000003d3d3da220 */ /* 0x020fe40000400000 */
[----:B------:R-:W-:Y:S01]  /*106e0*/  FSETP.GEU.AND P4, PT, R4, -126, PT ;  /* 0xc2fc00000400780b */ /* 0x000fe20003f8e000 */
[----:B------:R-:W-:Y:S01]  /*106f0*/  @!P5 FMUL R3, R3, 0.5 ;  /* 0x3f0000000303d820 */ /* 0x000fe20000400000 */
[----:B------:R-:W1:Y:S01]  /*10700*/  MUFU.EX2 R110, R2 ;  /* 0x00000002006e7308 */ /* 0x000e620000000800 */
[----:B--2---:R-:W-:Y:S01]  /*10710*/  @!P1 FMUL R58, R58, R58 ;  /* 0x0000003a3a3a9220 */ /* 0x004fe20000400000 */
[----:B------:R-:W-:-:S06]  /*10720*/  FSETP.GEU.AND P3, PT, R5, -126, PT ;  /* 0xc2fc00000500780b */ /* 0x000fcc0003f6e000 */
[----:B------:R2:W5:Y:S01]  /*10730*/  MUFU.EX2 R111, R3 ;  /* 0x00000003006f7308 */ /* 0x0005620000000800 */
[--C-:B---3--:R-:W-:Y:S02]  /*10740*/  FFMA2 R6, R44.F32x2.HI_LO, UR4.F32, R0.reuse.F32 ;  /* 0x000000042c067c49 */ /* 0x108fe40009200000 */
[----:B------:R-:W-:Y:S01]  /*10750*/  @!P4 FMUL R4, R4, 0.5 ;  /* 0x3f0000000404c820 */ /* 0x000fe20000400000 */
[----:B----4-:R-:W-:Y:S02]  /*10760*/  @!P0 FMUL R59, R59, R59 ;  /* 0x0000003b3b3b8220 */ /* 0x010fe40000400000 */
[----:B------:R-:W-:Y:S01]  /*10770*/  FSETP.GEU.AND P2, PT, R6, -126, PT ;  /* 0xc2fc00000600780b */ /* 0x000fe20003f4e000 */
[----:B------:R-:W-:Y:S01]  /*10780*/  @!P3 FMUL R5, R5, 0.5 ;  /* 0x3f0000000505b820 */ /* 0x000fe20000400000 */
[----:B------:R-:W-:Y:S01]  /*10790*/  FSETP.GEU.AND P1, PT, R7, -126, PT ;  /* 0xc2fc00000700780b */ /* 0x000fe20003f2e000 */
[----:B------:R-:W3:Y:S01]  /*107a0*/  MUFU.EX2 R22, R4 ;  /* 0x0000000400167308 */ /* 0x000ee20000000800 */
[----:B-1----:R-:W-:Y:S01]  /*107b0*/  @!P6 FMUL R110, R110, R110 ;  /* 0x0000006e6e6ee220 */ /* 0x002fe20000400000 */
[----:B--2---:R-:W-:-:S06]  /*107c0*/  FFMA2 R2, R46.F32x2.HI_LO, UR4.F32, R0.F32 ;  /* 0x000000042e027c49 */ /* 0x004fcc0009200000 */
[----:B------:R1:W2:Y:S02]  /*107d0*/  MUFU.EX2 R23, R5 ;  /* 0x0000000500177308 */ /* 0x0002a40000000800 */
[----:B------:R-:W-:Y:S01]  /*107e0*/  @!P2 FMUL R6, R6, 0.5 ;  /* 0x3f0000000606a820 */ /* 0x000fe20000400000 */
[----:B-----5:R-:W-:Y:S01]  /*107f0*/  @!P5 FMUL R111, R111, R111 ;  /* 0x0000006f6f6fd220 */ /* 0x020fe20000400000 */
[----:B------:R-:W-:Y:S01]  /*10800*/  @!P1 FMUL R7, R7, 0.5 ;  /* 0x3f00000007079820 */ /* 0x000fe20000400000 */
[----:B------:R-:W-:Y:S02]  /*10810*/  FSETP.GEU.AND P0, PT, R2, -126, PT ;  /* 0xc2fc00000200780b */ /* 0x000fe40003f0e000 */
[----:B------:R-:W-:Y:S01]  /*10820*/  FSETP.GEU.AND P6, PT, R3, -126, PT ;  /* 0xc2fc00000300780b */ /* 0x000fe20003fce000 */
[----:B------:R-:W4:Y:S01]  /*10830*/  MUFU.EX2 R18, R6 ;  /* 0x0000000600127308 */ /* 0x000f220000000800 */
[----:B---3--:R-:W-:-:S07]  /*10840*/  @!P4 FMUL R22, R22, R22 ;  /* 0x000000161616c220 */ /* 0x008fce0000400000 */
[----:B------:R3:W5:Y:S01]  /*10850*/  MUFU.EX2 R19, R7 ;  /* 0x0000000700137308 */ /* 0x0007620000000800 */
[----:B-1----:R-:W-:Y:S02]  /*10860*/  FFMA2 R4, R48.F32x2.HI_LO, UR4.F32, R0.F32 ;  /* 0x0000000430047c49 */ /* 0x002fe40009200000 */
[----:B------:R-:W-:Y:S01]  /*10870*/  @!P0 FMUL R2, R2, 0.5 ;  /* 0x3f00000002028820 */ /* 0x000fe20000400000 */
[----:B------:R-:W-:Y:S01]  /*10880*/  @!P6 FMUL R3, R3, 0.5 ;  /* 0x3f0000000303e820 */ /* 0x000fe20000400000 */
[----:B--2---:R-:W-:Y:S01]  /*10890*/  @!P3 FMUL R23, R23, R23 ;  /* 0x000000171717b220 */ /* 0x004fe20000400000 */
[----:B------:R-:W-:Y:S02]  /*108a0*/  FSETP.GEU.AND P5, PT, R4, -126, PT ;  /* 0xc2fc00000400780b */ /* 0x000fe40003fae000 */
[----:B------:R-:W-:Y:S01]  /*108b0*/  FSETP.GEU.AND P4, PT, R5, -126, PT ;  /* 0xc2fc00000500780b */ /* 0x000fe20003f8e000 */
[----:B------:R-:W1:Y:S01]  /*108c0*/  MUFU.EX2 R76, R2 ;  /* 0x00000002004c7308 */ /* 0x000e620000000800 */
[----:B----4-:R-:W-:-:S07]  /*108d0*/  @!P2 FMUL R18, R18, R18 ;  /* 0x000000121212a220 */ /* 0x010fce0000400000 */
[----:B------:R2:W4:Y:S01]  /*108e0*/  MUFU.EX2 R77, R3 ;  /* 0x00000003004d7308 */ /* 0x0005220000000800 */
[--C-:B---3--:R-:W-:Y:S02]  /*108f0*/  FFMA2 R6, R50.F32x2.HI_LO, UR4.F32, R0.reuse.F32 ;  /* 0x0000000432067c49 */ /* 0x108fe40009200000 */
[----:B-----5:R-:W-:Y:S01]  /*10900*/  @!P1 FMUL R19, R19, R19 ;  /* 0x0000001313139220 */ /* 0x020fe20000400000 */
[----:B------:R-:W-:Y:S01]  /*10910*/  @!P5 FMUL R4, R4, 0.5 ;  /* 0x3f0000000404d820 */ /* 0x000fe20000400000 */
[----:B------:R-:W-:Y:S01]  /*10920*/  @!P4 FMUL R5, R5, 0.5 ;  /* 0x3f0000000505c820 */ /* 0x000fe20000400000 */
[----:B------:R-:W-:Y:S02]  /*10930*/  FSETP.GEU.AND P3, PT, R6, -126, PT ;  /* 0xc2fc00000600780b */ /* 0x000fe40003f6e000 */
[----:B------:R-:W-:Y:S01]  /*10940*/  FSETP.GEU.AND P2, PT, R7, -126, PT ;  /* 0xc2fc00000700780b */ /* 0x000fe20003f4e000 */
[----:B------:R-:W3:Y:S01]  /*10950*/  MUFU.EX2 R108, R4 ;  /* 0x00000004006c7308 */ /* 0x000ee20000000800 */
[----:B-1----:R-:W-:Y:S01]  /*10960*/  @!P0 FMUL R76, R76, R76 ;  /* 0x0000004c4c4c8220 */ /* 0x002fe20000400000 */
[----:B--2---:R-:W-:-:S06]  /*10970*/  FFMA2 R2, R52.F32x2.HI_LO, UR4.F32, R0.F32 ;  /* 0x0000000434027c49 */ /* 0x004fcc0009200000 */
[----:B------:R1:W2:Y:S01]  /*10980*/  MUFU.EX2 R109, R5 ;  /* 0x00000005006d7308 */ /* 0x0002a20000000800 */
[----:B----4-:R-:W-:Y:S01]  /*10990*/  @!P6 FMUL R77, R77, R77 ;  /* 0x0000004d4d4de220 */ /* 0x010fe20000400000 */
[----:B------:R-:W-:Y:S02]  /*109a0*/  @!P3 FMUL R6, R6, 0.5 ;  /* 0x3f0000000606b820 */ /* 0x000fe40000400000 */
        /* <DEDUP_REMOVED lines=11> */
[----:B------:R-:W1:Y:S01]  /*10a60*/  MUFU.EX2 R74, R2 ;  /* 0x00000002004a7308 */ /* 0x000e620000000800 */
[----:B------:R-:W-:Y:S01]  /*10a70*/  FSETP.GEU.AND P5, PT, R5, -126, PT ;  /* 0xc2fc00000500780b */ /* 0x000fe20003fae000 */
[----:B----4-:R-:W-:Y:S01]  /*10a80*/  @!P3 FMUL R62, R62, R62 ;  /* 0x0000003e3e3eb220 */ /* 0x010fe20000400000 */
[----:B------:R-:W-:-:S05]  /*10a90*/  F2FP.F16.F32.PACK_AB R36, R109, R108 ;  /* 0x0000006c6d24723e */ /* 0x000fca00000000ff */
[----:B------:R2:W4:Y:S01]  /*10aa0*/  MUFU.EX2 R75, R3 ;  /* 0x00000003004b7308 */ /* 0x0005220000000800 */
[----:B---3--:R-:W-:Y:S02]  /*10ab0*/  FFMA2 R6, R70.F32x2.HI_LO, UR4.F32, R0.F32 ;  /* 0x0000000446067c49 */ /* 0x008fe40009200000 */
[----:B------:R-:W-:Y:S01]  /*10ac0*/  @!P6 FMUL R4, R4, 0.5 ;  /* 0x3f0000000404e820 */ /* 0x000fe20000400000 */
[----:B-----5:R-:W-:Y:S02]  /*10ad0*/  @!P2 FMUL R63, R63, R63 ;  /* 0x0000003f3f3fa220 */ /* 0x020fe40000400000 */
[----:B------:R-:W-:Y:S01]  /*10ae0*/  FSETP.GEU.AND P4, PT, R6, -126, PT ;  /* 0xc2fc00000600780b */ /* 0x000fe20003f8e000 */
[----:B------:R-:W-:Y:S01]  /*10af0*/  @!P5 FMUL R5, R5, 0.5 ;  /* 0x3f0000000505d820 */ /* 0x000fe20000400000 */
[----:B------:R-:W3:Y:S01]  /*10b00*/  MUFU.EX2 R72, R4 ;  /* 0x0000000400487308 */ /* 0x000ee20000000800 */
[----:B-1----:R-:W-:Y:S01]  /*10b10*/  @!P1 FMUL R74, R74, R74 ;  /* 0x0000004a4a4a9220 */ /* 0x002fe20000400000 */
[----:B------:R-:W-:-:S02]  /*10b20*/  FSETP.GEU.AND P3, PT, R7, -126, PT ;  /* 0xc2fc00000700780b */ /* 0x000fc40003f6e000 */
[----:B------:R-:W-:-:S04]  /*10b30*/  F2FP.F16.F32.PACK_AB R37, R63, R62 ;  /* 0x0000003e3f25723e */ /* 0x000fc800000000ff */
[----:B------:R1:W5:Y:S01]  /*10b40*/  MUFU.EX2 R73, R5 ;  /* 0x0000000500497308 */ /* 0x0003620000000800 */
[--C-:B--2---:R-:W-:Y:S02]  /*10b50*/  FFMA2 R2, R82.F32x2.HI_LO, UR4.F32, R0.reuse.F32 ;  /* 0x0000000452027c49 */ /* 0x104fe40009200000 */
[----:B----4-:R-:W-:Y:S01]  /*10b60*/  @!P0 FMUL R75, R75, R75 ;  /* 0x0000004b4b4b8220 */ /* 0x010fe20000400000 */
[----:B------:R-:W-:Y:S02]  /*10b70*/  @!P4 FMUL R6, R6, 0.5 ;  /* 0x3f0000000606c820 */ /* 0x000fe40000400000 */
[----:B------:R-:W-:Y:S01]  /*10b80*/  FSETP.GEU.AND P2, PT, R2, -126, PT ;  /* 0xc2fc00000200780b */ /* 0x000fe20003f4e000 */
[----:B------:R-:W-:Y:S01]  /*10b90*/  @!P3 FMUL R7, R7, 0.5 ;  /* 0x3f0000000707b820 */ /* 0x000fe20000400000 */
[----:B------:R-:W-:Y:S01]  /*10ba0*/  FSETP.GEU.AND P1, PT, R3, -126, PT ;  /* 0xc2fc00000300780b */ /* 0x000fe20003f2e000 */
[----:B---3--:R-:W-:Y:S01]  /*10bb0*/  @!P6 FMUL R72, R72, R72 ;  /* 0x000000484848e220 */ /* 0x008fe20000400000 */
[----:B------:R-:W2:Y:S01]  /*10bc0*/  MUFU.EX2 R106, R6 ;  /* 0x00000006006a7308 */ /* 0x000ea20000000800 */
[----:B------:R-:W-:Y:S01]  /*10bd0*/  F2FP.F16.F32.PACK_AB R38, R75, R74 ;  /* 0x0000004a4b26723e */ /* 0x000fe200000000ff */
[----:B-1----:R-:W-:-:S06]  /*10be0*/  FFMA2 R4, R84.F32x2.HI_LO, UR4.F32, R0.F32 ;  /* 0x0000000454047c49 */ /* 0x002fcc0009200000 */
[----:B------:R1:W3:Y:S01]  /*10bf0*/  MUFU.EX2 R107, R7 ;  /* 0x00000007006b7308 */ /* 0x0002e20000000800 */
[----:B------:R-:W-:Y:S01]  /*10c00*/  @!P2 FMUL R2, R2, 0.5 ;  /* 0x3f0000000202a820 */ /* 0x000fe20000400000 */
[----:B-----5:R-:W-:Y:S01]  /*10c10*/  @!P5 FMUL R73, R73, R73 ;  /* 0x000000494949d220 */ /* 0x020fe20000400000 */
[----:B------:R-:W-:Y:S01]  /*10c20*/  @!P1 FMUL R3, R3, 0.5 ;  /* 0x3f00000003039820 */ /* 0x000fe20000400000 */
[----:B------:R-:W-:Y:S02]  /*10c30*/  FSETP.GEU.AND P0, PT, R4, -126, PT ;  /* 0xc2fc00000400780b */ /* 0x000fe40003f0e000 */
[----:B------:R-:W-:Y:S02]  /*10c40*/  FSETP.GEU.AND P6, PT, R5, -126, PT ;  /* 0xc2fc00000500780b */ /* 0x000fe40003fce000 */
[----:B------:R-:W4:Y:S01]  /*10c50*/  MUFU.EX2 R70, R2 ;  /* 0x0000000200467308 */ /* 0x000f220000000800 */
[----:B--2---:R-:W-:Y:S01]  /*10c60*/  @!P4 FMUL R106, R106, R106 ;  /* 0x0000006a6a6ac220 */ /* 0x004fe20000400000 */
[----:B------:R-:W-:-:S06]  /*10c70*/  F2FP.F16.F32.PACK_AB R39, R73, R72 ;  /* 0x000000484927723e */ /* 0x000fcc00000000ff */
[----:B------:R2:W5:Y:S01]  /*10c80*/  MUFU.EX2 R71, R3 ;  /* 0x0000000300477308 */ /* 0x0005620000000800 */
[----:B-1----:R-:W-:Y:S02]  /*10c90*/  FFMA2 R6, R86.F32x2.HI_LO, UR4.F32, R0.F32 ;  /* 0x0000000456067c49 */ /* 0x002fe40009200000 */
[----:B------:R-:W-:Y:S01]  /*10ca0*/  @!P0 FMUL R4, R4, 0.5 ;  /* 0x3f00000004048820 */ /* 0x000fe20000400000 */
[----:B------:R-:W-:Y:S01]  /*10cb0*/  @!P6 FMUL R5, R5, 0.5 ;  /* 0x3f0000000505e820 */ /* 0x000fe20000400000 */
[----:B---3--:R-:W-:Y:S01]  /*10cc0*/  @!P3 FMUL R107, R107, R107 ;  /* 0x0000006b6b6bb220 */ /* 0x008fe20000400000 */
[----:B------:R-:W-:Y:S02]  /*10cd0*/  FSETP.GEU.AND P5, PT, R6, -126, PT ;  /* 0xc2fc00000600780b */ /* 0x000fe40003fae000 */
[----:B------:R-:W1:Y:S01]  /*10ce0*/  MUFU.EX2 R68, R4 ;  /* 0x0000000400447308 */ /* 0x000e620000000800 */
[----:B----4-:R-:W-:Y:S01]  /*10cf0*/  @!P2 FMUL R70, R70, R70 ;  /* 0x000000464646a220 */ /* 0x010fe20000400000 */
[----:B------:R-:W-:-:S02]  /*10d00*/  FSETP.GEU.AND P4, PT, R7, -126, PT ;  /* 0xc2fc00000700780b */ /* 0x000fc40003f8e000 */
[----:B------:R-:W-:-:S04]  /*10d10*/  F2FP.F16.F32.PACK_AB R40, R107, R106 ;  /* 0x0000006a6b28723e */ /* 0x000fc800000000ff */
[----:B------:R3:W4:Y:S01]  /*10d20*/  MUFU.EX2 R69, R5 ;  /* 0x0000000500457308 */ /* 0x0007220000000800 */
[--C-:B--2---:R-:W-:Y:S02]  /*10d30*/  FFMA2 R2, R88.F32x2.HI_LO, UR4.F32, R0.reuse.F32 ;  /* 0x0000000458027c49 */ /* 0x104fe40009200000 */
[----:B-----5:R-:W-:Y:S01]  /*10d40*/  @!P1 FMUL R71, R71, R71 ;  /* 0x0000004747479220 */ /* 0x020fe20000400000 */
[----:B------:R-:W-:Y:S02]  /*10d50*/  @!P5 FMUL R6, R6, 0.5 ;  /* 0x3f0000000606d820 */ /* 0x000fe40000400000 */
[----:B------:R-:W-:Y:S01]  /*10d60*/  FSETP.GEU.AND P3, PT, R2, -126, PT ;  /* 0xc2fc00000200780b */ /* 0x000fe20003f6e000 */
[----:B------:R-:W-:Y:S01]  /*10d70*/  @!P4 FMUL R7, R7, 0.5 ;  /* 0x3f0000000707c820 */ /* 0x000fe20000400000 */
[----:B------:R-:W-:Y:S01]  /*10d80*/  FSETP.GEU.AND P2, PT, R3, -126, PT ;  /* 0xc2fc00000300780b */ /* 0x000fe20003f4e000 */
[----:B------:R-:W2:Y:S01]  /*10d90*/  MUFU.EX2 R92, R6 ;  /* 0x00000006005c7308 */ /* 0x000ea20000000800 */
[----:B-1----:R-:W-:Y:S01]  /*10da0*/  @!P0 FMUL R68, R68, R68 ;  /* 0x0000004444448220 */ /* 0x002fe20000400000 */
[----:B------:R-:W-:Y:S01]  /*10db0*/  F2FP.F16.F32.PACK_AB R41, R71, R70 ;  /* 0x000000464729723e */ /* 0x000fe200000000ff */
[----:B---3--:R-:W-:-:S05]  /*10dc0*/  FFMA2 R4, R90.F32x2.HI_LO, UR4.F32, R0.F32 ;  /* 0x000000045a047c49 */ /* 0x008fca0009200000 */
[----:B------:R1:W3:Y:S01]  /*10dd0*/  MUFU.EX2 R93, R7 ;  /* 0x00000007005d7308 */ /* 0x0002e20000000800 */
[----:B----4-:R-:W-:Y:S01]  /*10de0*/  @!P6 FMUL R69, R69, R69 ;  /* 0x000000454545e220 */ /* 0x010fe20000400000 */
[----:B------:R-:W-:Y:S01]  /*10df0*/  FSETP.GEU.AND P6, PT, R8, -126, PT ;  /* 0xc2fc00000800780b */ /* 0x000fe20003fce000 */
[----:B------:R-:W-:Y:S01]  /*10e00*/  @!P3 FMUL R2, R2, 0.5 ;  /* 0x3f0000000202b820 */ /* 0x000fe20000400000 */
[----:B------:R-:W-:Y:S01]  /*10e10*/  FSETP.GEU.AND P1, PT, R4, -126, PT ;  /* 0xc2fc00000400780b */ /* 0x000fe20003f2e000 */
[----:B------:R-:W-:Y:S01]  /*10e20*/  @!P2 FMUL R3, R3, 0.5 ;  /* 0x3f0000000303a820 */ /* 0x000fe20000400000 */
[----:B------:R-:W-:Y:S02]  /*10e30*/  FSETP.GEU.AND P0, PT, R5, -126, PT ;  /* 0xc2fc00000500780b */ /* 0x000fe40003f0e000 */
[----:B------:R-:W4:Y:S01]  /*10e40*/  MUFU.EX2 R104, R2 ;  /* 0x0000000200687308 */ /* 0x000f220000000800 */
[----:B--2---:R-:W-:Y:S01]  /*10e50*/  @!P5 FMUL R92, R92, R92 ;  /* 0x0000005c5c5cd220 */ /* 0x004fe20000400000 */
[----:B------:R-:W-:-:S02]  /*10e60*/  FSETP.GEU.AND P5, PT, R9, -126, PT ;  /* 0xc2fc00000900780b */ /* 0x000fc40003fae000 */
[----:B------:R-:W-:-:S03]  /*10e70*/  F2FP.F16.F32.PACK_AB R42, R69, R68 ;  /* 0x00000044452a723e */ /* 0x000fc600000000ff */
[----:B------:R-:W-:Y:S01]  /*10e80*/  @!P6 FMUL R8, R8, 0.5 ;  /* 0x3f0000000808e820 */ /* 0x000fe20000400000 */
[----:B------:R2:W5:Y:S01]  /*10e90*/  MUFU.EX2 R105, R3 ;  /* 0x0000000300697308 */ /* 0x0005620000000800 */
[----:B------:R-:W-:Y:S01]  /*10ea0*/  @!P1 FMUL R4, R4, 0.5 ;  /* 0x3f00000004049820 */ /* 0x000fe20000400000 */
[----:B-1----:R-:W-:Y:S02]  /*10eb0*/  FFMA2 R6, R98.F32x2.HI_LO, UR4.F32, R0.F32 ;  /* 0x0000000462067c49 */ /* 0x002fe40009200000 */
[----:B------:R-:W-:Y:S01]  /*10ec0*/  @!P0 FMUL R5, R5, 0.5 ;  /* 0x3f00000005058820 */ /* 0x000fe20000400000 */
[----:B---3--:R-:W-:Y:S02]  /*10ed0*/  @!P4 FMUL R93, R93, R93 ;  /* 0x0000005d5d5dc220 */ /* 0x008fe40000400000 */
[----:B------:R-:W-:Y:S01]  /*10ee0*/  @!P5 FMUL R9, R9, 0.5 ;  /* 0x3f0000000909d820 */ /* 0x000fe20000400000 */
[----:B------:R-:W1:Y:S01]  /*10ef0*/  MUFU.EX2 R66, R4 ;  /* 0x0000000400427308 */ /* 0x000e620000000800 */
[----:B----4-:R-:W-:Y:S01]  /*10f00*/  @!P3 FMUL R104, R104, R104 ;  /* 0x000000686868b220 */ /* 0x010fe20000400000 */
[----:B------:R-:W-:-:S06]  /*10f10*/  F2FP.F16.F32.PACK_AB R43, R93, R92 ;  /* 0x0000005c5d2b723e */ /* 0x000fcc00000000ff */
[----:B------:R-:W3:Y:S01]  /*10f20*/  MUFU.EX2 R67, R5 ;  /* 0x0000000500437308 */ /* 0x000ee20000000800 */
[----:B--2---:R-:W-:Y:S02]  /*10f30*/  FFMA2 R2, R96.F32x2.HI_LO, UR4.F32, R0.F32 ;  /* 0x0000000460027c49 */ /* 0x004fe40009200000 */
[----:B-----5:R-:W-:Y:S01]  /*10f40*/  @!P2 FMUL R105, R105, R105 ;  /* 0x000000696969a220 */ /* 0x020fe20000400000 */
[----:B------:R-:W-:Y:S02]  /*10f50*/  FSETP.GEU.AND P2, PT, R6, -126, PT ;  /* 0xc2fc00000600780b */ /* 0x000fe40003f4e000 */
[----:B------:R-:W-:Y:S02]  /*10f60*/  FSETP.GEU.AND P4, PT, R2, -126, PT ;  /* 0xc2fc00000200780b */ /* 0x000fe40003f8e000 */
[----:B------:R-:W2:Y:S01]  /*10f70*/  MUFU.EX2 R90, R8 ;  /* 0x00000008005a7308 */ /* 0x000ea20000000800 */
[----:B-1----:R-:W-:Y:S01]  /*10f80*/  @!P1 FMUL R66, R66, R66 ;  /* 0x0000004242429220 */ /* 0x002fe20000400000 */
[----:B------:R-:W-:-:S02]  /*10f90*/  FSETP.GEU.AND P3, PT, R3, -126, PT ;  /* 0xc2fc00000300780b */ /* 0x000fc40003f6e000 */
[----:B------:R-:W-:Y:S02]  /*10fa0*/  FSETP.GEU.AND P1, PT, R7, -126, PT ;  /* 0xc2fc00000700780b */ /* 0x000fe40003f2e000 */
[----:B------:R-:W-:Y:S02]  /*10fb0*/  F2FP.F16.F32.PACK_AB R44, R105, R104 ;  /* 0x00000068692c723e */ /* 0x000fe400000000ff */
[----:B------:R1:W4:Y:S01]  /*10fc0*/  MUFU.EX2 R91, R9 ;  /* 0x00000009005b7308 */ /* 0x0003220000000800 */
[----:B---3--:R-:W-:Y:S01]  /*10fd0*/  @!P0 FMUL R67, R67, R67 ;  /* 0x0000004343438220 */ /* 0x008fe20000400000 */
[----:B------:R-:W-:Y:S01]  /*10fe0*/  @!P2 FMUL R6, R6, 0.5 ;  /* 0x3f0000000606a820 */ /* 0x000fe20000400000 */
[----:B------:R-:W-:Y:S01]  /*10ff0*/  @!P4 FMUL R2, R2, 0.5 ;  /* 0x3f0000000202c820 */ /* 0x000fe20000400000 */
[----:B------:R-:W-:Y:S01]  /*11000*/  FFMA2 R4, R24.F32x2.HI_LO, UR4.F32, R0.F32 ;  /* 0x0000000418047c49 */ /* 0x000fe20009200000 */
[----:B------:R-:W-:Y:S02]  /*11010*/  F2FP.F16.F32.PACK_AB R24, R115, R114 ;  /* 0x000000727318723e */ /* 0x000fe400000000ff */
[----:B------:R-:W-:Y:S01]  /*11020*/  @!P3 FMUL R3, R3, 0.5 ;  /* 0x3f0000000303b820 */ /* 0x000fe20000400000 */
[----:B------:R-:W3:Y:S01]  /*11030*/  MUFU.EX2 R88, R2 ;  /* 0x0000000200587308 */ /* 0x000ee20000000800 */
[----:B--2---:R-:W-:Y:S01]  /*11040*/  @!P6 FMUL R90, R90, R90 ;  /* 0x0000005a5a5ae220 */ /* 0x004fe20000400000 */
[----:B------:R-:W-:Y:S01]  /*11050*/  @!P1 FMUL R7, R7, 0.5 ;  /* 0x3f00000007079820 */ /* 0x000fe20000400000 */
[----:B------:R-:W-:-:S02]  /*11060*/  F2FP.F16.F32.PACK_AB R25, R79, R78 ;  /* 0x0000004e4f19723e */ /* 0x000fc400000000ff */
[----:B------:R-:W-:-:S03]  /*11070*/  F2FP.F16.F32.PACK_AB R45, R67, R66 ;  /* 0x00000042432d723e */ /* 0x000fc600000000ff */
[----:B------:R2:W5:Y:S01]  /*11080*/  MUFU.EX2 R89, R3 ;  /* 0x0000000300597308 */ /* 0x0005620000000800 */
[----:B-1----:R-:W-:Y:S02]  /*11090*/  FFMA2 R8, R100.F32x2.HI_LO, UR4.F32, R0.F32 ;  /* 0x0000000464087c49 */ /* 0x002fe40009200000 */
[----:B----4-:R-:W-:Y:S01]  /*110a0*/  @!P5 FMUL R91, R91, R91 ;  /* 0x0000005b5b5bd220 */ /* 0x010fe20000400000 */
[----:B------:R-:W-:Y:S02]  /*110b0*/  FSETP.GEU.AND P5, PT, R4, -126, PT ;  /* 0xc2fc00000400780b */ /* 0x000fe40003fae000 */
[----:B------:R-:W-:Y:S02]  /*110c0*/  FSETP.GEU.AND P0, PT, R8, -126, PT ;  /* 0xc2fc00000800780b */ /* 0x000fe40003f0e000 */
[----:B------:R-:W-:Y:S01]  /*110d0*/  FSETP.GEU.AND P6, PT, R9, -126, PT ;  /* 0xc2fc00000900780b */ /* 0x000fe20003fce000 */
[----:B------:R-:W1:Y:S01]  /*110e0*/  MUFU.EX2 R102, R6 ;  /* 0x0000000600667308 */ /* 0x000e620000000800 */
[----:B---3--:R-:W-:Y:S01]  /*110f0*/  @!P4 FMUL R88, R88, R88 ;  /* 0x000000585858c220 */ /* 0x008fe20000400000 */
[----:B------:R-:W-:-:S02]  /*11100*/  FSETP.GEU.AND P4, PT, R5, -126, PT ;  /* 0xc2fc00000500780b */ /* 0x000fc40003f8e000 */
[----:B------:R-:W-:-:S04]  /*11110*/  F2FP.F16.F32.PACK_AB R46, R91, R90 ;  /* 0x0000005a5b2e723e */ /* 0x000fc800000000ff */
[----:B------:R-:W3:Y:S01]  /*11120*/  MUFU.EX2 R103, R7 ;  /* 0x0000000700677308 */ /* 0x000ee20000000800 */
[----:B--2---:R-:W-:Y:S01]  /*11130*/  FFMA2 R2, R26.F32x2.HI_LO, UR4.F32, R0.F32 ;  /* 0x000000041a027c49 */ /* 0x004fe20009200000 */
[----:B------:R-:W-:Y:S01]  /*11140*/  F2FP.F16.F32.PACK_AB R26, R65, R64 ;  /* 0x00000040411a723e */ /* 0x000fe200000000ff */
[----:B------:R-:W-:Y:S01]  /*11150*/  @!P0 FMUL R8, R8, 0.5 ;  /* 0x3f00000008088820 */ /* 0x000fe20000400000 */
[----:B------:R-:W-:Y:S01]  /*11160*/  @!P6 FMUL R9, R9, 0.5 ;  /* 0x3f0000000909e820 */ /* 0x000fe20000400000 */
[----:B-----5:R-:W-:Y:S01]  /*11170*/  @!P3 FMUL R89, R89, R89 ;  /* 0x000000595959b220 */ /* 0x020fe20000400000 */
[----:B------:R-:W-:Y:S01]  /*11180*/  FSETP.GEU.AND P3, PT, R2, -126, PT ;  /* 0xc2fc00000200780b */ /* 0x000fe20003f6e000 */
[----:B------:R-:W-:Y:S01]  /*11190*/  @!P5 FMUL R4, R4, 0.5 ;  /* 0x3f0000000404d820 */ /* 0x000fe20000400000 */
[----:B------:R-:W2:Y:S01]  /*111a0*/  MUFU.EX2 R86, R8 ;  /* 0x0000000800567308 */ /* 0x000ea20000000800 */
[----:B-1----:R-:W-:Y:S01]  /*111b0*/  @!P2 FMUL R102, R102, R102 ;  /* 0x000000666666a220 */ /* 0x002fe20000400000 */
[----:B------:R-:W-:Y:S01]  /*111c0*/  FSETP.GEU.AND P2, PT, R3, -126, PT ;  /* 0xc2fc00000300780b */ /* 0x000fe20003f4e000 */
[----:B------:R-:W-:Y:S01]  /*111d0*/  @!P4 FMUL R5, R5, 0.5 ;  /* 0x3f0000000505c820 */ /* 0x000fe20000400000 */
[----:B------:R-:W-:-:S02]  /*111e0*/  F2FP.F16.F32.PACK_AB R27, R81, R80 ;  /* 0x00000050511b723e */ /* 0x000fc400000000ff */
[----:B------:R-:W-:Y:S02]  /*111f0*/  F2FP.F16.F32.PACK_AB R47, R89, R88 ;  /* 0x00000058592f723e */ /* 0x000fe400000000ff */
[----:B------:R1:W4:Y:S01]  /*11200*/  MUFU.EX2 R87, R9 ;  /* 0x0000000900577308 */ /* 0x0003220000000800 */
[----:B---3--:R-:W-:Y:S01]  /*11210*/  @!P1 FMUL R103, R103, R103 ;  /* 0x0000006767679220 */ /* 0x008fe20000400000 */
[----:B------:R-:W-:Y:S01]  /*11220*/  FFMA2 R6, R32.F32x2.HI_LO, UR4.F32, R0.F32 ;  /* 0x0000000420067c49 */ /* 0x000fe20009200000 */
[----:B------:R-:W-:Y:S01]  /*11230*/  F2FP.F16.F32.PACK_AB R32, R111, R110 ;  /* 0x0000006e6f20723e */ /* 0x000fe200000000ff */
[----:B------:R-:W-:Y:S01]  /*11240*/  @!P3 FMUL R2, R2, 0.5 ;  /* 0x3f0000000202b820 */ /* 0x000fe20000400000 */
[----:B------:R-:W-:Y:S02]  /*11250*/  F2FP.F16.F32.PACK_AB R33, R23, R22 ;  /* 0x000000161721723e */ /* 0x000fe400000000ff */
[----:B------:R-:W-:Y:S01]  /*11260*/  @!P2 FMUL R3, R3, 0.5 ;  /* 0x3f0000000303a820 */ /* 0x000fe20000400000 */
[----:B------:R-:W3:Y:S01]  /*11270*/  MUFU.EX2 R84, R4 ;  /* 0x0000000400547308 */ /* 0x000ee20000000800 */
[----:B--2---:R-:W-:Y:S01]  /*11280*/  @!P0 FMUL R86, R86, R86 ;  /* 0x0000005656568220 */ /* 0x004fe20000400000 */
[----:B------:R-:W-:-:S06]  /*11290*/  F2FP.F16.F32.PACK_AB R48, R103, R102 ;  /* 0x000000666730723e */ /* 0x000fcc00000000ff */
[----:B------:R2:W5:Y:S01]  /*112a0*/  MUFU.EX2 R85, R5 ;  /* 0x0000000500557308 */ /* 0x0005620000000800 */
[----:B-1----:R-:W-:Y:S01]  /*112b0*/  FFMA2 R8, R28.F32x2.HI_LO, UR4.F32, R0.F32 ;  /* 0x000000041c087c49 */ /* 0x002fe20009200000 */
[----:B------:R-:W-:Y:S01]  /*112c0*/  F2FP.F16.F32.PACK_AB R28, R113, R112 ;  /* 0x00000070711c723e */ /* 0x000fe200000000ff */
[----:B----4-:R-:W-:Y:S01]  /*112d0*/  @!P6 FMUL R87, R87, R87 ;  /* 0x000000575757e220 */ /* 0x010fe20000400000 */
[----:B------:R-:W-:Y:S02]  /*112e0*/  F2FP.F16.F32.PACK_AB R29, R57, R56 ;  /* 0x00000038391d723e */ /* 0x000fe400000000ff */
[----:B------:R-:W-:Y:S02]  /*112f0*/  FSETP.GEU.AND P1, PT, R8, -126, PT ;  /* 0xc2fc00000800780b */ /* 0x000fe40003f2e000 */
[----:B------:R-:W1:Y:S01]  /*11300*/  MUFU.EX2 R98, R2 ;  /* 0x0000000200627308 */ /* 0x000e620000000800 */
[----:B------:R-:W-:Y:S01]  /*11310*/  FSETP.GEU.AND P0, PT, R9, -126, PT ;  /* 0xc2fc00000900780b */ /* 0x000fe20003f0e000 */
[----:B---3--:R-:W-:Y:S01]  /*11320*/  @!P5 FMUL R84, R84, R84 ;  /* 0x000000545454d220 */ /* 0x008fe20000400000 */
[----:B------:R-:W-:-:S05]  /*11330*/  F2FP.F16.F32.PACK_AB R49, R87, R86 ;  /* 0x000000565731723e */ /* 0x000fca00000000ff */
[----:B------:R3:W4:Y:S01]  /*11340*/  MUFU.EX2 R99, R3 ;  /* 0x0000000300637308 */ /* 0x0007220000000800 */
[----:B--2---:R-:W-:Y:S01]  /*11350*/  FFMA2 R4, R30.F32x2.HI_LO, UR4.F32, R0.F32 ;  /* 0x000000041e047c49 */ /* 0x004fe20009200000 */
[----:B------:R-:W-:Y:S01]  /*11360*/  F2FP.F16.F32.PACK_AB R30, R61, R60 ;  /* 0x0000003c3d1e723e */ /* 0x000fe200000000ff */
[----:B------:R-:W-:Y:S01]  /*11370*/  @!P1 FMUL R8, R8, 0.5 ;  /* 0x3f00000008089820 */ /* 0x000fe20000400000 */
[----:B-----5:R-:W-:Y:S01]  /*11380*/  @!P4 FMUL R85, R85, R85 ;  /* 0x000000555555c220 */ /* 0x020fe20000400000 */
[----:B------:R-:W-:Y:S01]  /*11390*/  FSETP.GEU.AND P4, PT, R6, -126, PT ;  /* 0xc2fc00000600780b */ /* 0x000fe20003f8e000 */
[----:B------:R-:W-:Y:S01]  /*113a0*/  @!P0 FMUL R9, R9, 0.5 ;  /* 0x3f00000009098820 */ /* 0x000fe20000400000 */
[----:B------:R-:W-:Y:S01]  /*113b0*/  FSETP.GEU.AND P6, PT, R4, -126, PT ;  /* 0xc2fc00000400780b */ /* 0x000fe20003fce000 */
[----:B------:R-:W2:Y:S01]  /*113c0*/  MUFU.EX2 R100, R8 ;  /* 0x0000000800647308 */ /* 0x000ea20000000800 */
[----:B-1----:R-:W-:Y:S01]  /*113d0*/  @!P3 FMUL R98, R98, R98 ;  /* 0x000000626262b220 */ /* 0x002fe20000400000 */
[----:B------:R-:W-:-:S02]  /*113e0*/  FSETP.GEU.AND P5, PT, R5, -126, PT ;  /* 0xc2fc00000500780b */ /* 0x000fc40003fae000 */
[----:B------:R-:W-:Y:S02]  /*113f0*/  FSETP.GEU.AND P3, PT, R7, -126, PT ;  /* 0xc2fc00000700780b */ /* 0x000fe40003f6e000 */
[----:B------:R-:W-:Y:S02]  /*11400*/  F2FP.F16.F32.PACK_AB R31, R59, R58 ;  /* 0x0000003a3b1f723e */ /* 0x000fe400000000ff */
[----:B------:R-:W1:Y:S01]  /*11410*/  MUFU.EX2 R101, R9 ;  /* 0x0000000900657308 */ /* 0x000e620000000800 */
[----:B---3--:R-:W-:Y:S01]  /*11420*/  FFMA2 R2, R34.F32x2.HI_LO, UR4.F32, R0.F32 ;  /* 0x0000000422027c49 */ /* 0x008fe20009200000 */
[----:B------:R-:W-:Y:S01]  /*11430*/  USHF.R.U32.HI UR4, URZ, 0x15, UR39 ;  /* 0x00000015ff047899 */ /* 0x000fe20008011627 */
[----:B----4-:R-:W-:Y:S01]  /*11440*/  @!P2 FMUL R99, R99, R99 ;  /* 0x000000636363a220 */ /* 0x010fe20000400000 */
[----:B------:R-:W-:Y:S01]  /*11450*/  @!P6 FMUL R4, R4, 0.5 ;  /* 0x3f0000000404e820 */ /* 0x000fe20000400000 */
[----:B------:R-:W-:Y:S01]  /*11460*/  @!P4 FMUL R6, R6, 0.5 ;  /* 0x3f0000000606c820 */ /* 0x000fe20000400000 */
[----:B------:R-:W-:Y:S01]  /*11470*/  FSETP.GEU.AND P2, PT, R2, -126, PT ;  /* 0xc2fc00000200780b */ /* 0x000fe20003f4e000 */
[----:B------:R-:W-:Y:S01]  /*11480*/  @!P5 FMUL R5, R5, 0.5 ;  /* 0x3f0000000505d820 */ /* 0x000fe20000400000 */
[----:B------:R-:W3:Y:S01]  /*11490*/  MUFU.EX2 R82, R4 ;  /* 0x0000000400527308 */ /* 0x000ee20000000800 */
[----:B--2---:R-:W-:Y:S01]  /*114a0*/  @!P1 FMUL R100, R100, R100 ;  /* 0x0000006464649220 */ /* 0x004fe20000400000 */
[----:B------:R-:W-:Y:S01]  /*114b0*/  FSETP.GEU.AND P1, PT, R3, -126, PT ;  /* 0xc2fc00000300780b */ /* 0x000fe20003f2e000 */
[----:B------:R-:W-:Y:S01]  /*114c0*/  @!P3 FMUL R7, R7, 0.5 ;  /* 0x3f0000000707b820 */ /* 0x000fe20000400000 */
[----:B------:R-:W-:-:S02]  /*114d0*/  MOV R0, UR4 ;  /* 0x0000000400007c02 */ /* 0x000fc40008000f00 */
[----:B------:R-:W-:Y:S02]  /*114e0*/  F2FP.F16.F32.PACK_AB R34, R19, R18 ;  /* 0x000000121322723e */ /* 0x000fe400000000ff */
[----:B------:R-:W2:Y:S01]  /*114f0*/  MUFU.EX2 R83, R5 ;  /* 0x0000000500537308 */ /* 0x000ea20000000800 */
[----:B-1----:R-:W-:Y:S01]  /*11500*/  @!P0 FMUL R101, R101, R101 ;  /* 0x0000006565658220 */ /* 0x002fe20000400000 */
[----:B------:R-:W-:Y:S01]  /*11510*/  LOP3.LUT P0, RZ, R0, 0x3, R125, 0x48, !PT ;  /* 0x0000000300ff7812 */ /* 0x000fe2000780487d */
[----:B------:R-:W-:Y:S01]  /*11520*/  @!P2 FMUL R2, R2, 0.5 ;  /* 0x3f0000000202a820 */ /* 0x000fe20000400000 */
[----:B------:R-:W-:Y:S02]  /*11530*/  F2FP.F16.F32.PACK_AB R35, R77, R76 ;  /* 0x0000004c4d23723e */ /* 0x000fe400000000ff */
[----:B------:R-:W-:Y:S01]  /*11540*/  F2FP.F16.F32.PACK_AB R50, R85, R84 ;  /* 0x000000545532723e */ /* 0x000fe200000000ff */
[----:B------:R-:W-:Y:S01]  /*11550*/  @!P1 FMUL R3, R3, 0.5 ;  /* 0x3f00000003039820 */ /* 0x000fe20000400000 */
[----:B------:R-:W1:Y:S01]  /*11560*/  MUFU.EX2 R96, R6 ;  /* 0x0000000600607308 */ /* 0x000e620000000800 */
[----:B---3--:R-:W-:Y:S01]  /*11570*/  @!P6 FMUL R82, R82, R82 ;  /* 0x000000525252e220 */ /* 0x008fe20000400000 */
[----:B------:R-:W-:-:S02]  /*11580*/  F2FP.F16.F32.PACK_AB R51, R99, R98 ;  /* 0x000000626333723e */ /* 0x000fc400000000ff */
[----:B------:R-:W-:-:S04]  /*11590*/  F2FP.F16.F32.PACK_AB R52, R101, R100 ;  /* 0x000000646534723e */ /* 0x000fc800000000ff */
[----:B------:R-:W3:Y:S01]  /*115a0*/  MUFU.EX2 R97, R7 ;  /* 0x0000000700617308 */ /* 0x000ee20000000800 */
[----:B--2---:R-:W-:-:S05]  /*115b0*/  @!P5 FMUL R83, R83, R83 ;  /* 0x000000535353d220 */ /* 0x004fca0000400000 */
[----:B------:R-:W-:Y:S02]  /*115c0*/  F2FP.F16.F32.PACK_AB R53, R83, R82 ;  /* 0x000000525335723e */ /* 0x000fe400000000ff */
[----:B------:R-:W2:Y:S01]  /*115d0*/  MUFU.EX2 R94, R2 ;  /* 0x00000002005e7308 */ /* 0x000ea20000000800 */
[----:B-1----:R-:W-:-:S07]  /*115e0*/  @!P4 FMUL R96, R96, R96 ;  /* 0x000000606060c220 */ /* 0x002fce0000400000 */
[----:B------:R-:W1:Y:S01]  /*115f0*/  MUFU.EX2 R95, R3 ;  /* 0x00000003005f7308 */ /* 0x000e620000000800 */
[----:B---3--:R-:W-:-:S05]  /*11600*/  @!P3 FMUL R97, R97, R97 ;  /* 0x000000616161b220 */ /* 0x008fca0000400000 */
[----:B------:R-:W-:Y:S01]  /*11610*/  F2FP.F16.F32.PACK_AB R54, R97, R96 ;  /* 0x000000606136723e */ /* 0x000fe200000000ff */
[----:B--2---:R-:W-:Y:S01]  /*11620*/  @!P2 FMUL R94, R94, R94 ;  /* 0x0000005e5e5ea220 */ /* 0x004fe20000400000 */
[----:B-1----:R-:W-:-:S05]  /*11630*/  @!P1 FMUL R95, R95, R95 ;  /* 0x0000005f5f5f9220 */ /* 0x002fca0000400000 */
[----:B------:R-:W-:Y:S01]  /*11640*/  F2FP.F16.F32.PACK_AB R55, R95, R94 ;  /* 0x0000005e5f37723e */ /* 0x000fe200000000ff */
[----:B------:R-:W-:Y:S06]  /*11650*/  @!P0 BRA `(.L_x_265) ;  /* 0x0000000000408947 */ /* 0x000fec0003800000 */
[----:B------:R-:W-:Y:S01]  /*11660*/  MOV R2, 0x8 ;  /* 0x0000000800027802 */ /* 0x000fe20000000f00 */
        /* <DEDUP_REMOVED lines=15> */
.L_x_265:
[----:B------:R-:W-:Y:S01]  /*11760*/  MOV R0, UR45 ;  /* 0x0000002d00007c02 */ /* 0x000fe20008000f00 */
[----:B------:R-:W-:Y:S05]  /*11770*/  WARPSYNC.ALL ;  /* 0x0000000000007948 */ /* 0x000fea0003800000 */
[----:B------:R-:W-:Y:S01]  /*11780*/  ISETP.GT.U32.AND P0, PT, R0, 0x1, PT ;  /* 0x000000010000780c */ /* 0x000fe20003f04070 */
[----:B------:R1:W-:Y:S01]  /*11790*/  STTM.x32 tmem[UR39], R24 ;  /* 0x00000018000079ed */ /* 0x0003e200082c0027 */
[----:B------:R-:W2:Y:S11]  /*117a0*/  FENCE.VIEW.ASYNC.T ;  /* 0x00000000000073c6 */ /* 0x000eb60000000200 */
[----:B------:R-:W-:Y:S05]  /*117b0*/  @P0 BRA `(.L_x_266) ;  /* 0x0000000000080947 */ /* 0x000fea0003800000 */
[----:B------:R-:W-:Y:S05]  /*117c0*/  BPT.TRAP 0x1 ;  /* 0x000000040000795c */ /* 0x000fea0000300000 */
[----:B------:R-:W-:Y:S05]  /*117d0*/  BPT.TRAP 0x1 ;  /* 0x000000040000795c */ /* 0x000fea0000300000 */
.L_x_266:
[----:B------:R-:W-:Y:S02]  /*117e0*/  UPRMT UR4, UR37, 0x654, UR40 ;  /* 0x0000065425047896 */ /* 0x000fe40008000028 */
[----:B------:R-:W-:Y:S02]  /*117f0*/  UISETP.NE.AND UP0, UPT, UR48, URZ, UPT ;  /* 0x000000ff3000728c */ /* 0x000fe4000bf05270 */
[----:B------:R-:W-:-:S05]  /*11800*/  ULOP3.LUT UR38, UR38, 0x1, URZ, 0x3c, !UPT ;  /* 0x0000000126267892 */ /* 0x000fca000f8e3cff */
[----:B--2---:R-:W-:Y:S02]  /*11810*/  SYNCS.ARRIVE.TRANS64.RED.A1T0 RZ, [UR4], RZ ;  /* 0x000000ffffff79a7 */ /* 0x004fe40008100404 */
[----:B------:R-:W-:Y:S05]  /*11820*/  BRA.U UP0, `(.L_x_267) ;  /* 0x0000000100047547 */ /* 0x000fea000b800000 */
[----:B------:R-:W-:Y:S05]  /*11830*/  BPT.TRAP 0x1 ;  /* 0x000000040000795c */ /* 0x000fea0000300000 */
.L_x_267:
[----:B------:R-:W-:Y:S01]  /*11840*/  MOV R0, UR50 ;  /* 0x0000003200007c02 */ /* 0x000fe20008000f00 */
[----:B------:R-:W-:Y:S01]  /*11850*/  FADD2 R2, R78.F32x2.HI_LO, RZ.F32 ;  /* 0x000000ff4e02724b */ /* 0x000fe20000200000 */
[----:B------:R-:W-:Y:S01]  /*11860*/  FSETP.NEU.AND P1, PT, R117, R17, PT ;  /* 0x000000117500720b */ /* 0x000fe20003f2d000 */
[----:B------:R-:W-:Y:S01]  /*11870*/  FADD2 R8, R64.F32x2.HI_LO, RZ.F32 ;  /* 0x000000ff4008724b */ /* 0x000fe20000200000 */
[----:B------:R-:W-:Y:S01]  /*11880*/  SHF.L.U32 R0, R0, 0x1f, RZ ;  /* 0x0000001f00007819 */ /* 0x000fe200000006ff */
[----:B------:R-:W-:Y:S02]  /*11890*/  FADD2 R4, R2.F32x2.HI_LO, R56.F32x2.HI_LO ;  /* 0x000000380204724b */ /* 0x000fe40000000000 */
[----:B------:R-:W-:Y:S01]  /*118a0*/  FADD2 R6, R80.F32x2.HI_LO, RZ.F32 ;  /* 0x000000ff5006724b */ /* 0x000fe20000200000 */
[----:B------:R-:W2:Y:S01]  /*118b0*/  SYNCS.PHASECHK.TRANS64.TRYWAIT P2, [UR47], R0 ;  /* 0x00000000ff0075a7 */ /* 0x000ea2000804112f */
[----:B------:R-:W-:Y:S02]  /*118c0*/  FADD2 R2, R8.F32x2.HI_LO, R60.F32x2.HI_LO ;  /* 0x0000003c0802724b */ /* 0x000fe40000000000 */
[----:B------:R-:W-:-:S02]  /*118d0*/  FADD2 R8, R6.F32x2.HI_LO, R58.F32x2.HI_LO ;  /* 0x0000003a0608724b */ /* 0x000fc40000000000 */
[----:B------:R-:W-:Y:S02]  /*118e0*/  FADD2 R6, R4.F32x2.HI_LO, R22.F32x2.HI_LO ;  /* 0x000000160406724b */ /* 0x000fe40000000000 */
[----:B------:R-:W-:Y:S01]  /*118f0*/  FADD2 R10, R2.F32x2.HI_LO, R18.F32x2.HI_LO ;  /* 0x00000012020a724b */ /* 0x000fe20000000000 */
[----:B--2---:R-:W-:Y:S06]  /*11900*/  @!P2 BRA `(.L_x_268) ;  /* 0x000000480040a947 */ /* 0x004fec0003800000 */
.L_x_441:
[----:B------:R-:W-:Y:S01]  /*11910*/  BSSY.RECONVERGENT B0, `(.L_x_269) ;  /* 0x000000b000007945 */ /* 0x000fe20003800200 */
[----:B--2---:R-:W-:-:S03]  /*11920*/  MOV R0, 0x3f000000 ;  /* 0x3f00000000007802 */ /* 0x004fc60000000f00 */
[----:B------:R-:W-:Y:S05]  /*11930*/  @!P1 BRA `(.L_x_270) ;  /* 0x0000000000209947 */ /* 0x000fea0003800000 */
[----:B------:R-:W2:Y:S01]  /*11940*/  LDCU UR4, c[0x0][0x704] ;  /* 0x0000e080ff0477ac */ /* 0x000ea20008000800 */
[----:B------:R-:W-:-:S04]  /*11950*/  FADD R0, -R17, R117 ;  /* 0x0000007511007221 */ /* 0x000fc80000000100 */
[----:B--2---:R-:W-:-:S05]  /*11960*/  FMUL R0, R0, UR4 ;  /* 0x0000000400007c20 */ /* 0x004fca0008400000 */
[----:B------:R-:W-:-:S13]  /*11970*/  FSETP.GEU.AND P1, PT, R0, -126, PT ;  /* 0xc2fc00000000780b */ /* 0x000fda0003f2e000 */
[----:B------:R-:W-:-:S06]  /*11980*/  @!P1 FMUL R0, R0, 0.5 ;  /* 0x3f00000000009820 */ /* 0x000fcc0000400000 */
[----:B------:R-:W2:Y:S02]  /*11990*/  MUFU.EX2 R0, R0 ;  /* 0x0000000000007308 */ /* 0x000ea40000000800 */
[----:B--2---:R-:W-:-:S04]  /*119a0*/  @!P1 FMUL R0, R0, R0 ;  /* 0x0000000000009220 */ /* 0x004fc80000400000 */
[----:B------:R-:W-:Y:S02]  /*119b0*/  FMUL R0, R0, 0.5 ;  /* 0x3f00000000007820 */ /* 0x000fe40000400000 */
.L_x_270:
[----:B------:R-:W-:Y:S05]  /*119c0*/  BSYNC.RECONVERGENT B0 ;  /* 0x0000000000007941 */ /* 0x000fea0003800200 */
.L_x_269:
[----:B------:R-:W-:Y:S01]  /*119d0*/  FMUL R0, R0, R116 ;  /* 0x0000007400007220 */ /* 0x000fe20000400000 */
[----:B------:R-:W-:Y:S02]  /*119e0*/  FADD2 R4, R8.F32x2.HI_LO, R76.F32x2.HI_LO ;  /* 0x0000004c0804724b */ /* 0x000fe40000000000 */
        /* <DEDUP_REMOVED lines=27> */
[----:B------:R-:W-:Y:S06]  /*11ba0*/  @P0 BRA `(.L_x_271) ;  /* 0x0000000000040947 */ /* 0x000fec0003800000 */
[----:B------:R-:W-:Y:S05]  /*11bb0*/  BPT.TRAP 0x1 ;  /* 0x000000040000795c */ /* 0x000fea0000300000 */
.L_x_271:
[----:B------:R-:W-:Y:S01]  /*11bc0*/  IMAD.U32 R0, RZ, RZ, UR38 ;  /* 0x00000026ff007e24 */ /* 0x000fe2000f8e00ff */
[----:B------:R-:W-:-:S04]  /*11bd0*/  ISETP.NE.AND P0, PT, R119, R120, PT ;  /* 0x000000787700720c */ /* 0x000fc80003f05270 */
[----:B------:R-:W-:-:S04]  /*11be0*/  SHF.L.U32 R0, R0, 0x1f, RZ ;  /* 0x0000001f00007819 */ /* 0x000fc800000006ff */
[----:B------:R-:W2:Y:S02]  /*11bf0*/  SYNCS.PHASECHK.TRANS64.TRYWAIT P1, [UR44], R0 ;  /* 0x00000000ff0075a7 */ /* 0x000ea4000802112c */
[----:B--2---:R-:W-:Y:S05]  /*11c00*/  @!P1 BRA `(.L_x_272) ;  /* 0x0000004400989947 */ /* 0x004fea0003800000 */
.L_x_442:
[----:B------:R-:W-:Y:S05]  /*11c10*/  @!P0 BRA `(.L_x_273) ;  /* 0x0000000000408947 */ /* 0x000fea0003800000 */
[----:B--2---:R-:W-:Y:S01]  /*11c20*/  MOV R0, 0x8 ;  /* 0x0000000800007802 */ /* 0x004fe20000000f00 */
[----:B------:R-:W2:Y:S01]  /*11c30*/  LDCU.64 UR8, c[0x4][0xb0] ;  /* 0x01001600ff0877ac */ /* 0x000ea20008000a00 */
[----:B------:R-:W-:Y:S02]  /*11c40*/  HFMA2 R12, -RZ, RZ, 0, 5.9604644775390625e-08 ;  /* 0x00000001ff0c7431 */ /* 0x000fe400000001ff */
[----:B------:R-:W-:Y:S01]  /*11c50*/  IMAD.MOV.U32 R8, RZ, RZ, 0x1be ;  /* 0x000001beff087424 */ /* 0x000fe200078e00ff */
[----:B------:R3:W4:Y:S01]  /*11c60*/  LDC.64 R2, c[0x4][R0] ;  /* 0x0100000000027b82 */ /* 0x0007220000000a00 */
[----:B------:R-:W5:Y:S01]  /*11c70*/  LDCU.64 UR6, c[0x4][0xb8] ;  /* 0x01001700ff0677ac */ /* 0x000f620008000a00 */
[----:B------:R-:W-:Y:S01]  /*11c80*/  IMAD.MOV.U32 R13, RZ, RZ, RZ ;  /* 0x000000ffff0d7224 */ /* 0x000fe200078e00ff */
[----:B------:R-:W1:Y:S01]  /*11c90*/  LDCU.64 UR4, c[0x4][0x18] ;  /* 0x01000300ff0477ac */ /* 0x000e620008000a00 */
[----:B--2---:R-:W-:Y:S01]  /*11ca0*/  IMAD.U32 R4, RZ, RZ, UR8 ;  /* 0x00000008ff047e24 */ /* 0x004fe2000f8e00ff */
[----:B------:R-:W-:Y:S01]  /*11cb0*/  MOV R5, UR9 ;  /* 0x0000000900057c02 */ /* 0x000fe20008000f00 */
[----:B-----5:R-:W-:Y:S01]  /*11cc0*/  IMAD.U32 R6, RZ, RZ, UR6 ;  /* 0x00000006ff067e24 */ /* 0x020fe2000f8e00ff */
[----:B------:R-:W-:Y:S01]  /*11cd0*/  MOV R7, UR7 ;  /* 0x0000000700077c02 */ /* 0x000fe20008000f00 */
[----:B-1----:R-:W-:Y:S01]  /*11ce0*/  IMAD.U32 R10, RZ, RZ, UR4 ;  /* 0x00000004ff0a7e24 */ /* 0x002fe2000f8e00ff */
[----:B------:R-:W-:-:S02]  /*11cf0*/  MOV R11, UR5 ;  /* 0x00000005000b7c02 */ /* 0x000fc40008000f00 */
[----:B------:R-:W-:-:S07]  /*11d00*/  LEPC R20, `(.L_x_273) ;  /* 0x000000001014794e */ /* 0x000fce0000000000 */
[----:B---34-:R-:W-:Y:S05]  /*11d10*/  CALL.ABS.NOINC R2 ;  /* 0x0000000002007343 */ /* 0x018fea0003c00000 */
.L_x_273:
[----:B------:R-:W-:Y:S05]  /*11d20*/  WARPSYNC.ALL ;  /* 0x0000000000007948 */ /* 0x000fea0003800000 */
[----:B------:R-:W-:Y:S01]  /*11d30*/  R2UR UR4, R118 ;  /* 0x00000000760472ca */ /* 0x000fe200000e0000 */
[----:B------:R-:W-:Y:S02]  /*11d40*/  UISETP.NE.AND UP0, UPT, UR56, URZ, UPT ;  /* 0x000000ff3800728c */ /* 0x000fe4000bf05270 */
[----:B------:R-:W-:Y:S02]  /*11d50*/  ULOP3.LUT UR55, UR55, 0x1, URZ, 0x3c, !UPT ;  /* 0x0000000137377892 */ /* 0x000fe4000f8e3cff */
[----:B------:R-:W-:-:S02]  /*11d60*/  USEL UR53, UR53, UR50, UP0 ;  /* 0x0000003235357287 */ /* 0x000fc40008000000 */
[----:B------:R-:W-:Y:S02]  /*11d70*/  USEL UR52, UR50, UR52, UP0 ;  /* 0x0000003432347287 */ /* 0x000fe40008000000 */
[----:B------:R-:W-:Y:S02]  /*11d80*/  USEL UR54, UR54, UR38, UP0 ;  /* 0x0000002636367287 */ /* 0x000fe40008000000 */
[----:B------:R-:W-:Y:S02]  /*11d90*/  USEL UR51, UR38, UR51, UP0 ;  /* 0x0000003326337287 */ /* 0x000fe40008000000 */
[----:B------:R4:W-:Y:S10]  /*11da0*/  STTM.x2 tmem[UR4], R122 ;  /* 0x0000007a000079ed */ /* 0x0009f400080c0004 */
.L_x_257:
[----:B------:R-:W-:-:S09]  /*11db0*/  UISETP.NE.AND UP0, UPT, UR48, URZ, UPT ;  /* 0x000000ff3000728c */ /* 0x000fd2000bf05270 */
[----:B------:R-:W-:Y:S05]  /*11dc0*/  BRA.U UP0, `(.L_x_274) ;  /* 0x0000000100047547 */ /* 0x000fea000b800000 */
[----:B------:R-:W-:Y:S05]  /*11dd0*/  BPT.TRAP 0x1 ;  /* 0x000000040000795c */ /* 0x000fea0000300000 */
.L_x_274:
[----:B------:R-:W-:Y:S01]  /*11de0*/  SYNCS.ARRIVE.TRANS64.A1T0 RZ, [UR43], RZ ;  /* 0x000000ffffff79a7 */ /* 0x000fe2000810002b */
[----:B------:R-:W-:-:S04]  /*11df0*/  UISETP.NE.AND UP1, UPT, UR56, URZ, UPT ;  /* 0x000000ff3800728c */ /* 0x000fc8000bf25270 */
[----:B------:R-:W-:-:S04]  /*11e00*/  USEL UR5, UR52, UR53, UP1 ;  /* 0x0000003534057287 */ /* 0x000fc80008800000 */
[----:B------:R-:W-:Y:S01]  /*11e10*/  ULOP3.LUT UR5, UR5, 0x1, URZ, 0x3c, !UPT ;  /* 0x0000000105057892 */ /* 0x000fe2000f8e3cff */
[----:B------:R-:W-:Y:S11]  /*11e20*/  BRA.U UP0, `(.L_x_275) ;  /* 0x0000000100047547 */ /* 0x000ff6000b800000 */
[----:B------:R-:W-:Y:S05]  /*11e30*/  BPT.TRAP 0x1 ;  /* 0x000000040000795c */ /* 0x000fea0000300000 */
.L_x_275:
[----:B-12---:R-:W-:Y:S01]  /*11e40*/  MOV R0, UR5 ;  /* 0x0000000500007c02 */ /* 0x006fe20008000f00 */
[----:B------:R-:W-:-:S03]  /*11e50*/  UISETP.GT.U32.AND UP0, UPT, UR45, 0x1, UPT ;  /* 0x000000012d00788c */ /* 0x000fc6000bf04070 */
[----:B------:R-:W-:-:S04]  /*11e60*/  SHF.L.U32 R0, R0, 0x1f, RZ ;  /* 0x0000001f00007819 */ /* 0x000fc800000006ff */
[----:B------:R-:W1:Y:S02]  /*11e70*/  SYNCS.PHASECHK.TRANS64.TRYWAIT P0, [UR47], R0 ;  /* 0x00000000ff0075a7 */ /* 0x000e64000800112f */
[----:B-1----:R-:W-:Y:S05]  /*11e80*/  @!P0 BRA `(.L_x_276) ;  /* 0x0000004400108947 */ /* 0x002fea0003800000 */
.L_x_443:
[----:B------:R-:W-:Y:S05]  /*11e90*/  BRA.U UP0, `(.L_x_277) ;  /* 0x0000000100087547 */ /* 0x000fea000b800000 */
[----:B------:R-:W-:Y:S05]  /*11ea0*/  BPT.TRAP 0x1 ;  /* 0x000000040000795c */ /* 0x000fea0000300000 */
[----:B------:R-:W-:Y:S05]  /*11eb0*/  BPT.TRAP 0x1 ;  /* 0x000000040000795c */ /* 0x000fea0000300000 */
.L_x_277:
[----:B------:R-:W-:Y:S02]  /*11ec0*/  UPRMT UR4, UR37, 0x654, UR40 ;  /* 0x0000065425047896 */ /* 0x000fe40008000028 */
[----:B------:R-:W-:-:S04]  /*11ed0*/  UISETP.NE.AND UP0, UPT, UR56, URZ, UPT ;  /* 0x000000ff3800728c */ /* 0x000fc8000bf05270 */
[----:B------:R-:W-:Y:S02]  /*11ee0*/  USEL UR53, UR53, UR5, UP0 ;  /* 0x0000000535357287 */ /* 0x000fe40008000000 */
[----:B------:R-:W-:Y:S01]  /*11ef0*/  USEL UR52, UR5, UR52, UP0 ;  /* 0x0000003405347287 */ /* 0x000fe20008000000 */
[----:B------:R-:W-:Y:S01]  /*11f00*/  SYNCS.ARRIVE.TRANS64.RED.A1T0 RZ, [UR4], RZ ;  /* 0x000000ffffff79a7 */ /* 0x000fe20008100404 */
[----:B------:R-:W-:-:S04]  /*11f10*/  USEL UR4, UR51, UR54, UP0 ;  /* 0x0000003633047287 */ /* 0x000fc80008000000 */
[----:B------:R-:W-:-:S04]  /*11f20*/  ULOP3.LUT UR4, UR4, 0x1, URZ, 0x3c, !UPT ;  /* 0x0000000104047892 */ /* 0x000fc8000f8e3cff */
[----:B------:R-:W-:Y:S02]  /*11f30*/  USEL UR51, UR4, UR51, UP0 ;  /* 0x0000003304337287 */ /* 0x000fe40008000000 */
[----:B------:R-:W-:-:S12]  /*11f40*/  USEL UR54, UR54, UR4, UP0 ;  /* 0x0000000436367287 */ /* 0x000fd80008000000 */
.L_x_235:
[----:B------:R-:W2:Y:S01]  /*11f50*/  LDCU UR4, c[0x0][0x900] ;  /* 0x00012000ff0477ac */ /* 0x000ea20008000800 */
[----:B------:R-:W-:-:S04]  /*11f60*/  UIADD3 UR36, UPT, UPT, UR49, UR36, URZ ;  /* 0x0000002431247290 */ /* 0x000fc8000fffe0ff */
[----:B--2---:R-:W-:-:S09]  /*11f70*/  UISETP.GE.AND UP0, UPT, UR36, UR4, UPT ;  /* 0x000000042400728c */ /* 0x004fd2000bf06270 */
[----:B------:R-:W-:Y:S05]  /*11f80*/  BRA.U !UP0, `(.L_x_278) ;  /* 0xffffffa908147547 */ /* 0x000fea000b83ffff */
[----:B------:R-:W-:Y:S05]  /*11f90*/  EXIT ;  /* 0x000000000000794d */ /* 0x000fea0003800000 */
.L_x_26:
[----:B------:R-:W-:-:S05]  /*11fa0*/  IMAD.MOV.U32 R2, RZ, RZ, -0x4 ;  /* 0xfffffffcff027424 */ /* 0x000fca00078e00ff */
[----:B------:R-:W-:-:S05]  /*11fb0*/  VIADDMNMX.U32 R0, R0, R2, 0x2, PT ;  /* 0x0000000200007446 */ /* 0x000fca0003800002 */
[----:B------:R-:W-:-:S04]  /*11fc0*/  IMAD.SHL.U32 R0, R0, 0x4, RZ ;  /* 0x0000000400007824 */ /* 0x000fc800078e00ff */
[----:B------:R-:W1:Y:S02]  /*11fd0*/  LDC R2, c[0x2][R0] ;  /* 0x0080000000027b82 */ /* 0x000e640000000800 */
[----:B-1----:R-:W-:-:S04]  /*11fe0*/  SHF.R.S32.HI R3, RZ, 0x1f, R2 ;  /* 0x0000001fff037819 */ /* 0x002fc80000011402 */
.L_x_496:
[----:B------:R-:W-:Y:S05]  /*11ff0*/  BRX R2 -0x12000                                                                                                                                                                                                                                                                                                                                                                                                                                                                                                                                                                                 (*"BRANCH_TARGETS .L_x_497,.L_x_498,.L_x_499"*) ;  /* 0xfffffee002007949 */ /* 0x000fea000383ffff */
.L_x_499:
[----:B------:R-:W-:-:S08]  /*12000*/  NOP ;  /* 0x0000000000007918 */ /* 0x000fd00000000000 */
[----:B------:R-:W-:-:S00]  /*12010*/  USETMAXREG.DEALLOC.CTAPOOL 0x18 ;  /* 0x00000018000079c8 */ /* 0x000fc000080e0500 */
[----:B------:R-:W-:Y:S05]  /*12020*/  EXIT ;  /* 0x000000000000794d */ /* 0x000fea0003800000 */
.L_x_497:
[----:B------:R-:W-:-:S08]  /*12030*/  NOP ;  /* 0x0000000000007918 */ /* 0x000fd00000000000 */
[----:B------:R-:W1:-:S00]  /*12040*/  USETMAXREG.DEALLOC.CTAPOOL 0x20 ;  /* 0x00000020000079c8 */ /* 0x000e4000080e0500 */
[----:B-1----:R-:W1:Y:S02]  /*12050*/  LDC R0, c[0x0][0x900] ;  /* 0x00024000ff007b82 */ /* 0x002e640000000800 */
[----:B-1----:R-:W-:-:S13]  /*12060*/  ISETP.LE.AND P1, PT, R0, UR36, PT ;  /* 0x0000002400007c0c */ /* 0x002fda000bf23270 */
[----:B------:R-:W-:Y:S05]  /*12070*/  @P1 EXIT ;  /* 0x000000000000194d */ /* 0x000fea0003800000 */
[----:B------:R-:W-:Y:S01]  /*12080*/  HFMA2 R4, -RZ, RZ, 0, 5.9604644775390625e-08 ;  /* 0x00000001ff047431 */ /* 0x000fe200000001ff */
[----:B------:R-:W-:Y:S01]  /*12090*/  PLOP3.LUT P5, PT, P5, P6, PT, 0xf8, 0x8f ;  /* 0x00000000008f781c */ /* 0x000fe20002fadf70 */
[----:B------:R-:W1:Y:S01]  /*120a0*/  LDCU.64 UR4, c[0x0][0x348] ;  /* 0x00006900ff0477ac */ /* 0x000e620008000a00 */
[----:B------:R-:W-:Y:S01]  /*120b0*/  UPLOP3.LUT UP1, UPT, UP2, UP3, UPT, 0xf8, 0x8f ;  /* 0x00000000008f789c */ /* 0x000fe20001727f70 */
[----:B------:R-:W-:Y:S01]  /*120c0*/  UMOV UR15, 0x1 ;  /* 0x00000001000f7882 */ /* 0x000fe20000000000 */
[----:B------:R-:W-:-:S09]  /*120d0*/  UMOV UR22, URZ ;  /* 0x000000ff00167c82 */ /* 0x000fd20008000000 */
.L_x_376:
[----:B--2---:R-:W2:Y:S01]  /*120e0*/  LDCU.64 UR6, c[0x0][0x908] ;  /* 0x00012100ff0677ac */ /* 0x004ea20008000a00 */
[----:B------:R-:W3:Y:S01]  /*120f0*/  LDCU UR10, c[0x0][0x904] ;  /* 0x00012080ff0a77ac */ /* 0x000ee20008000800 */
[----:B------:R-:W4:Y:S01]  /*12100*/  LDCU.64 UR8, c[0x0][0x920] ;  /* 0x00012400ff0877ac */ /* 0x000f220008000a00 */
[----:B------:R-:W5:Y:S01]  /*12110*/  LDCU UR14, c[0x0][0x91c] ;  /* 0x00012380ff0e77ac */ /* 0x000f620008000800 */
[----:B--2---:R-:W-:-:S04]  /*12120*/  UIMAD.WIDE.U32 UR12, UR36, UR6, URZ ;  /* 0x00000006240c72a5 */ /* 0x004fc8000f8e00ff */
[----:B------:R-:W-:Y:S02]  /*12130*/  USHF.R.U32.HI UR13, URZ, UR7, UR13 ;  /* 0x00000007ff0d7299 */ /* 0x000fe4000801160d */
[----:B---3--:R-:W-:Y:S01]  /*12140*/  UISETP.NE.AND UP2, UPT, UR10, 0x1, UPT ;  /* 0x000000010a00788c */ /* 0x008fe2000bf45270 */
[----:B------:R-:W2:Y:S03]  /*12150*/  LDCU.64 UR6, c[0x0][0x380] ;  /* 0x00007000ff0677ac */ /* 0x000ea60008000a00 */
[----:B------:R-:W-:Y:S02]  /*12160*/  USEL UR13, UR36, UR13, !UP2 ;  /* 0x0000000d240d7287 */ /* 0x000fe4000d000000 */
[----:B-----5:R-:W-:Y:S02]  /*12170*/  UISETP.NE.AND UP2, UPT, UR14, 0x1, UPT ;  /* 0x000000010e00788c */ /* 0x020fe4000bf45270 */
[----:B----4-:R-:W-:-:S02]  /*12180*/  UIMAD.WIDE.U32 UR16, UR13, UR8, URZ ;  /* 0x000000080d1072a5 */ /* 0x010fc4000f8e00ff */
[----:B------:R-:W-:-:S05]  /*12190*/  UIADD3 UR8, UPT, UPT, -UR13, URZ, URZ ;  /* 0x000000ff0d087290 */ /* 0x000fca000fffe1ff */
[----:B------:R-:W-:Y:S02]  /*121a0*/  UMOV UR11, UR17 ;  /* 0x00000011000b7c82 */ /* 0x000fe40008000000 */
[----:B------:R-:W-:Y:S02]  /*121b0*/  USHF.R.U32.HI UR9, URZ, UR9, UR11 ;  /* 0x00000009ff097299 */ /* 0x000fe4000801160b */
[----:B------:R-:W-:Y:S02]  /*121c0*/  UIMAD UR11, UR10, UR8, UR36 ;  /* 0x000000080a0b72a4 */ /* 0x000fe4000f8e0224 */
[----:B------:R-:W-:Y:S02]  /*121d0*/  USEL UR12, UR13, UR9, !UP2 ;  /* 0x000000090d0c7287 */ /* 0x000fe4000d000000 */
[----:B--2---:R-:W-:Y:S02]  /*121e0*/  UISETP.NE.AND UP2, UPT, UR7, URZ, UPT ;  /* 0x000000ff0700728c */ /* 0x004fe4000bf45270 */
[----:B------:R-:W-:-:S02]  /*121f0*/  USHF.L.U32 UR11, UR11, 0x8, URZ ;  /* 0x000000080b0b7899 */ /* 0x000fc400080006ff */
[----:B------:R-:W-:Y:S02]  /*12200*/  UIADD3 UR8, UPT, UPT, -UR12, URZ, URZ ;  /* 0x000000ff0c087290 */ /* 0x000fe4000fffe1ff */
[----:B------:R-:W-:Y:S02]  /*12210*/  UISETP.GE.OR UP2, UPT, UR11, UR6, !UP2 ;  /* 0x000000060b00728c */ /* 0x000fe4000d746670 */
[----:B------:R-:W-:-:S07]  /*12220*/  UIMAD UR14, UR14, UR8, UR13 ;  /* 0x000000080e0e72a4 */ /* 0x000fce000f8e020d */
[----:B-1----:R-:W-:Y:S05]  /*12230*/  BRA.U UP2, `(.L_x_279) ;  /* 0x00000029021c7547 */ /* 0x002fea000b800000 */
[----:B------:R-:W2:Y:S01]  /*12240*/  LDCU UR6, c[0x0][0x38c] ;  /* 0x00007180ff0677ac */ /* 0x000ea20008000800 */
[----:B------:R-:W-:Y:S01]  /*12250*/  BSSY.RECONVERGENT B0, `(.L_x_280) ;  /* 0x000002a000007945 */ /* 0x000fe20003800200 */
[----:B------:R-:W3:Y:S01]  /*12260*/  LDCU.64 UR8, c[0x0][0x910] ;  /* 0x00012200ff0877ac */ /* 0x000ee20008000a00 */
[----:B------:R-:W4:Y:S01]  /*12270*/  LDCU UR10, c[0x0][0x918] ;  /* 0x00012300ff0a77ac */ /* 0x000f220008000800 */
[----:B--2---:R-:W-:Y:S01]  /*12280*/  IMAD.U32 R0, RZ, RZ, UR6 ;  /* 0x00000006ff007e24 */ /* 0x004fe2000f8e00ff */
[----:B---3--:R-:W-:-:S04]  /*12290*/  UIMAD.WIDE.U32 UR16, UR12, UR9, URZ ;  /* 0x000000090c1072a5 */ /* 0x008fc8000f8e00ff */
[----:B------:R-:W-:Y:S01]  /*122a0*/  IABS R0, R0 ;  /* 0x0000000000007213 */ /* 0x000fe20000000000 */
[----:B------:R-:W-:-:S03]  /*122b0*/  UISETP.NE.AND UP2, UPT, UR8, 0x1, UPT ;  /* 0x000000010800788c */ /* 0x000fc6000bf45270 */
[----:B------:R-:W2:Y:S01]  /*122c0*/  I2F.RP R2, R0 ;  /* 0x0000000000027306 */ /* 0x000ea20000209400 */
[----:B------:R-:W-:Y:S02]  /*122d0*/  UMOV UR9, UR17 ;  /* 0x0000001100097c82 */ /* 0x000fe40008000000 */
[----:B----4-:R-:W-:-:S04]  /*122e0*/  USHF.R.U32.HI UR9, URZ, UR10, UR9 ;  /* 0x0000000aff097299 */ /* 0x010fc80008011609 */
[----:B------:R-:W-:Y:S02]  /*122f0*/  USEL UR9, UR12, UR9, !UP2 ;  /* 0x000000090c097287 */ /* 0x000fe4000d000000 */
[----:B------:R-:W-:Y:S02]  /*12300*/  UISETP.NE.AND UP2, UPT, UR6, URZ, UPT ;  /* 0x000000ff0600728c */ /* 0x000fe4000bf45270 */
[----:B------:R-:W-:Y:S01]  /*12310*/  UIADD3 UR9, UPT, UPT, -UR9, URZ, URZ ;  /* 0x000000ff09097290 */ /* 0x000fe2000fffe1ff */
[----:B--2---:R-:W2:Y:S03]  /*12320*/  MUFU.RCP R2, R2 ;  /* 0x0000000200027308 */ /* 0x004ea60000001000 */
[----:B------:R-:W-:-:S04]  /*12330*/  UIMAD UR12, UR8, UR9, UR12 ;  /* 0x00000009080c72a4 */ /* 0x000fc8000f8e020c */
[----:B------:R-:W-:-:S04]  /*12340*/  ULOP3.LUT UR8, UR12, UR6, URZ, 0x3c, !UPT ;  /* 0x000000060c087292 */ /* 0x000fc8000f8e3cff */
[----:B------:R-:W-:Y:S01]  /*12350*/  UISETP.GE.AND UP3, UPT, UR8, URZ, UPT ;  /* 0x000000ff0800728c */ /* 0x000fe2000bf66270 */
[----:B--2---:R-:W-:-:S04]  /*12360*/  IADD3 R2, PT, PT, R2, 0xffffffe, RZ ;  /* 0x0ffffffe02027810 */ /* 0x004fc80007ffe0ff */
[----:B------:R-:W2:Y:S02]  /*12370*/  F2I.FTZ.U32.TRUNC.NTZ R3, R2 ;  /* 0x0000000200037305 */ /* 0x000ea4000021f000 */
[----:B--2---:R-:W-:-:S05]  /*12380*/  IMAD.MOV R2, RZ, RZ, -R3 ;  /* 0x000000ffff027224 */ /* 0x004fca00078e0a03 */
[----:B------:R-:W-:Y:S01]  /*12390*/  MOV R6, R2 ;  /* 0x0000000200067202 */ /* 0x000fe20000000f00 */
[----:B------:R-:W-:-:S04]  /*123a0*/  IMAD.U32 R2, RZ, RZ, UR12 ;  /* 0x0000000cff027e24 */ /* 0x000fc8000f8e00ff */
[----:B------:R-:W-:Y:S01]  /*123b0*/  IMAD R6, R6, R0, RZ ;  /* 0x0000000006067224 */ /* 0x000fe200078e02ff */
[----:B------:R-:W-:Y:S01]  /*123c0*/  IABS R5, R2 ;  /* 0x0000000200057213 */ /* 0x000fe20000000000 */
[----:B------:R-:W-:-:S05]  /*123d0*/  HFMA2 R2, -RZ, RZ, 0, 0 ;  /* 0x00000000ff027431 */ /* 0x000fca00000001ff */
[----:B------:R-:W-:-:S04]  /*123e0*/  IMAD.HI.U32 R2, R3, R6, R2 ;  /* 0x0000000603027227 */ /* 0x000fc800078e0002 */
[----:B------:R-:W-:-:S04]  /*123f0*/  IMAD.MOV.U32 R3, RZ, RZ, R5 ;  /* 0x000000ffff037224 */ /* 0x000fc800078e0005 */
[----:B------:R-:W-:-:S05]  /*12400*/  IMAD.HI.U32 R2, R2, R3, RZ ;  /* 0x0000000302027227 */ /* 0x000fca00078e00ff */
[----:B------:R-:W-:-:S05]  /*12410*/  IADD3 R5, PT, PT, -R2, RZ, RZ ;  /* 0x000000ff02057210 */ /* 0x000fca0007ffe1ff */
[----:B------:R-:W-:-:S05]  /*12420*/  IMAD R3, R0, R5, R3 ;  /* 0x0000000500037224 */ /* 0x000fca00078e0203 */
[----:B------:R-:W-:-:S13]  /*12430*/  ISETP.GT.U32.AND P1, PT, R0, R3, PT ;  /* 0x000000030000720c */ /* 0x000fda0003f24070 */
[----:B------:R-:W-:Y:S01]  /*12440*/  @!P1 IMAD.IADD R3, R3, 0x1, -R0 ;  /* 0x0000000103039824 */ /* 0x000fe200078e0a00 */
[----:B------:R-:W-:-:S04]  /*12450*/  @!P1 IADD3 R2, PT, PT, R2, 0x1, RZ ;  /* 0x0000000102029810 */ /* 0x000fc80007ffe0ff */
[----:B------:R-:W-:-:S13]  /*12460*/  ISETP.GE.U32.AND P2, PT, R3, R0, PT ;  /* 0x000000000300720c */ /* 0x000fda0003f46070 */
[----:B------:R-:W-:-:S05]  /*12470*/  @P2 VIADD R2, R2, 0x1 ;  /* 0x0000000102022836 */ /* 0x000fca0000000000 */
[----:B------:R-:W-:-:S13]  /*12480*/  R2UR UR13, R2 ;  /* 0x00000000020d72ca */ /* 0x000fda00000e0000 */
[----:B------:R-:W-:Y:S02]  /*12490*/  @!UP3 UIADD3 UR13, UPT, UPT, -UR13, URZ, URZ ;  /* 0x000000ff0d0db290 */ /* 0x000fe4000fffe1ff */
[----:B------:R-:W-:-:S04]  /*124a0*/  @!UP2 ULOP3.LUT UR13, URZ, UR6, URZ, 0x33, !UPT ;  /* 0x00000006ff0da292 */ /* 0x000fc8000f8e33ff */
[----:B------:R-:W-:-:S04]  /*124b0*/  UIADD3 UR8, UPT, UPT, -UR13, URZ, URZ ;  /* 0x000000ff0d087290 */ /* 0x000fc8000fffe1ff */
[----:B------:R-:W-:Y:S01]  /*124c0*/  UIMAD UR12, UR6, UR8, UR12 ;  /* 0x00000008060c72a4 */ /* 0x000fe2000f8e020c */
[----:B------:R-:W-:Y:S11]  /*124d0*/  @!P3 BRA `(.L_x_281) ;  /* 0x000000000004b947 */ /* 0x000ff60003800000 */
[----:B-1----:R-:W-:Y:S05]  /*124e0*/  BPT.TRAP 0x1 ;  /* 0x000000040000795c */ /* 0x002fea0000300000 */
.L_x_281:
[----:B-1----:R-:W-:Y:S05]  /*124f0*/  BSYNC.RECONVERGENT B0 ;  /* 0x0000000000007941 */ /* 0x002fea0003800200 */
.L_x_280:
[----:B------:R-:W1:Y:S01]  /*12500*/  S2UR UR8, SR_CgaCtaId ;  /* 0x00000000000879c3 */ /* 0x000e620000008800 */
[----:B------:R-:W-:Y:S01]  /*12510*/  UMOV UR6, 0x400 ;  /* 0x0000040000067882 */ /* 0x000fe20000000000 */
[----:B------:R-:W-:Y:S02]  /*12520*/  SHF.L.U32 R0, R4, 0x1f, RZ ;  /* 0x0000001f04007819 */ /* 0x000fe400000006ff */
[----:B------:R-:W-:Y:S01]  /*12530*/  @!P0 MOV R2, 0x4000 ;  /* 0x0000400000028802 */ /* 0x000fe20000000f00 */
[----:B-1----:R-:W-:-:S09]  /*12540*/  ULEA UR8, UR8, UR6, 0x18 ;  /* 0x0000000608087291 */ /* 0x002fd2000f8ec0ff */
[----:B------:R-:W1:Y:S02]  /*12550*/  SYNCS.PHASECHK.TRANS64.TRYWAIT P1, [UR8+0x16010], R0 ;  /* 0x01601000ff0075a7 */ /* 0x000e640008021108 */
[----:B-1----:R-:W-:Y:S05]  /*12560*/  @!P1 BRA `(.L_x_282) ;  /* 0x0000003c00709947 */ /* 0x002fea0003800000 */
.L_x_445:
[----:B------:R2:W-:Y:S01]  /*12570*/  @!P0 SYNCS.ARRIVE.TRANS64 RZ, [UR8+0x16000], R2 ;  /* 0x01600002ffff89a7 */ /* 0x0005e20008000008 */
[----:B------:R-:W-:Y:S04]  /*12580*/  BSSY.RECONVERGENT B0, `(.L_x_283) ;  /* 0x0000003000007945 */ /* 0x000fe80003800200 */
[----:B------:R-:W-:Y:S05]  /*12590*/  @!P5 BRA `(.L_x_284) ;  /* 0x000000000004d947 */ /* 0x000fea0003800000 */
[----:B------:R-:W-:Y:S05]  /*125a0*/  BPT.TRAP 0x1 ;  /* 0x000000040000795c */ /* 0x000fea0000300000 */
.L_x_284:
[----:B------:R-:W-:Y:S05]  /*125b0*/  BSYNC.RECONVERGENT B0 ;  /* 0x0000000000007941 */ /* 0x000fea0003800200 */
.L_x_283:
[----:B------:R-:W3:Y:S01]  /*125c0*/  S2R R6, SR_TID.X ;  /* 0x0000000000067919 */ /* 0x000ee20000002100 */
[----:B------:R-:W-:Y:S01]  /*125d0*/  BSSY.RECONVERGENT B0, `(.L_x_285) ;  /* 0x0000005000007945 */ /* 0x000fe20003800200 */
[----:B---3--:R-:W-:-:S04]  /*125e0*/  LOP3.LUT P2, RZ, R6, 0x1f, RZ, 0xc0, !PT ;  /* 0x0000001f06ff7812 */ /* 0x008fc8000784c0ff */
[----:B------:R-:W-:-:S13]  /*125f0*/  PLOP3.LUT P2, PT, P2, P0, PT, 0x8f, 0xf8 ;  /* 0x0000000000f8781c */ /* 0x000fda0001741177 */
[----:B------:R-:W-:Y:S05]  /*12600*/  @P2 BRA `(.L_x_286) ;  /* 0x0000000000042947 */ /* 0x000fea0003800000 */
[----:B------:R-:W-:Y:S05]  /*12610*/  BPT.TRAP 0x1 ;  /* 0x000000040000795c */ /* 0x000fea0000300000 */
.L_x_286:
[----:B------:R-:W-:Y:S05]  /*12620*/  BSYNC.RECONVERGENT B0 ;  /* 0x0000000000007941 */ /* 0x000fea0003800200 */
.L_x_285:
[----:B------:R-:W-:Y:S02]  /*12630*/  UIADD3 UR18, UP2, UPT, UR4, 0x80, URZ ;  /* 0x0000008004127890 */ /* 0x000fe4000ff5e0ff */
[----:B------:R-:W-:Y:S02]  /*12640*/  UIADD3 UR9, UPT, UPT, UR8, 0x16000, URZ ;  /* 0x0001600008097890 */ /* 0x000fe4000fffe0ff */
[----:B------:R-:W-:Y:S01]  /*12650*/  UIADD3.X UR19, UPT, UPT, URZ, UR5, URZ, UP2, !UPT ;  /* 0x00000005ff137290 */ /* 0x000fe200097fe4ff */
[----:B------:R-:W-:Y:S01]  /*12660*/  UMOV UR16, 0x0 ;  /* 0x0000000000107882 */ /* 0x000fe20000000000 */
[----:B------:R-:W-:Y:S01]  /*12670*/  UMOV UR17, 0x10000000 ;  /* 0x1000000000117882 */ /* 0x000fe20000000000 */
[----:B------:R-:W-:-:S06]  /*12680*/  UMOV UR10, URZ ;  /* 0x000000ff000a7c82 */ /* 0x000fcc0008000000 */
[----:B------:R3:W-:Y:S02]  /*12690*/  UTMALDG.5D [UR8], [UR18], desc[UR16] ;  /* 0x00001008120075b4 */ /* 0x0007e40008021000 */
[----:B---3--:R-:W-:Y:S05]  /*126a0*/  BRA.U !UP0, `(.L_x_287) ;  /* 0x0000000108047547 */ /* 0x008fea000b800000 */
[----:B------:R-:W-:Y:S05]  /*126b0*/  BPT.TRAP 0x1 ;  /* 0x000000040000795c */ /* 0x000fea0000300000 */
.L_x_287:
[----:B------:R-:W-:Y:S01]  /*126c0*/  ULEA UR17, UR22, UR8, 0x3 ;  /* 0x0000000816117291 */ /* 0x000fe2000f8e18ff */
[----:B--2---:R-:W-:Y:S01]  /*126d0*/  IMAD.U32 R2, RZ, RZ, UR15 ;  /* 0x0000000fff027e24 */ /* 0x004fe2000f8e00ff */
[----:B-1----:R-:W-:-:S04]  /*126e0*/  @!P0 MOV R3, 0x2000 ;  /* 0x0000200000038802 */ /* 0x002fc80000000f00 */
[----:B------:R-:W-:-:S04]  /*126f0*/  SHF.L.U32 R2, R2, 0x1f, RZ ;  /* 0x0000001f02027819 */ /* 0x000fc800000006ff */
[----:B------:R-:W1:Y:S02]  /*12700*/  SYNCS.PHASECHK.TRANS64.TRYWAIT P1, [UR17+0x16038], R2 ;  /* 0x01603802ff0075a7 */ /* 0x000e640008021111 */
[----:B-1----:R-:W-:Y:S05]  /*12710*/  @!P1 BRA `(.L_x_288) ;  /* 0x0000003c001c9947 */ /* 0x002fea0003800000 */
.L_x_447:
[----:B------:R2:W-:Y:S01]  /*12720*/  @!P0 SYNCS.ARRIVE.TRANS64 RZ, [UR17+0x16020], R3 ;  /* 0x01602003ffff89a7 */ /* 0x0005e20008000011 */
[----:B------:R-:W-:Y:S05]  /*12730*/  BRA.U !UP1, `(.L_x_289) ;  /* 0x0000000109047547 */ /* 0x000fea000b800000 */
[----:B------:R-:W-:Y:S05]  /*12740*/  BPT.TRAP 0x1 ;  /* 0x000000040000795c */ /* 0x000fea0000300000 */
.L_x_289:
[----:B--2---:R-:W-:Y:S01]  /*12750*/  LOP3.LUT P1, R3, R6, 0x1f, RZ, 0xc0, !PT ;  /* 0x0000001f06037812 */ /* 0x004fe2000782c0ff */
[----:B------:R-:W-:Y:S03]  /*12760*/  BSSY.RECONVERGENT B0, `(.L_x_290) ;  /* 0x0000004000007945 */ /* 0x000fe60003800200 */
[----:B------:R-:W-:-:S13]  /*12770*/  PLOP3.LUT P1, PT, P1, P0, PT, 0x8f, 0xf8 ;  /* 0x0000000000f8781c */ /* 0x000fda0000f21177 */
[----:B------:R-:W-:Y:S05]  /*12780*/  @P1 BRA `(.L_x_291) ;  /* 0x0000000000041947 */ /* 0x000fea0003800000 */
[----:B------:R-:W-:Y:S05]  /*12790*/  BPT.TRAP 0x1 ;  /* 0x000000040000795c */ /* 0x000fea0000300000 */
.L_x_291:
[----:B------:R-:W-:Y:S05]  /*127a0*/  BSYNC.RECONVERGENT B0 ;  /* 0x0000000000007941 */ /* 0x000fea0003800200 */
.L_x_290:
[----:B------:R-:W-:Y:S01]  /*127b0*/  ULEA UR16, UR22, UR8, 0xd ;  /* 0x0000000816107291 */ /* 0x000fe2000f8e68ff */
[----:B------:R-:W-:Y:S01]  /*127c0*/  BSSY.RECONVERGENT B0, `(.L_x_292) ;  /* 0x0000013000007945 */ /* 0x000fe20003800200 */
[----:B------:R-:W-:Y:S02]  /*127d0*/  UIADD3 UR26, UP2, UPT, UR4, 0x180, URZ ;  /* 0x00000180041a7890 */ /* 0x000fe4000ff5e0ff */
[----:B------:R-:W-:Y:S02]  /*127e0*/  UIADD3 UR6, UPT, UPT, UR22, 0x1, URZ ;  /* 0x0000000116067890 */ /* 0x000fe4000fffe0ff */
[----:B------:R-:W-:Y:S02]  /*127f0*/  UIADD3 UR17, UPT, UPT, UR17, 0x16020, URZ ;  /* 0x0001602011117890 */ /* 0x000fe4000fffe0ff */
[----:B------:R-:W-:Y:S02]  /*12800*/  UIADD3 UR16, UPT, UPT, UR16, 0x8000, URZ ;  /* 0x0000800010107890 */ /* 0x000fe4000fffe0ff */
[----:B------:R-:W-:-:S02]  /*12810*/  UIADD3.X UR27, UPT, UPT, URZ, UR5, URZ, UP2, !UPT ;  /* 0x00000005ff1b7290 */ /* 0x000fc400097fe4ff */
[----:B------:R-:W-:Y:S01]  /*12820*/  UISETP.NE.AND UP2, UPT, UR6, 0x3, UPT ;  /* 0x000000030600788c */ /* 0x000fe2000bf45270 */
[----:B------:R-:W-:Y:S01]  /*12830*/  UMOV UR24, 0x0 ;  /* 0x0000000000187882 */ /* 0x000fe20000000000 */
[----:B------:R-:W-:Y:S02]  /*12840*/  UMOV UR25, 0x10000000 ;  /* 0x1000000000197882 */ /* 0x000fe40000000000 */
[----:B------:R-:W-:Y:S01]  /*12850*/  USEL UR9, URZ, 0x1, UP2 ;  /* 0x00000001ff097887 */ /* 0x000fe20009000000 */
[----:B------:R-:W-:Y:S01]  /*12860*/  UMOV UR18, URZ ;  /* 0x000000ff00127c82 */ /* 0x000fe20008000000 */
[----:B------:R-:W-:Y:S01]  /*12870*/  UMOV UR19, URZ ;  /* 0x000000ff00137c82 */ /* 0x000fe20008000000 */
[----:B------:R-:W-:Y:S01]  /*12880*/  UMOV UR20, UR13 ;  /* 0x0000000d00147c82 */ /* 0x000fe20008000000 */
[----:B------:R-:W-:Y:S01]  /*12890*/  UMOV UR21, UR14 ;  /* 0x0000000e00157c82 */ /* 0x000fe20008000000 */
[----:B------:R-:W-:Y:S01]  /*128a0*/  USEL UR6, UR6, URZ, UP2 ;  /* 0x000000ff06067287 */ /* 0x000fe20009000000 */
[----:B------:R2:W-:Y:S01]  /*128b0*/  UTMALDG.4D [UR16], [UR26], desc[UR24] ;  /* 0x000018101a0075b4 */ /* 0x0005e20008019000 */
[----:B------:R-:W-:Y:S01]  /*128c0*/  ULOP3.LUT UR15, UR15, UR9, URZ, 0x3c, !UPT ;  /* 0x000000090f0f7292 */ /* 0x000fe2000f8e3cff */
[----:B--2---:R-:W-:Y:S06]  /*128d0*/  @!P3 BRA `(.L_x_293) ;  /* 0x000000000004b947 */ /* 0x004fec0003800000 */
[----:B------:R-:W-:Y:S05]  /*128e0*/  BPT.TRAP 0x1 ;  /* 0x000000040000795c */ /* 0x000fea0000300000 */
.L_x_293:
[----:B------:R-:W-:Y:S05]  /*128f0*/  BSYNC.RECONVERGENT B0 ;  /* 0x0000000000007941 */ /* 0x000fea0003800200 */
.L_x_292:
[----:B------:R-:W2:Y:S01]  /*12900*/  SYNCS.PHASECHK.TRANS64.TRYWAIT P1, [UR8+0x16018], R0 ;  /* 0x01601800ff0075a7 */ /* 0x000ea20008021108 */
[----:B-1----:R-:W-:Y:S01]  /*12910*/  @!P0 MOV R2, 0x4000 ;  /* 0x0000400000028802 */ /* 0x002fe20000000f00 */
[----:B--2---:R-:W-:Y:S06]  /*12920*/  @!P1 BRA `(.L_x_294) ;  /* 0x0000003800b09947 */ /* 0x004fec0003800000 */
.L_x_449:
[----:B------:R2:W-:Y:S01]  /*12930*/  @!P0 SYNCS.ARRIVE.TRANS64 RZ, [UR8+0x16008], R2 ;  /* 0x01600802ffff89a7 */ /* 0x0005e20008000008 */
[----:B------:R-:W-:Y:S04]  /*12940*/  BSSY.RECONVERGENT B0, `(.L_x_295) ;  /* 0x0000003000007945 */ /* 0x000fe80003800200 */
[----:B------:R-:W-:Y:S05]  /*12950*/  @!P5 BRA `(.L_x_296) ;  /* 0x000000000004d947 */ /* 0x000fea0003800000 */
[----:B------:R-:W-:Y:S05]  /*12960*/  BPT.TRAP 0x1 ;  /* 0x000000040000795c */ /* 0x000fea0000300000 */
.L_x_296:
[----:B------:R-:W-:Y:S05]  /*12970*/  BSYNC.RECONVERGENT B0 ;  /* 0x0000000000007941 */ /* 0x000fea0003800200 */
.L_x_295:
[----:B------:R-:W-:Y:S01]  /*12980*/  ISETP.EQ.OR P1, PT, R3, RZ, P0 ;  /* 0x000000ff0300720c */ /* 0x000fe20000722670 */
[----:B------:R-:W-:-:S12]  /*12990*/  BSSY.RECONVERGENT B0, `(.L_x_297) ;  /* 0x0000003000007945 */ /* 0x000fd80003800200 */
[----:B------:R-:W-:Y:S05]  /*129a0*/  @P1 BRA `(.L_x_298) ;  /* 0x0000000000041947 */ /* 0x000fea0003800000 */
[----:B------:R-:W-:Y:S05]  /*129b0*/  BPT.TRAP 0x1 ;  /* 0x000000040000795c */ /* 0x000fea0000300000 */
.L_x_298:
[----:B------:R-:W-:Y:S05]  /*129c0*/  BSYNC.RECONVERGENT B0 ;  /* 0x0000000000007941 */ /* 0x000fea0003800200 */
.L_x_297:
[----:B------:R-:W-:Y:S02]  /*129d0*/  UIADD3 UR10, UP2, UPT, UR4, 0x80, URZ ;  /* 0x00000080040a7890 */ /* 0x000fe4000ff5e0ff */
[----:B------:R-:W-:Y:S02]  /*129e0*/  UIADD3 UR19, UPT, UPT, UR11, 0x80, URZ ;  /* 0x000000800b137890 */ /* 0x000fe4000fffe0ff */
[----:B------:R-:W-:Y:S02]  /*129f0*/  UIADD3 UR16, UPT, UPT, UR8, 0x4000, URZ ;  /* 0x0000400008107890 */ /* 0x000fe4000fffe0ff */
[----:B------:R-:W-:Y:S02]  /*12a00*/  UIADD3 UR17, UPT, UPT, UR8, 0x16008, URZ ;  /* 0x0001600808117890 */ /* 0x000fe4000fffe0ff */
[----:B------:R-:W-:Y:S01]  /*12a10*/  UIADD3.X UR11, UPT, UPT, URZ, UR5, URZ, UP2, !UPT ;  /* 0x00000005ff0b7290 */ /* 0x000fe200097fe4ff */
[----:B------:R-:W-:Y:S01]  /*12a20*/  UMOV UR24, 0x0 ;  /* 0x0000000000187882 */ /* 0x000fe20000000000 */
[----:B------:R-:W-:Y:S01]  /*12a30*/  UMOV UR25, 0x10000000 ;  /* 0x1000000000197882 */ /* 0x000fe20000000000 */
[----:B------:R-:W-:Y:S01]  /*12a40*/  UMOV UR18, URZ ;  /* 0x000000ff00127c82 */ /* 0x000fe20008000000 */
[----:B------:R-:W-:Y:S01]  /*12a50*/  UMOV UR20, UR12 ;  /* 0x0000000c00147c82 */ /* 0x000fe20008000000 */
[----:B------:R-:W-:Y:S01]  /*12a60*/  UMOV UR21, UR13 ;  /* 0x0000000d00157c82 */ /* 0x000fe20008000000 */
[----:B------:R-:W-:-:S03]  /*12a70*/  UMOV UR22, UR14 ;  /* 0x0000000e00167c82 */ /* 0x000fc60008000000 */
[----:B------:R3:W-:Y:S02]  /*12a80*/  UTMALDG.5D [UR16], [UR10], desc[UR24] ;  /* 0x000018100a0075b4 */ /* 0x0007e40008021000 */
[----:B---3--:R-:W-:Y:S05]  /*12a90*/  BRA.U !UP0, `(.L_x_299) ;  /* 0x0000000108047547 */ /* 0x008fea000b800000 */
[----:B------:R-:W-:Y:S05]  /*12aa0*/  BPT.TRAP 0x1 ;  /* 0x000000040000795c */ /* 0x000fea0000300000 */
.L_x_299:
[----:B------:R-:W-:Y:S01]  /*12ab0*/  ULEA UR17, UR6, UR8, 0x3 ;  /* 0x0000000806117291 */ /* 0x000fe2000f8e18ff */
[----:B-1----:R-:W-:Y:S01]  /*12ac0*/  IMAD.U32 R0, RZ, RZ, UR15 ;  /* 0x0000000fff007e24 */ /* 0x002fe2000f8e00ff */
[----:B--2---:R-:W-:-:S04]  /*12ad0*/  @!P0 MOV R2, 0x2000 ;  /* 0x0000200000028802 */ /* 0x004fc80000000f00 */
[----:B------:R-:W-:-:S04]  /*12ae0*/  SHF.L.U32 R0, R0, 0x1f, RZ ;  /* 0x0000001f00007819 */ /* 0x000fc800000006ff */
[----:B------:R-:W1:Y:S02]  /*12af0*/  SYNCS.PHASECHK.TRANS64.TRYWAIT P1, [UR17+0x16038], R0 ;  /* 0x01603800ff0075a7 */ /* 0x000e640008021111 */
[----:B-1----:R-:W-:Y:S05]  /*12b00*/  @!P1 BRA `(.L_x_300) ;  /* 0x0000003800509947 */ /* 0x002fea0003800000 */
.L_x_451:
[----:B------:R2:W-:Y:S01]  /*12b10*/  @!P0 SYNCS.ARRIVE.TRANS64 RZ, [UR17+0x16020], R2 ;  /* 0x01602002ffff89a7 */ /* 0x0005e20008000011 */
[----:B------:R-:W-:Y:S05]  /*12b20*/  BRA.U !UP1, `(.L_x_301) ;  /* 0x0000000109047547 */ /* 0x000fea000b800000 */
[----:B------:R-:W-:Y:S05]  /*12b30*/  BPT.TRAP 0x1 ;  /* 0x000000040000795c */ /* 0x000fea0000300000 */
.L_x_301:
[----:B------:R-:W-:Y:S04]  /*12b40*/  BSSY.RECONVERGENT B0, `(.L_x_302) ;  /* 0x0000003000007945 */ /* 0x000fe80003800200 */
[----:B------:R-:W-:Y:S05]  /*12b50*/  @P2 BRA `(.L_x_303) ;  /* 0x0000000000042947 */ /* 0x000fea0003800000 */
[----:B------:R-:W-:Y:S05]  /*12b60*/  BPT.TRAP 0x1 ;  /* 0x000000040000795c */ /* 0x000fea0000300000 */
.L_x_303:
[----:B------:R-:W-:Y:S05]  /*12b70*/  BSYNC.RECONVERGENT B0 ;  /* 0x0000000000007941 */ /* 0x000fea0003800200 */
.L_x_302:
[----:B------:R-:W-:Y:S01]  /*12b80*/  ULEA UR16, UR6, UR8, 0xd ;  /* 0x0000000806107291 */ /* 0x000fe2000f8e68ff */
[----:B------:R-:W-:Y:S01]  /*12b90*/  LOP3.LUT R4, R4, 0x1, RZ, 0x3c, !PT ;  /* 0x0000000104047812 */ /* 0x000fe200078e3cff */
[----:B------:R-:W-:Y:S02]  /*12ba0*/  UIADD3 UR24, UP2, UPT, UR4, 0x280, URZ ;  /* 0x0000028004187890 */ /* 0x000fe4000ff5e0ff */
[----:B------:R-:W-:Y:S02]  /*12bb0*/  UIADD3 UR17, UPT, UPT, UR17, 0x16020, URZ ;  /* 0x0001602011117890 */ /* 0x000fe4000fffe0ff */
[----:B------:R-:W-:Y:S02]  /*12bc0*/  UIADD3 UR16, UPT, UPT, UR16, 0x8000, URZ ;  /* 0x0000800010107890 */ /* 0x000fe4000fffe0ff */
[----:B------:R-:W-:Y:S01]  /*12bd0*/  UIADD3.X UR25, UPT, UPT, URZ, UR5, URZ, UP2, !UPT ;  /* 0x00000005ff197290 */ /* 0x000fe200097fe4ff */
[----:B------:R-:W-:Y:S01]  /*12be0*/  UMOV UR10, 0x0 ;  /* 0x00000000000a7882 */ /* 0x000fe20000000000 */
[----:B------:R-:W-:Y:S01]  /*12bf0*/  UMOV UR11, 0x10000000 ;  /* 0x10000000000b7882 */ /* 0x000fe20000000000 */
[----:B------:R-:W-:Y:S01]  /*12c00*/  UMOV UR18, URZ ;  /* 0x000000ff00127c82 */ /* 0x000fe20008000000 */
[----:B------:R-:W-:Y:S01]  /*12c10*/  UMOV UR19, URZ ;  /* 0x000000ff00137c82 */ /* 0x000fe20008000000 */
[----:B------:R-:W-:Y:S01]  /*12c20*/  UMOV UR20, UR13 ;  /* 0x0000000d00147c82 */ /* 0x000fe20008000000 */
[----:B------:R-:W-:Y:S01]  /*12c30*/  UMOV UR21, UR14 ;  /* 0x0000000e00157c82 */ /* 0x000fe20008000000 */
[----:B------:R-:W-:-:S02]  /*12c40*/  UIADD3 UR6, UPT, UPT, UR6, 0x1, URZ ;  /* 0x0000000106067890 */ /* 0x000fc4000fffe0ff */
[----:B------:R3:W-:Y:S02]  /*12c50*/  UTMALDG.4D [UR16], [UR24], desc[UR10] ;  /* 0x00000a10180075b4 */ /* 0x0007e40008019000 */
[----:B------:R-:W-:-:S04]  /*12c60*/  UISETP.NE.AND UP2, UPT, UR6, 0x3, UPT ;  /* 0x000000030600788c */ /* 0x000fc8000bf45270 */
[----:B------:R-:W-:Y:S02]  /*12c70*/  USEL UR9, URZ, 0x1, UP2 ;  /* 0x00000001ff097887 */ /* 0x000fe40009000000 */
[----:B------:R-:W-:Y:S02]  /*12c80*/  USEL UR22, UR6, URZ, UP2 ;  /* 0x000000ff06167287 */ /* 0x000fe40009000000 */
[----:B------:R-:W-:Y:S02]  /*12c90*/  UISETP.GE.AND UP2, UPT, UR7, 0x41, UPT ;  /* 0x000000410700788c */ /* 0x000fe4000bf46270 */
[----:B------:R-:W-:-:S07]  /*12ca0*/  ULOP3.LUT UR15, UR15, UR9, URZ, 0x3c, !UPT ;  /* 0x000000090f0f7292 */ /* 0x000fce000f8e3cff */
[----:B---3--:R-:W-:Y:S05]  /*12cb0*/  BRA.U !UP2, `(.L_x_279) ;  /* 0x0000001d0a7c7547 */ /* 0x008fea000b800000 */
[----:B------:R-:W-:-:S04]  /*12cc0*/  UIADD3 UR7, UPT, UPT, UR7, 0x3f, URZ ;  /* 0x0000003f07077890 */ /* 0x000fc8000fffe0ff */
[----:B------:R-:W-:-:S04]  /*12cd0*/  USHF.R.S32.HI UR6, URZ, 0x1f, UR7 ;  /* 0x0000001fff067899 */ /* 0x000fc80008011407 */
[----:B------:R-:W-:-:S04]  /*12ce0*/  ULEA.HI UR7, UR6, UR7, URZ, 0x6 ;  /* 0x0000000706077291 */ /* 0x000fc8000f8f30ff */
[----:B------:R-:W-:-:S04]  /*12cf0*/  USHF.R.S32.HI UR7, URZ, 0x6, UR7 ;  /* 0x00000006ff077899 */ /* 0x000fc80008011407 */
[----:B------:R-:W-:-:S04]  /*12d00*/  UISETP.LT.AND UP2, UPT, UR7, 0x2, UPT ;  /* 0x000000020700788c */ /* 0x000fc8000bf41270 */
[----:B------:R-:W-:-:S04]  /*12d10*/  USEL UR6, UR7, 0x2, UP2 ;  /* 0x0000000207067887 */ /* 0x000fc80009000000 */
[----:B------:R-:W-:-:S04]  /*12d20*/  UIADD3 UR6, UPT, UPT, UR7, -UR6, URZ ;  /* 0x8000000607067290 */ /* 0x000fc8000fffe0ff */
[----:B------:R-:W-:Y:S02]  /*12d30*/  UISETP.GE.U32.AND UP2, UPT, UR6, 0x3, UPT ;  /* 0x000000030600788c */ /* 0x000fe4000bf46070 */
[----:B------:R-:W-:-:S03]  /*12d40*/  UIADD3 UR9, UPT, UPT, UR6, 0x1, URZ ;  /* 0x0000000106097890 */ /* 0x000fc6000fffe0ff */
[----:B------:R-:W-:Y:S01]  /*12d50*/  UMOV UR6, 0x1 ;  /* 0x0000000100067882 */ /* 0x000fe20000000000 */
[----:B------:R-:W-:-:S03]  /*12d60*/  ULOP3.LUT UR7, UR9, 0x3, URZ, 0xc0, !UPT ;  /* 0x0000000309077892 */ /* 0x000fc6000f8ec0ff */
[----:B------:R-:W-:Y:S09]  /*12d70*/  BRA.U !UP2, `(.L_x_304) ;  /* 0x000000110a307547 */ /* 0x000ff2000b800000 */
[----:B------:R-:W-:Y:S01]  /*12d80*/  ULOP3.LUT UR9, UR9, 0xfffffffc, URZ, 0xc0, !UPT ;  /* 0xfffffffc09097892 */ /* 0x000fe2000f8ec0ff */
[----:B------:R-:W-:-:S11]  /*12d90*/  UMOV UR6, 0x1 ;  /* 0x0000000100067882 */ /* 0x000fd60000000000 */
.L_x_345:
[----:B------:R-:W-:Y:S05]  /*12da0*/  BRA.U !UP0, `(.L_x_305) ;  /* 0x0000000108047547 */ /* 0x000fea000b800000 */
[----:B------:R-:W-:Y:S05]  /*12db0*/  BPT.TRAP 0x1 ;  /* 0x000000040000795c */ /* 0x000fea0000300000 */
.L_x_305:
[----:B------:R-:W3:Y:S01]  /*12dc0*/  S2UR UR8, SR_CgaCtaId ;  /* 0x00000000000879c3 */ /* 0x000ee20000008800 */
[----:B------:R-:W-:Y:S01]  /*12dd0*/  UMOV UR10, 0x400 ;  /* 0x00000400000a7882 */ /* 0x000fe20000000000 */
[----:B-1----:R-:W-:Y:S01]  /*12de0*/  IMAD.U32 R0, RZ, RZ, UR15 ;  /* 0x0000000fff007e24 */ /* 0x002fe2000f8e00ff */
[----:B--2---:R-:W-:-:S04]  /*12df0*/  @!P0 MOV R2, 0x2000 ;  /* 0x0000200000028802 */ /* 0x004fc80000000f00 */
[----:B------:R-:W-:Y:S01]  /*12e00*/  SHF.L.U32 R0, R0, 0x1f, RZ ;  /* 0x0000001f00007819 */ /* 0x000fe200000006ff */
[----:B---3--:R-:W-:-:S04]  /*12e10*/  ULEA UR8, UR8, UR10, 0x18 ;  /* 0x0000000a08087291 */ /* 0x008fc8000f8ec0ff */
[----:B------:R-:W-:-:S09]  /*12e20*/  ULEA UR17, UR22, UR8, 0x3 ;  /* 0x0000000816117291 */ /* 0x000fd2000f8e18ff */
[----:B------:R-:W1:Y:S02]  /*12e30*/  SYNCS.PHASECHK.TRANS64.TRYWAIT P1, [UR17+0x16038], R0 ;  /* 0x01603800ff0075a7 */ /* 0x000e640008021111 */
[----:B-1----:R-:W-:Y:S05]  /*12e40*/  @!P1 BRA `(.L_x_306) ;  /* 0x0000003400989947 */ /* 0x002fea0003800000 */
.L_x_453:
[----:B------:R2:W-:Y:S01]  /*12e50*/  @!P0 SYNCS.ARRIVE.TRANS64 RZ, [UR17+0x16020], R2 ;  /* 0x01602002ffff89a7 */ /* 0x0005e20008000011 */
[----:B------:R-:W-:Y:S05]  /*12e60*/  BRA.U !UP1, `(.L_x_307) ;  /* 0x0000000109047547 */ /* 0x000fea000b800000 */
[----:B------:R-:W-:Y:S05]  /*12e70*/  BPT.TRAP 0x1 ;  /* 0x000000040000795c */ /* 0x000fea0000300000 */
.L_x_307:
[----:B-1----:R-:W1:Y:S01]  /*12e80*/  S2R R0, SR_TID.X ;  /* 0x0000000000007919 */ /* 0x002e620000002100 */
[----:B------:R-:W-:Y:S01]  /*12e90*/  BSSY.RECONVERGENT B0, `(.L_x_308) ;  /* 0x0000005000007945 */ /* 0x000fe20003800200 */
[----:B-1----:R-:W-:-:S04]  /*12ea0*/  LOP3.LUT P2, RZ, R0, 0x1f, RZ, 0xc0, !PT ;  /* 0x0000001f00ff7812 */ /* 0x002fc8000784c0ff */
[----:B------:R-:W-:-:S13]  /*12eb0*/  PLOP3.LUT P2, PT, P2, P0, PT, 0x8f, 0xf8 ;  /* 0x0000000000f8781c */ /* 0x000fda0001741177 */
[----:B------:R-:W-:Y:S05]  /*12ec0*/  @P2 BRA `(.L_x_309) ;  /* 0x0000000000042947 */ /* 0x000fea0003800000 */
[----:B------:R-:W-:Y:S05]  /*12ed0*/  BPT.TRAP 0x1 ;  /* 0x000000040000795c */ /* 0x000fea0000300000 */
.L_x_309:
[----:B------:R-:W-:Y:S05]  /*12ee0*/  BSYNC.RECONVERGENT B0 ;  /* 0x0000000000007941 */ /* 0x000fea0003800200 */
.L_x_308:
[----:B------:R-:W-:Y:S02]  /*12ef0*/  ULEA UR16, UR22, UR8, 0xd ;  /* 0x0000000816107291 */ /* 0x000fe4000f8e68ff */
[----:B------:R-:W-:Y:S02]  /*12f00*/  UIADD3 UR24, UP2, UPT, UR4, 0x180, URZ ;  /* 0x0000018004187890 */ /* 0x000fe4000ff5e0ff */
[----:B------:R-:W-:Y:S02]  /*12f10*/  USHF.L.U32 UR19, UR6, 0x6, URZ ;  /* 0x0000000606137899 */ /* 0x000fe400080006ff */
        /* <DEDUP_REMOVED lines=8> */
[----:B------:R-:W-:-:S03]  /*12fa0*/  UIADD3 UR22, UPT, UPT, UR22, 0x1, URZ ;  /* 0x0000000116167890 */ /* 0x000fc6000fffe0ff */
[----:B------:R1:W-:Y:S01]  /*12fb0*/  UTMALDG.4D [UR16], [UR24], desc[UR10] ;  /* 0x00000a10180075b4 */ /* 0x0003e20008019000 */
[----:B------:R-:W-:-:S04]  /*12fc0*/  UISETP.NE.AND UP2, UPT, UR22, 0x3, UPT ;  /* 0x000000031600788c */ /* 0x000fc8000bf45270 */
[----:B------:R-:W-:Y:S02]  /*12fd0*/  USEL UR12, URZ, 0x1, UP2 ;  /* 0x00000001ff0c7887 */ /* 0x000fe40009000000 */
[----:B------:R-:W-:Y:S02]  /*12fe0*/  USEL UR22, UR22, URZ, UP2 ;  /* 0x000000ff16167287 */ /* 0x000fe40009000000 */
[----:B------:R-:W-:Y:S01]  /*12ff0*/  ULOP3.LUT UR15, UR15, UR12, URZ, 0x3c, !UPT ;  /* 0x0000000c0f0f7292 */ /* 0x000fe2000f8e3cff */
[----:B-1----:R-:W-:Y:S11]  /*13000*/  BRA.U !UP0, `(.L_x_310) ;  /* 0x0000000108047547 */ /* 0x002ff6000b800000 */
[----:B------:R-:W-:Y:S05]  /*13010*/  BPT.TRAP 0x1 ;  /* 0x000000040000795c */ /* 0x000fea0000300000 */
.L_x_310:
[----:B------:R-:W-:Y:S01]  /*13020*/  ULEA UR17, UR22, UR8, 0x3 ;  /* 0x0000000816117291 */ /* 0x000fe2000f8e18ff */
[----:B------:R-:W-:Y:S01]  /*13030*/  IMAD.U32 R0, RZ, RZ, UR15 ;  /* 0x0000000fff007e24 */ /* 0x000fe2000f8e00ff */
[----:B--2---:R-:W-:-:S04]  /*13040*/  @!P0 MOV R2, 0x2000 ;  /* 0x0000200000028802 */ /* 0x004fc80000000f00 */
[----:B------:R-:W-:-:S04]  /*13050*/  SHF.L.U32 R0, R0, 0x1f, RZ ;  /* 0x0000001f00007819 */ /* 0x000fc800000006ff */
[----:B------:R-:W1:Y:S02]  /*13060*/  SYNCS.PHASECHK.TRANS64.TRYWAIT P1, [UR17+0x16038], R0 ;  /* 0x01603800ff0075a7 */ /* 0x000e640008021111 */
[----:B-1----:R-:W-:Y:S05]  /*13070*/  @!P1 BRA `(.L_x_311) ;  /* 0x0000003400249947 */ /* 0x002fea0003800000 */
.L_x_455:
[----:B------:R2:W-:Y:S01]  /*13080*/  @!P0 SYNCS.ARRIVE.TRANS64 RZ, [UR17+0x16020], R2 ;  /* 0x01602002ffff89a7 */ /* 0x0005e20008000011 */
[----:B------:R-:W-:Y:S05]  /*13090*/  BRA.U !UP1, `(.L_x_312) ;  /* 0x0000000109047547 */ /* 0x000fea000b800000 */
[----:B------:R-:W-:Y:S05]  /*130a0*/  BPT.TRAP 0x1 ;  /* 0x000000040000795c */ /* 0x000fea0000300000 */
.L_x_312:
[----:B------:R-:W-:Y:S04]  /*130b0*/  BSSY.RECONVERGENT B0, `(.L_x_313) ;  /* 0x0000003000007945 */ /* 0x000fe80003800200 */
[----:B------:R-:W-:Y:S05]  /*130c0*/  @P2 BRA `(.L_x_314) ;  /* 0x0000000000042947 */ /* 0x000fea0003800000 */
[----:B------:R-:W-:Y:S05]  /*130d0*/  BPT.TRAP 0x1 ;  /* 0x000000040000795c */ /* 0x000fea0000300000 */
.L_x_314:
[----:B------:R-:W-:Y:S05]  /*130e0*/  BSYNC.RECONVERGENT B0 ;  /* 0x0000000000007941 */ /* 0x000fea0003800200 */
.L_x_313:
        /* <DEDUP_REMOVED lines=17> */
[----:B---3--:R-:W-:Y:S11]  /*13200*/  BRA.U !UP0, `(.L_x_315) ;  /* 0x0000000108047547 */ /* 0x008ff6000b800000 */
[----:B------:R-:W-:Y:S05]  /*13210*/  BPT.TRAP 0x1 ;  /* 0x000000040000795c */ /* 0x000fea0000300000 */
.L_x_315:
[----:B------:R-:W-:Y:S01]  /*13220*/  ULEA UR17, UR22, UR8, 0x3 ;  /* 0x0000000816117291 */ /* 0x000fe2000f8e18ff */
[----:B-1----:R-:W-:Y:S01]  /*13230*/  IMAD.U32 R0, RZ, RZ, UR15 ;  /* 0x0000000fff007e24 */ /* 0x002fe2000f8e00ff */
[----:B--2---:R-:W-:-:S04]  /*13240*/  @!P0 MOV R2, 0x2000 ;  /* 0x0000200000028802 */ /* 0x004fc80000000f00 */
[----:B------:R-:W-:-:S04]  /*13250*/  SHF.L.U32 R0, R0, 0x1f, RZ ;  /* 0x0000001f00007819 */ /* 0x000fc800000006ff */
[----:B------:R-:W1:Y:S02]  /*13260*/  SYNCS.PHASECHK.TRANS64.TRYWAIT P1, [UR17+0x16038], R0 ;  /* 0x01603800ff0075a7 */ /* 0x000e640008021111 */
[----:B-1----:R-:W-:Y:S05]  /*13270*/  @!P1 BRA `(.L_x_316) ;  /* 0x0000003000bc9947 */ /* 0x002fea0003800000 */
.L_x_457:
[----:B------:R2:W-:Y:S01]  /*13280*/  @!P0 SYNCS.ARRIVE.TRANS64 RZ, [UR17+0x16020], R2 ;  /* 0x01602002ffff89a7 */ /* 0x0005e20008000011 */
[----:B------:R-:W-:Y:S05]  /*13290*/  BRA.U !UP1, `(.L_x_317) ;  /* 0x0000000109047547 */ /* 0x000fea000b800000 */
[----:B------:R-:W-:Y:S05]  /*132a0*/  BPT.TRAP 0x1 ;  /* 0x000000040000795c */ /* 0x000fea0000300000 */
.L_x_317:
[----:B------:R-:W-:Y:S04]  /*132b0*/  BSSY.RECONVERGENT B0, `(.L_x_318) ;  /* 0x0000003000007945 */ /* 0x000fe80003800200 */
[----:B------:R-:W-:Y:S05]  /*132c0*/  @P2 BRA `(.L_x_319) ;  /* 0x0000000000042947 */ /* 0x000fea0003800000 */
[----:B------:R-:W-:Y:S05]  /*132d0*/  BPT.TRAP 0x1 ;  /* 0x000000040000795c */ /* 0x000fea0000300000 */
.L_x_319:
[----:B------:R-:W-:Y:S05]  /*132e0*/  BSYNC.RECONVERGENT B0 ;  /* 0x0000000000007941 */ /* 0x000fea0003800200 */
.L_x_318:
[----:B------:R-:W-:Y:S02]  /*132f0*/  ULEA UR16, UR22, UR8, 0xd ;  /* 0x0000000816107291 */ /* 0x000fe4000f8e68ff */
[----:B------:R-:W-:Y:S02]  /*13300*/  UIADD3 UR24, UP2, UPT, UR4, 0x180, URZ ;  /* 0x0000018004187890 */ /* 0x000fe4000ff5e0ff */
[----:B------:R-:W-:Y:S02]  /*13310*/  ULEA UR19, UR6, 0x40, 0x6 ;  /* 0x0000004006137891 */ /* 0x000fe4000f8e30ff */
        /* <DEDUP_REMOVED lines=16> */
.L_x_320:
[----:B------:R-:W-:Y:S01]  /*13420*/  ULEA UR17, UR22, UR8, 0x3 ;  /* 0x0000000816117291 */ /* 0x000fe2000f8e18ff */
[----:B-1----:R-:W-:Y:S01]  /*13430*/  IMAD.U32 R0, RZ, RZ, UR15 ;  /* 0x0000000fff007e24 */ /* 0x002fe2000f8e00ff */
[----:B--2---:R-:W-:-:S04]  /*13440*/  @!P0 MOV R2, 0x2000 ;  /* 0x0000200000028802 */ /* 0x004fc80000000f00 */
[----:B------:R-:W-:-:S04]  /*13450*/  SHF.L.U32 R0, R0, 0x1f, RZ ;  /* 0x0000001f00007819 */ /* 0x000fc800000006ff */
[----:B------:R-:W1:Y:S02]  /*13460*/  SYNCS.PHASECHK.TRANS64.TRYWAIT P1, [UR17+0x16038], R0 ;  /* 0x01603800ff0075a7 */ /* 0x000e640008021111 */
[----:B-1----:R-:W-:Y:S05]  /*13470*/  @!P1 BRA `(.L_x_321) ;  /* 0x0000003000549947 */ /* 0x002fea0003800000 */
.L_x_459:
[----:B------:R2:W-:Y:S01]  /*13480*/  @!P0 SYNCS.ARRIVE.TRANS64 RZ, [UR17+0x16020], R2 ;  /* 0x01602002ffff89a7 */ /* 0x0005e20008000011 */
[----:B------:R-:W-:Y:S05]  /*13490*/  BRA.U !UP1, `(.L_x_322) ;  /* 0x0000000109047547 */ /* 0x000fea000b800000 */
[----:B------:R-:W-:Y:S05]  /*134a0*/  BPT.TRAP 0x1 ;  /* 0x000000040000795c */ /* 0x000fea0000300000 */
.L_x_322:
[----:B------:R-:W-:Y:S04]  /*134b0*/  BSSY.RECONVERGENT B0, `(.L_x_323) ;  /* 0x0000003000007945 */ /* 0x000fe80003800200 */
[----:B------:R-:W-:Y:S05]  /*134c0*/  @P2 BRA `(.L_x_324) ;  /* 0x0000000000042947 */ /* 0x000fea0003800000 */
[----:B------:R-:W-:Y:S05]  /*134d0*/  BPT.TRAP 0x1 ;  /* 0x000000040000795c */ /* 0x000fea0000300000 */
.L_x_324:
[----:B------:R-:W-:Y:S05]  /*134e0*/  BSYNC.RECONVERGENT B0 ;  /* 0x0000000000007941 */ /* 0x000fea0003800200 */
.L_x_323:
        /* <DEDUP_REMOVED lines=19> */
.L_x_325:
[----:B------:R-:W-:Y:S01]  /*13620*/  ULEA UR17, UR22, UR8, 0x3 ;  /* 0x0000000816117291 */ /* 0x000fe2000f8e18ff */
[----:B-1----:R-:W-:Y:S01]  /*13630*/  IMAD.U32 R0, RZ, RZ, UR15 ;  /* 0x0000000fff007e24 */ /* 0x002fe2000f8e00ff */
[----:B--2---:R-:W-:-:S04]  /*13640*/  @!P0 MOV R2, 0x2000 ;  /* 0x0000200000028802 */ /* 0x004fc80000000f00 */
[----:B------:R-:W-:-:S04]  /*13650*/  SHF.L.U32 R0, R0, 0x1f, RZ ;  /* 0x0000001f00007819 */ /* 0x000fc800000006ff */
[----:B------:R-:W1:Y:S02]  /*13660*/  SYNCS.PHASECHK.TRANS64.TRYWAIT P1, [UR17+0x16038], R0 ;  /* 0x01603800ff0075a7 */ /* 0x000e640008021111 */
[----:B-1----:R-:W-:Y:S05]  /*13670*/  @!P1 BRA `(.L_x_326) ;  /* 0x0000002c00ec9947 */ /* 0x002fea0003800000 */
.L_x_461:
[----:B------:R2:W-:Y:S01]  /*13680*/  @!P0 SYNCS.ARRIVE.TRANS64 RZ, [UR17+0x16020], R2 ;  /* 0x01602002ffff89a7 */ /* 0x0005e20008000011 */
[----:B------:R-:W-:Y:S05]  /*13690*/  BRA.U !UP1, `(.L_x_327) ;  /* 0x0000000109047547 */ /* 0x000fea000b800000 */
[----:B------:R-:W-:Y:S05]  /*136a0*/  BPT.TRAP 0x1 ;  /* 0x000000040000795c */ /* 0x000fea0000300000 */
.L_x_327:
[----:B------:R-:W-:Y:S04]  /*136b0*/  BSSY.RECONVERGENT B0, `(.L_x_328) ;  /* 0x0000003000007945 */ /* 0x000fe80003800200 */
[----:B------:R-:W-:Y:S05]  /*136c0*/  @P2 BRA `(.L_x_329) ;  /* 0x0000000000042947 */ /* 0x000fea0003800000 */
[----:B------:R-:W-:Y:S05]  /*136d0*/  BPT.TRAP 0x1 ;  /* 0x000000040000795c */ /* 0x000fea0000300000 */
.L_x_329:
[----:B------:R-:W-:Y:S05]  /*136e0*/  BSYNC.RECONVERGENT B0 ;  /* 0x0000000000007941 */ /* 0x000fea0003800200 */
.L_x_328:
        /* <DEDUP_REMOVED lines=19> */
.L_x_330:
[----:B------:R-:W-:Y:S01]  /*13820*/  ULEA UR17, UR22, UR8, 0x3 ;  /* 0x0000000816117291 */ /* 0x000fe2000f8e18ff */
[----:B-1----:R-:W-:Y:S01]  /*13830*/  IMAD.U32 R0, RZ, RZ, UR15 ;  /* 0x0000000fff007e24 */ /* 0x002fe2000f8e00ff */
[----:B--2---:R-:W-:-:S04]  /*13840*/  @!P0 MOV R2, 0x2000 ;  /* 0x0000200000028802 */ /* 0x004fc80000000f00 */
[----:B------:R-:W-:-:S04]  /*13850*/  SHF.L.U32 R0, R0, 0x1f, RZ ;  /* 0x0000001f00007819 */ /* 0x000fc800000006ff */
[----:B------:R-:W1:Y:S02]  /*13860*/  SYNCS.PHASECHK.TRANS64.TRYWAIT P1, [UR17+0x16038], R0 ;  /* 0x01603800ff0075a7 */ /* 0x000e640008021111 */
[----:B-1----:R-:W-:Y:S05]  /*13870*/  @!P1 BRA `(.L_x_331) ;  /* 0x0000002c00849947 */ /* 0x002fea0003800000 */
.L_x_463:
[----:B------:R2:W-:Y:S01]  /*13880*/  @!P0 SYNCS.ARRIVE.TRANS64 RZ, [UR17+0x16020], R2 ;  /* 0x01602002ffff89a7 */ /* 0x0005e20008000011 */
[----:B------:R-:W-:Y:S05]  /*13890*/  BRA.U !UP1, `(.L_x_332) ;  /* 0x0000000109047547 */ /* 0x000fea000b800000 */
[----:B------:R-:W-:Y:S05]  /*138a0*/  BPT.TRAP 0x1 ;  /* 0x000000040000795c */ /* 0x000fea0000300000 */
.L_x_332:
[----:B------:R-:W-:Y:S04]  /*138b0*/  BSSY.RECONVERGENT B0, `(.L_x_333) ;  /* 0x0000003000007945 */ /* 0x000fe80003800200 */
[----:B------:R-:W-:Y:S05]  /*138c0*/  @P2 BRA `(.L_x_334) ;  /* 0x0000000000042947 */ /* 0x000fea0003800000 */
[----:B------:R-:W-:Y:S05]  /*138d0*/  BPT.TRAP 0x1 ;  /* 0x000000040000795c */ /* 0x000fea0000300000 */
.L_x_334:
[----:B------:R-:W-:Y:S05]  /*138e0*/  BSYNC.RECONVERGENT B0 ;  /* 0x0000000000007941 */ /* 0x000fea0003800200 */
.L_x_333:
        /* <DEDUP_REMOVED lines=13> */
[----:B------:R-:W-:Y:S02]  /*139c0*/  UIADD3 UR10, UPT, UPT, UR6, 0x3, URZ ;  /* 0x00000003060a7890 */ /* 0x000fe4000fffe0ff */
[----:B------:R-:W-:-:S04]  /*139d0*/  UISETP.NE.AND UP2, UPT, UR22, 0x3, UPT ;  /* 0x000000031600788c */ /* 0x000fc8000bf45270 */
[----:B------:R-:W-:Y:S02]  /*139e0*/  USEL UR11, URZ, 0x1, UP2 ;  /* 0x00000001ff0b7887 */ /* 0x000fe40009000000 */
[----:B------:R-:W-:Y:S02]  /*139f0*/  USEL UR22, UR22, URZ, UP2 ;  /* 0x000000ff16167287 */ /* 0x000fe40009000000 */
[----:B------:R-:W-:Y:S01]  /*13a00*/  ULOP3.LUT UR15, UR15, UR11, URZ, 0x3c, !UPT ;  /* 0x0000000b0f0f7292 */ /* 0x000fe2000f8e3cff */
[----:B---3--:R-:W-:Y:S11]  /*13a10*/  BRA.U !UP0, `(.L_x_335) ;  /* 0x0000000108047547 */ /* 0x008ff6000b800000 */
[----:B------:R-:W-:Y:S05]  /*13a20*/  BPT.TRAP 0x1 ;  /* 0x000000040000795c */ /* 0x000fea0000300000 */
.L_x_335:
[----:B------:R-:W-:Y:S01]  /*13a30*/  ULEA UR17, UR22, UR8, 0x3 ;  /* 0x0000000816117291 */ /* 0x000fe2000f8e18ff */
[----:B-1----:R-:W-:Y:S01]  /*13a40*/  IMAD.U32 R0, RZ, RZ, UR15 ;  /* 0x0000000fff007e24 */ /* 0x002fe2000f8e00ff */
[----:B--2---:R-:W-:-:S04]  /*13a50*/  @!P0 MOV R2, 0x2000 ;  /* 0x0000200000028802 */ /* 0x004fc80000000f00 */
[----:B------:R-:W-:-:S04]  /*13a60*/  SHF.L.U32 R0, R0, 0x1f, RZ ;  /* 0x0000001f00007819 */ /* 0x000fc800000006ff */
[----:B------:R-:W1:Y:S02]  /*13a70*/  SYNCS.PHASECHK.TRANS64.TRYWAIT P1, [UR17+0x16038], R0 ;  /* 0x01603800ff0075a7 */ /* 0x000e640008021111 */
[----:B-1----:R-:W-:Y:S05]  /*13a80*/  @!P1 BRA `(.L_x_336) ;  /* 0x0000002c00189947 */ /* 0x002fea0003800000 */
.L_x_465:
[----:B------:R2:W-:Y:S01]  /*13a90*/  @!P0 SYNCS.ARRIVE.TRANS64 RZ, [UR17+0x16020], R2 ;  /* 0x01602002ffff89a7 */ /* 0x0005e20008000011 */
[----:B------:R-:W-:Y:S05]  /*13aa0*/  BRA.U !UP1, `(.L_x_337) ;  /* 0x0000000109047547 */ /* 0x000fea000b800000 */
[----:B------:R-:W-:Y:S05]  /*13ab0*/  BPT.TRAP 0x1 ;  /* 0x000000040000795c */ /* 0x000fea0000300000 */
.L_x_337:
[----:B------:R-:W-:Y:S04]  /*13ac0*/  BSSY.RECONVERGENT B0, `(.L_x_338) ;  /* 0x0000003000007945 */ /* 0x000fe80003800200 */
[----:B------:R-:W-:Y:S05]  /*13ad0*/  @P2 BRA `(.L_x_339) ;  /* 0x0000000000042947 */ /* 0x000fea0003800000 */
[----:B------:R-:W-:Y:S05]  /*13ae0*/  BPT.TRAP 0x1 ;  /* 0x000000040000795c */ /* 0x000fea0000300000 */
.L_x_339:
[----:B------:R-:W-:Y:S05]  /*13af0*/  BSYNC.RECONVERGENT B0 ;  /* 0x0000000000007941 */ /* 0x000fea0003800200 */
.L_x_338:
        /* <DEDUP_REMOVED lines=19> */
.L_x_340:
[----:B------:R-:W-:Y:S01]  /*13c30*/  ULEA UR17, UR22, UR8, 0x3 ;  /* 0x0000000816117291 */ /* 0x000fe2000f8e18ff */
[----:B-1----:R-:W-:Y:S01]  /*13c40*/  IMAD.U32 R0, RZ, RZ, UR15 ;  /* 0x0000000fff007e24 */ /* 0x002fe2000f8e00ff */
[----:B--2---:R-:W-:-:S04]  /*13c50*/  @!P0 MOV R2, 0x2000 ;  /* 0x0000200000028802 */ /* 0x004fc80000000f00 */
[----:B------:R-:W-:-:S04]  /*13c60*/  SHF.L.U32 R0, R0, 0x1f, RZ ;  /* 0x0000001f00007819 */ /* 0x000fc800000006ff */
[----:B------:R-:W1:Y:S02]  /*13c70*/  SYNCS.PHASECHK.TRANS64.TRYWAIT P1, [UR17+0x16038], R0 ;  /* 0x01603800ff0075a7 */ /* 0x000e640008021111 */
[----:B-1----:R-:W-:Y:S05]  /*13c80*/  @!P1 BRA `(.L_x_341) ;  /* 0x0000002800b09947 */ /* 0x002fea0003800000 */
.L_x_467:
[----:B------:R2:W-:Y:S01]  /*13c90*/  @!P0 SYNCS.ARRIVE.TRANS64 RZ, [UR17+0x16020], R2 ;  /* 0x01602002ffff89a7 */ /* 0x0005e20008000011 */
[----:B------:R-:W-:Y:S05]  /*13ca0*/  BRA.U !UP1, `(.L_x_342) ;  /* 0x0000000109047547 */ /* 0x000fea000b800000 */
[----:B------:R-:W-:Y:S05]  /*13cb0*/  BPT.TRAP 0x1 ;  /* 0x000000040000795c */ /* 0x000fea0000300000 */
.L_x_342:
[----:B------:R-:W-:Y:S04]  /*13cc0*/  BSSY.RECONVERGENT B0, `(.L_x_343) ;  /* 0x0000003000007945 */ /* 0x000fe80003800200 */
[----:B------:R-:W-:Y:S05]  /*13cd0*/  @P2 BRA `(.L_x_344) ;  /* 0x0000000000042947 */ /* 0x000fea0003800000 */
[----:B------:R-:W-:Y:S05]  /*13ce0*/  BPT.TRAP 0x1 ;  /* 0x000000040000795c */ /* 0x000fea0000300000 */
.L_x_344:
[----:B------:R-:W-:Y:S05]  /*13cf0*/  BSYNC.RECONVERGENT B0 ;  /* 0x0000000000007941 */ /* 0x000fea0003800200 */
.L_x_343:
        /* <DEDUP_REMOVED lines=17> */
[----:B------:R-:W-:Y:S02]  /*13e10*/  UISETP.NE.AND UP2, UPT, UR10, UR9, UPT ;  /* 0x000000090a00728c */ /* 0x000fe4000bf45270 */
[----:B------:R-:W-:-:S07]  /*13e20*/  ULOP3.LUT UR15, UR15, UR11, URZ, 0x3c, !UPT ;  /* 0x0000000b0f0f7292 */ /* 0x000fce000f8e3cff */
[----:B---3--:R-:W-:Y:S05]  /*13e30*/  BRA.U UP2, `(.L_x_345) ;  /* 0xffffffed02d87547 */ /* 0x008fea000b83ffff */
.L_x_304:
[----:B------:R-:W-:-:S09]  /*13e40*/  UISETP.NE.AND UP2, UPT, UR7, URZ, UPT ;  /* 0x000000ff0700728c */ /* 0x000fd2000bf45270 */
[----:B------:R-:W-:Y:S05]  /*13e50*/  BRA.U !UP2, `(.L_x_279) ;  /* 0x0000000d0a147547 */ /* 0x000fea000b800000 */
[----:B------:R-:W-:Y:S05]  /*13e60*/  BRA.U !UP0, `(.L_x_346) ;  /* 0x0000000108047547 */ /* 0x000fea000b800000 */
[----:B------:R-:W-:Y:S05]  /*13e70*/  BPT.TRAP 0x1 ;  /* 0x000000040000795c */ /* 0x000fea0000300000 */
.L_x_346:
[----:B------:R-:W-:Y:S01]  /*13e80*/  ULEA UR17, UR22, UR8, 0x3 ;  /* 0x0000000816117291 */ /* 0x000fe2000f8e18ff */
[----:B-1----:R-:W-:Y:S01]  /*13e90*/  IMAD.U32 R0, RZ, RZ, UR15 ;  /* 0x0000000fff007e24 */ /* 0x002fe2000f8e00ff */
[----:B--2---:R-:W-:-:S04]  /*13ea0*/  @!P0 MOV R2, 0x2000 ;  /* 0x0000200000028802 */ /* 0x004fc80000000f00 */
[----:B------:R-:W-:-:S04]  /*13eb0*/  SHF.L.U32 R0, R0, 0x1f, RZ ;  /* 0x0000001f00007819 */ /* 0x000fc800000006ff */
[----:B------:R-:W1:Y:S02]  /*13ec0*/  SYNCS.PHASECHK.TRANS64.TRYWAIT P1, [UR17+0x16038], R0 ;  /* 0x01603800ff0075a7 */ /* 0x000e640008021111 */
[----:B-1----:R-:W-:Y:S05]  /*13ed0*/  @!P1 BRA `(.L_x_347) ;  /* 0x0000002800349947 */ /* 0x002fea0003800000 */
.L_x_469:
[----:B------:R2:W-:Y:S01]  /*13ee0*/  @!P0 SYNCS.ARRIVE.TRANS64 RZ, [UR17+0x16020], R2 ;  /* 0x01602002ffff89a7 */ /* 0x0005e20008000011 */
[----:B------:R-:W-:Y:S05]  /*13ef0*/  BRA.U !UP1, `(.L_x_348) ;  /* 0x0000000109047547 */ /* 0x000fea000b800000 */
[----:B------:R-:W-:Y:S05]  /*13f00*/  BPT.TRAP 0x1 ;  /* 0x000000040000795c */ /* 0x000fea0000300000 */
.L_x_348:
[----:B------:R-:W-:Y:S04]  /*13f10*/  BSSY.RECONVERGENT B0, `(.L_x_349) ;  /* 0x0000003000007945 */ /* 0x000fe80003800200 */
[----:B------:R-:W-:Y:S05]  /*13f20*/  @P2 BRA `(.L_x_350) ;  /* 0x0000000000042947 */ /* 0x000fea0003800000 */
[----:B------:R-:W-:Y:S05]  /*13f30*/  BPT.TRAP 0x1 ;  /* 0x000000040000795c */ /* 0x000fea0000300000 */
.L_x_350:
[----:B------:R-:W-:Y:S05]  /*13f40*/  BSYNC.RECONVERGENT B0 ;  /* 0x0000000000007941 */ /* 0x000fea0003800200 */
.L_x_349:
        /* <DEDUP_REMOVED lines=19> */
.L_x_351:
[----:B------:R-:W-:Y:S01]  /*14080*/  ULEA UR17, UR22, UR8, 0x3 ;  /* 0x0000000816117291 */ /* 0x000fe2000f8e18ff */
[----:B-1----:R-:W-:Y:S01]  /*14090*/  IMAD.U32 R0, RZ, RZ, UR15 ;  /* 0x0000000fff007e24 */ /* 0x002fe2000f8e00ff */
[----:B--2---:R-:W-:-:S04]  /*140a0*/  @!P0 MOV R2, 0x2000 ;  /* 0x0000200000028802 */ /* 0x004fc80000000f00 */
[----:B------:R-:W-:-:S04]  /*140b0*/  SHF.L.U32 R0, R0, 0x1f, RZ ;  /* 0x0000001f00007819 */ /* 0x000fc800000006ff */
[----:B------:R-:W1:Y:S02]  /*140c0*/  SYNCS.PHASECHK.TRANS64.TRYWAIT P1, [UR17+0x16038], R0 ;  /* 0x01603800ff0075a7 */ /* 0x000e640008021111 */
[----:B-1----:R-:W-:Y:S05]  /*140d0*/  @!P1 BRA `(.L_x_352) ;  /* 0x0000002400cc9947 */ /* 0x002fea0003800000 */
.L_x_471:
[----:B------:R2:W-:Y:S01]  /*140e0*/  @!P0 SYNCS.ARRIVE.TRANS64 RZ, [UR17+0x16020], R2 ;  /* 0x01602002ffff89a7 */ /* 0x0005e20008000011 */
[----:B------:R-:W-:Y:S05]  /*140f0*/  BRA.U !UP1, `(.L_x_353) ;  /* 0x0000000109047547 */ /* 0x000fea000b800000 */
[----:B------:R-:W-:Y:S05]  /*14100*/  BPT.TRAP 0x1 ;  /* 0x000000040000795c */ /* 0x000fea0000300000 */
.L_x_353:
[----:B------:R-:W-:Y:S04]  /*14110*/  BSSY.RECONVERGENT B0, `(.L_x_354) ;  /* 0x0000003000007945 */ /* 0x000fe80003800200 */
[----:B------:R-:W-:Y:S05]  /*14120*/  @P2 BRA `(.L_x_355) ;  /* 0x0000000000042947 */ /* 0x000fea0003800000 */
[----:B------:R-:W-:Y:S05]  /*14130*/  BPT.TRAP 0x1 ;  /* 0x000000040000795c */ /* 0x000fea0000300000 */
.L_x_355:
[----:B------:R-:W-:Y:S05]  /*14140*/  BSYNC.RECONVERGENT B0 ;  /* 0x0000000000007941 */ /* 0x000fea0003800200 */
.L_x_354:
        /* <DEDUP_REMOVED lines=16> */
[----:B------:R-:W-:Y:S02]  /*14250*/  UISETP.NE.AND UP2, UPT, UR7, 0x1, UPT ;  /* 0x000000010700788c */ /* 0x000fe4000bf45270 */
[----:B------:R-:W-:-:S07]  /*14260*/  ULOP3.LUT UR15, UR15, UR9, URZ, 0x3c, !UPT ;  /* 0x000000090f0f7292 */ /* 0x000fce000f8e3cff */
[----:B---3--:R-:W-:Y:S05]  /*14270*/  BRA.U !UP2, `(.L_x_279) ;  /* 0x000000090a0c7547 */ /* 0x008fea000b800000 */
[----:B------:R-:W-:Y:S05]  /*14280*/  BRA.U !UP0, `(.L_x_356) ;  /* 0x0000000108047547 */ /* 0x000fea000b800000 */
[----:B------:R-:W-:Y:S05]  /*14290*/  BPT.TRAP 0x1 ;  /* 0x000000040000795c */ /* 0x000fea0000300000 */
.L_x_356:
[----:B------:R-:W-:Y:S01]  /*142a0*/  ULEA UR17, UR22, UR8, 0x3 ;  /* 0x0000000816117291 */ /* 0x000fe2000f8e18ff */
[----:B-1----:R-:W-:Y:S01]  /*142b0*/  IMAD.U32 R0, RZ, RZ, UR15 ;  /* 0x0000000fff007e24 */ /* 0x002fe2000f8e00ff */
[----:B--2---:R-:W-:-:S04]  /*142c0*/  @!P0 MOV R2, 0x2000 ;  /* 0x0000200000028802 */ /* 0x004fc80000000f00 */
[----:B------:R-:W-:-:S04]  /*142d0*/  SHF.L.U32 R0, R0, 0x1f, RZ ;  /* 0x0000001f00007819 */ /* 0x000fc800000006ff */
[----:B------:R-:W1:Y:S02]  /*142e0*/  SYNCS.PHASECHK.TRANS64.TRYWAIT P1, [UR17+0x16038], R0 ;  /* 0x01603800ff0075a7 */ /* 0x000e640008021111 */
[----:B-1----:R-:W-:Y:S05]  /*142f0*/  @!P1 BRA `(.L_x_357) ;  /* 0x00000024005c9947 */ /* 0x002fea0003800000 */
.L_x_473:
[----:B------:R2:W-:Y:S01]  /*14300*/  @!P0 SYNCS.ARRIVE.TRANS64 RZ, [UR17+0x16020], R2 ;  /* 0x01602002ffff89a7 */ /* 0x0005e20008000011 */
[----:B------:R-:W-:Y:S05]  /*14310*/  BRA.U !UP1, `(.L_x_358) ;  /* 0x0000000109047547 */ /* 0x000fea000b800000 */
[----:B------:R-:W-:Y:S05]  /*14320*/  BPT.TRAP 0x1 ;  /* 0x000000040000795c */ /* 0x000fea0000300000 */
.L_x_358:
[----:B------:R-:W-:Y:S04]  /*14330*/  BSSY.RECONVERGENT B0, `(.L_x_359) ;  /* 0x0000003000007945 */ /* 0x000fe80003800200 */
[----:B------:R-:W-:Y:S05]  /*14340*/  @P2 BRA `(.L_x_360) ;  /* 0x0000000000042947 */ /* 0x000fea0003800000 */
[----:B------:R-:W-:Y:S05]  /*14350*/  BPT.TRAP 0x1 ;  /* 0x000000040000795c */ /* 0x000fea0000300000 */
.L_x_360:
[----:B------:R-:W-:Y:S05]  /*14360*/  BSYNC.RECONVERGENT B0 ;  /* 0x0000000000007941 */ /* 0x000fea0003800200 */
.L_x_359:
        /* <DEDUP_REMOVED lines=19> */
.L_x_361:
[----:B------:R-:W-:Y:S01]  /*144a0*/  ULEA UR17, UR22, UR8, 0x3 ;  /* 0x0000000816117291 */ /* 0x000fe2000f8e18ff */
[----:B-1----:R-:W-:Y:S01]  /*144b0*/  IMAD.U32 R0, RZ, RZ, UR15 ;  /* 0x0000000fff007e24 */ /* 0x002fe2000f8e00ff */
[----:B--2---:R-:W-:-:S04]  /*144c0*/  @!P0 MOV R2, 0x2000 ;  /* 0x0000200000028802 */ /* 0x004fc80000000f00 */
[----:B------:R-:W-:-:S04]  /*144d0*/  SHF.L.U32 R0, R0, 0x1f, RZ ;  /* 0x0000001f00007819 */ /* 0x000fc800000006ff */
[----:B------:R-:W1:Y:S02]  /*144e0*/  SYNCS.PHASECHK.TRANS64.TRYWAIT P1, [UR17+0x16038], R0 ;  /* 0x01603800ff0075a7 */ /* 0x000e640008021111 */
[----:B-1----:R-:W-:Y:S05]  /*144f0*/  @!P1 BRA `(.L_x_362) ;  /* 0x0000002000f49947 */ /* 0x002fea0003800000 */
.L_x_475:
[----:B------:R2:W-:Y:S01]  /*14500*/  @!P0 SYNCS.ARRIVE.TRANS64 RZ, [UR17+0x16020], R2 ;  /* 0x01602002ffff89a7 */ /* 0x0005e20008000011 */
[----:B------:R-:W-:Y:S05]  /*14510*/  BRA.U !UP1, `(.L_x_363) ;  /* 0x0000000109047547 */ /* 0x000fea000b800000 */
[----:B------:R-:W-:Y:S05]  /*14520*/  BPT.TRAP 0x1 ;  /* 0x000000040000795c */ /* 0x000fea0000300000 */
.L_x_363:
[----:B------:R-:W-:Y:S04]  /*14530*/  BSSY.RECONVERGENT B0, `(.L_x_364) ;  /* 0x0000003000007945 */ /* 0x000fe80003800200 */
[----:B------:R-:W-:Y:S05]  /*14540*/  @P2 BRA `(.L_x_365) ;  /* 0x0000000000042947 */ /* 0x000fea0003800000 */
[----:B------:R-:W-:Y:S05]  /*14550*/  BPT.TRAP 0x1 ;  /* 0x000000040000795c */ /* 0x000fea0000300000 */
.L_x_365:
[----:B------:R-:W-:Y:S05]  /*14560*/  BSYNC.RECONVERGENT B0 ;  /* 0x0000000000007941 */ /* 0x000fea0003800200 */
.L_x_364:
        /* <DEDUP_REMOVED lines=19> */
[----:B------:R-:W-:Y:S01]  /*146a0*/  UIADD3 UR6, UPT, UPT, UR6, 0x2, URZ ;  /* 0x0000000206067890 */ /* 0x000fe2000fffe0ff */
[----:B------:R-:W-:Y:S11]  /*146b0*/  BRA.U !UP0, `(.L_x_366) ;  /* 0x0000000108047547 */ /* 0x000ff6000b800000 */
[----:B------:R-:W-:Y:S05]  /*146c0*/  BPT.TRAP 0x1 ;  /* 0x000000040000795c */ /* 0x000fea0000300000 */
.L_x_366:
[----:B------:R-:W-:Y:S01]  /*146d0*/  ULEA UR17, UR22, UR8, 0x3 ;  /* 0x0000000816117291 */ /* 0x000fe2000f8e18ff */
[----:B-1----:R-:W-:Y:S01]  /*146e0*/  IMAD.U32 R0, RZ, RZ, UR15 ;  /* 0x0000000fff007e24 */ /* 0x002fe2000f8e00ff */
[----:B--2---:R-:W-:-:S04]  /*146f0*/  @!P0 MOV R2, 0x2000 ;  /* 0x0000200000028802 */ /* 0x004fc80000000f00 */
[----:B------:R-:W-:-:S04]  /*14700*/  SHF.L.U32 R0, R0, 0x1f, RZ ;  /* 0x0000001f00007819 */ /* 0x000fc800000006ff */
[----:B------:R-:W1:Y:S02]  /*14710*/  SYNCS.PHASECHK.TRANS64.TRYWAIT P1, [UR17+0x16038], R0 ;  /* 0x01603800ff0075a7 */ /* 0x000e640008021111 */
[----:B-1----:R-:W-:Y:S05]  /*14720*/  @!P1 BRA `(.L_x_367) ;  /* 0x0000002000809947 */ /* 0x002fea0003800000 */
.L_x_477:
[----:B------:R2:W-:Y:S01]  /*14730*/  @!P0 SYNCS.ARRIVE.TRANS64 RZ, [UR17+0x16020], R2 ;  /* 0x01602002ffff89a7 */ /* 0x0005e20008000011 */
[----:B------:R-:W-:Y:S05]  /*14740*/  BRA.U !UP1, `(.L_x_368) ;  /* 0x0000000109047547 */ /* 0x000fea000b800000 */
[----:B------:R-:W-:Y:S05]  /*14750*/  BPT.TRAP 0x1 ;  /* 0x000000040000795c */ /* 0x000fea0000300000 */
.L_x_368:
[----:B------:R-:W-:Y:S04]  /*14760*/  BSSY.RECONVERGENT B0, `(.L_x_369) ;  /* 0x0000003000007945 */ /* 0x000fe80003800200 */
[----:B------:R-:W-:Y:S05]  /*14770*/  @P2 BRA `(.L_x_370) ;  /* 0x0000000000042947 */ /* 0x000fea0003800000 */
[----:B------:R-:W-:Y:S05]  /*14780*/  BPT.TRAP 0x1 ;  /* 0x000000040000795c */ /* 0x000fea0000300000 */
.L_x_370:
[----:B------:R-:W-:Y:S05]  /*14790*/  BSYNC.RECONVERGENT B0 ;  /* 0x0000000000007941 */ /* 0x000fea0003800200 */
.L_x_369:
        /* <DEDUP_REMOVED lines=19> */
.L_x_371:
[----:B------:R-:W-:Y:S01]  /*148d0*/  ULEA UR9, UR22, UR8, 0x3 ;  /* 0x0000000816097291 */ /* 0x000fe2000f8e18ff */
[----:B-1----:R-:W-:Y:S01]  /*148e0*/  IMAD.U32 R0, RZ, RZ, UR15 ;  /* 0x0000000fff007e24 */ /* 0x002fe2000f8e00ff */
[----:B--2---:R-:W-:-:S04]  /*148f0*/  @!P0 MOV R2, 0x2000 ;  /* 0x0000200000028802 */ /* 0x004fc80000000f00 */
[----:B------:R-:W-:-:S04]  /*14900*/  SHF.L.U32 R0, R0, 0x1f, RZ ;  /* 0x0000001f00007819 */ /* 0x000fc800000006ff */
[----:B------:R-:W1:Y:S02]  /*14910*/  SYNCS.PHASECHK.TRANS64.TRYWAIT P1, [UR9+0x16038], R0 ;  /* 0x01603800ff0075a7 */ /* 0x000e640008021109 */
[----:B-1----:R-:W-:Y:S05]  /*14920*/  @!P1 BRA `(.L_x_372) ;  /* 0x0000002000189947 */ /* 0x002fea0003800000 */
.L_x_479:
[----:B------:R2:W-:Y:S01]  /*14930*/  @!P0 SYNCS.ARRIVE.TRANS64 RZ, [UR9+0x16020], R2 ;  /* 0x01602002ffff89a7 */ /* 0x0005e20008000009 */
[----:B------:R-:W-:Y:S05]  /*14940*/  BRA.U !UP1, `(.L_x_373) ;  /* 0x0000000109047547 */ /* 0x000fea000b800000 */
[----:B------:R-:W-:Y:S05]  /*14950*/  BPT.TRAP 0x1 ;  /* 0x000000040000795c */ /* 0x000fea0000300000 */
.L_x_373:
[----:B------:R-:W-:Y:S04]  /*14960*/  BSSY.RECONVERGENT B0, `(.L_x_374) ;  /* 0x0000003000007945 */ /* 0x000fe80003800200 */
[----:B------:R-:W-:Y:S05]  /*14970*/  @P2 BRA `(.L_x_375) ;  /* 0x0000000000042947 */ /* 0x000fea0003800000 */
[----:B------:R-:W-:Y:S05]  /*14980*/  BPT.TRAP 0x1 ;  /* 0x000000040000795c */ /* 0x000fea0000300000 */
.L_x_375:
[----:B------:R-:W-:Y:S05]  /*14990*/  BSYNC.RECONVERGENT B0 ;  /* 0x0000000000007941 */ /* 0x000fea0003800200 */
.L_x_374:
[----:B------:R-:W-:Y:S02]  /*149a0*/  ULEA UR8, UR22, UR8, 0xd ;  /* 0x0000000816087291 */ /* 0x000fe4000f8e68ff */
[----:B------:R-:W-:Y:S02]  /*149b0*/  UIADD3 UR16, UP2, UPT, UR4, 0x280, URZ ;  /* 0x0000028004107890 */ /* 0x000fe4000ff5e0ff */
[----:B------:R-:W-:Y:S02]  /*149c0*/  USHF.L.U32 UR11, UR6, 0x6, URZ ;  /* 0x00000006060b7899 */ /* 0x000fe400080006ff */
[----:B------:R-:W-:Y:S02]  /*149d0*/  UIADD3 UR9, UPT, UPT, UR9, 0x16020, URZ ;  /* 0x0001602009097890 */ /* 0x000fe4000fffe0ff */
[----:B------:R-:W-:Y:S02]  /*149e0*/  UIADD3 UR8, UPT, UPT, UR8, 0x8000, URZ ;  /* 0x0000800008087890 */ /* 0x000fe4000fffe0ff */
[----:B------:R-:W-:Y:S01]  /*149f0*/  UIADD3.X UR17, UPT, UPT, URZ, UR5, URZ, UP2, !UPT ;  /* 0x00000005ff117290 */ /* 0x000fe200097fe4ff */
[----:B------:R-:W-:Y:S01]  /*14a00*/  UMOV UR12, UR13 ;  /* 0x0000000d000c7c82 */ /* 0x000fe20008000000 */
[----:B------:R-:W-:Y:S01]  /*14a10*/  UMOV UR6, 0x0 ;  /* 0x0000000000067882 */ /* 0x000fe20000000000 */
[----:B------:R-:W-:Y:S01]  /*14a20*/  UMOV UR7, 0x10000000 ;  /* 0x1000000000077882 */ /* 0x000fe20000000000 */
[----:B------:R-:W-:Y:S01]  /*14a30*/  UMOV UR13, UR14 ;  /* 0x0000000e000d7c82 */ /* 0x000fe20008000000 */
[----:B------:R-:W-:Y:S01]  /*14a40*/  UMOV UR10, URZ ;  /* 0x000000ff000a7c82 */ /* 0x000fe20008000000 */
[----:B------:R-:W-:-:S03]  /*14a50*/  UIADD3 UR22, UPT, UPT, UR22, 0x1, URZ ;  /* 0x0000000116167890 */ /* 0x000fc6000fffe0ff */
[----:B------:R3:W-:Y:S01]  /*14a60*/  UTMALDG.4D [UR8], [UR16], desc[UR6] ;  /* 0x00000608100075b4 */ /* 0x0007e20008019000 */
[----:B------:R-:W-:-:S04]  /*14a70*/  UISETP.NE.AND UP2, UPT, UR22, 0x3, UPT ;  /* 0x000000031600788c */ /* 0x000fc8000bf45270 */
[----:B------:R-:W-:Y:S02]  /*14a80*/  USEL UR14, URZ, 0x1, UP2 ;  /* 0x00000001ff0e7887 */ /* 0x000fe40009000000 */
[----:B------:R-:W-:Y:S02]  /*14a90*/  USEL UR22, UR22, URZ, UP2 ;  /* 0x000000ff16167287 */ /* 0x000fe40009000000 */
[----:B---3--:R-:W-:-:S12]  /*14aa0*/  ULOP3.LUT UR15, UR15, UR14, URZ, 0x3c, !UPT ;  /* 0x0000000e0f0f7292 */ /* 0x008fd8000f8e3cff */
.L_x_279:
[----:B------:R-:W3:Y:S01]  /*14ab0*/  LDCU UR7, c[0x0][0x370] ;  /* 0x00006e00ff0777ac */ /* 0x000ee20008000800 */
[----:B------:R-:W4:Y:S01]  /*14ac0*/  LDCU UR6, c[0x0][0x900] ;  /* 0x00012000ff0677ac */ /* 0x000f220008000800 */
[----:B---3--:R-:W-:-:S04]  /*14ad0*/  UIADD3 UR36, UPT, UPT, UR7, UR36, URZ ;  /* 0x0000002407247290 */ /* 0x008fc8000fffe0ff */
[----:B----4-:R-:W-:-:S09]  /*14ae0*/  UISETP.GE.AND UP2, UPT, UR36, UR6, UPT ;  /* 0x000000062400728c */ /* 0x010fd2000bf46270 */
[----:B------:R-:W-:Y:S05]  /*14af0*/  BRA.U !UP2, `(.L_x_376) ;  /* 0xffffffd50a787547 */ /* 0x000fea000b83ffff */
[----:B-1----:R-:W-:Y:S05]  /*14b00*/  EXIT ;  /* 0x000000000000794d */ /* 0x002fea0003800000 */
.L_x_498:
[----:B------:R-:W-:-:S08]  /*14b10*/  NOP ;  /* 0x0000000000007918 */ /* 0x000fd00000000000 */
[----:B------:R-:W1:-:S00]  /*14b20*/  USETMAXREG.DEALLOC.CTAPOOL 0x20 ;  /* 0x00000020000079c8 */ /* 0x000e4000080e0500 */
[----:B-1----:R-:W1:Y:S02]  /*14b30*/  LDC R0, c[0x0][0x900] ;  /* 0x00024000ff007b82 */ /* 0x002e640000000800 */
[----:B-1----:R-:W-:-:S13]  /*14b40*/  ISETP.LE.AND P0, PT, R0, UR36, PT ;  /* 0x0000002400007c0c */ /* 0x002fda000bf03270 */
[----:B------:R-:W-:Y:S05]  /*14b50*/  @P0 EXIT ;  /* 0x000000000000094d */ /* 0x000fea0003800000 */
[----:B------:R-:W-:Y:S01]  /*14b60*/  HFMA2 R4, -RZ, RZ, 0, 0 ;  /* 0x00000000ff047431 */ /* 0x000fe200000001ff */
[----:B------:R-:W-:Y:S01]  /*14b70*/  PRMT R0, RZ, 0x7610, R0 ;  /* 0x00007610ff007816 */ /* 0x000fe20000000000 */
[----:B------:R-:W1:Y:S01]  /*14b80*/  LDCU.64 UR26, c[0x0][0x348] ;  /* 0x00006900ff1a77ac */ /* 0x000e620008000a00 */
[----:B------:R-:W2:Y:S01]  /*14b90*/  LDCU UR24, c[0x0][0x370] ;  /* 0x00006e00ff1877ac */ /* 0x000ea20008000800 */
[----:B------:R-:W3:Y:S01]  /*14ba0*/  LDCU UR16, c[0x0][0x900] ;  /* 0x00012000ff1077ac */ /* 0x000ee20008000800 */
[----:B------:R-:W4:Y:S01]  /*14bb0*/  LDCU UR22, c[0x0][0x904] ;  /* 0x00012080ff1677ac */ /* 0x000f220008000800 */
[----:B------:R-:W5:Y:S01]  /*14bc0*/  LDCU UR21, c[0x0][0x380] ;  /* 0x00007000ff1577ac */ /* 0x000f620008000800 */
[----:B------:R-:W1:Y:S01]  /*14bd0*/  LDCU UR19, c[0x0][0x38c] ;  /* 0x00007180ff1377ac */ /* 0x000e620008000800 */
[----:B------:R-:W1:Y:S01]  /*14be0*/  LDCU UR23, c[0x0][0x91c] ;  /* 0x00012380ff1777ac */ /* 0x000e620008000800 */
[----:B------:R-:W1:Y:S01]  /*14bf0*/  LDCU UR20, c[0x0][0x918] ;  /* 0x00012300ff1477ac */ /* 0x000e620008000800 */
[----:B------:R-:W1:Y:S01]  /*14c00*/  LDCU.64 UR14, c[0x0][0x908] ;  /* 0x00012100ff0e77ac */ /* 0x000e620008000a00 */
[----:B------:R-:W1:Y:S01]  /*14c10*/  LDCU.64 UR6, c[0x0][0x920] ;  /* 0x00012400ff0677ac */ /* 0x000e620008000a00 */
[----:B------:R-:W1:Y:S02]  /*14c20*/  LDCU.64 UR4, c[0x0][0x910] ;  /* 0x00012200ff0477ac */ /* 0x000e640008000a00 */
.L_x_384:
[----:B-1----:R-:W-:Y:S02]  /*14c30*/  UIMAD.WIDE.U32 UR8, UR36, UR14, URZ ;  /* 0x0000000e240872a5 */ /* 0x002fe4000f8e00ff */
[----:B----4-:R-:W-:Y:S02]  /*14c40*/  UISETP.NE.AND UP0, UPT, UR22, 0x1, UPT ;  /* 0x000000011600788c */ /* 0x010fe4000bf05270 */
[----:B------:R-:W-:-:S04]  /*14c50*/  USHF.R.U32.HI UR8, URZ, UR15, UR9 ;  /* 0x0000000fff087299 */ /* 0x000fc80008011609 */
[----:B------:R-:W-:Y:S02]  /*14c60*/  USEL UR8, UR36, UR8, !UP0 ;  /* 0x0000000824087287 */ /* 0x000fe4000c000000 */
[----:B------:R-:W-:Y:S02]  /*14c70*/  UISETP.NE.AND UP0, UPT, UR23, 0x1, UPT ;  /* 0x000000011700788c */ /* 0x000fe4000bf05270 */
[----:B------:R-:W-:Y:S02]  /*14c80*/  UIMAD.WIDE.U32 UR10, UR8, UR6, URZ ;  /* 0x00000006080a72a5 */ /* 0x000fe4000f8e00ff */
[----:B------:R-:W-:Y:S02]  /*14c90*/  UIADD3 UR10, UPT, UPT, -UR8, URZ, URZ ;  /* 0x000000ff080a7290 */ /* 0x000fe4000fffe1ff */
[----:B------:R-:W-:Y:S02]  /*14ca0*/  USHF.R.U32.HI UR11, URZ, UR7, UR11 ;  /* 0x00000007ff0b7299 */ /* 0x000fe4000801160b */
[----:B------:R-:W-:-:S02]  /*14cb0*/  UIMAD UR10, UR22, UR10, UR36 ;  /* 0x0000000a160a72a4 */ /* 0x000fc4000f8e0224 */
[----:B------:R-:W-:Y:S02]  /*14cc0*/  USEL UR11, UR8, UR11, !UP0 ;  /* 0x0000000b080b7287 */ /* 0x000fe4000c000000 */
[----:B------:R-:W-:Y:S02]  /*14cd0*/  USHF.L.U32 UR10, UR10, 0x8, URZ ;  /* 0x000000080a0a7899 */ /* 0x000fe400080006ff */
[----:B------:R-:W-:Y:S02]  /*14ce0*/  UIADD3 UR13, UPT, UPT, -UR11, URZ, URZ ;  /* 0x000000ff0b0d7290 */ /* 0x000fe4000fffe1ff */
[----:B-----5:R-:W-:Y:S02]  /*14cf0*/  UISETP.GE.AND UP0, UPT, UR10, UR21, UPT ;  /* 0x000000150a00728c */ /* 0x020fe4000bf06270 */
[----:B------:R-:W-:-:S07]  /*14d00*/  UIMAD UR13, UR23, UR13, UR8 ;  /* 0x0000000d170d72a4 */ /* 0x000fce000f8e0208 */
[----:B------:R-:W-:Y:S05]  /*14d10*/  BRA.U UP0, `(.L_x_377) ;  /* 0x0000000500307547 */ /* 0x000fea000b800000 */
[----:B------:R-:W-:Y:S01]  /*14d20*/  IMAD.U32 R0, RZ, RZ, UR19 ;  /* 0x00000013ff007e24 */ /* 0x000fe2000f8e00ff */
[----:B------:R-:W-:Y:S02]  /*14d30*/  UIMAD.WIDE.U32 UR8, UR11, UR5, URZ ;  /* 0x000000050b0872a5 */ /* 0x000fe4000f8e00ff */
[----:B------:R-:W-:Y:S02]  /*14d40*/  UISETP.NE.AND UP0, UPT, UR4, 0x1, UPT ;  /* 0x000000010400788c */ /* 0x000fe4000bf05270 */
[----:B------:R-:W-:Y:S01]  /*14d50*/  IABS R0, R0 ;  /* 0x0000000000007213 */ /* 0x000fe20000000000 */
[----:B------:R-:W-:-:S03]  /*14d60*/  USHF.R.U32.HI UR8, URZ, UR20, UR9 ;  /* 0x00000014ff087299 */ /* 0x000fc60008011609 */
[----:B------:R-:W1:Y:S01]  /*14d70*/  I2F.RP R2, R0 ;  /* 0x0000000000027306 */ /* 0x000e620000209400 */
[----:B------:R-:W-:Y:S02]  /*14d80*/  USEL UR8, UR11, UR8, !UP0 ;  /* 0x000000080b087287 */ /* 0x000fe4000c000000 */
[----:B------:R-:W-:Y:S02]  /*14d90*/  UISETP.NE.AND UP0, UPT, UR19, URZ, UPT ;  /* 0x000000ff1300728c */ /* 0x000fe4000bf05270 */
[----:B------:R-:W-:-:S04]  /*14da0*/  UIADD3 UR8, UPT, UPT, -UR8, URZ, URZ ;  /* 0x000000ff08087290 */ /* 0x000fc8000fffe1ff */
[----:B------:R-:W-:-:S04]  /*14db0*/  UIMAD UR11, UR4, UR8, UR11 ;  /* 0x00000008040b72a4 */ /* 0x000fc8000f8e020b */
[----:B------:R-:W-:Y:S01]  /*14dc0*/  ULOP3.LUT UR8, UR11, UR19, URZ, 0x3c, !UPT ;  /* 0x000000130b087292 */ /* 0x000fe2000f8e3cff */
[----:B-1----:R-:W1:Y:S03]  /*14dd0*/  MUFU.RCP R2, R2 ;  /* 0x0000000200027308 */ /* 0x002e660000001000 */
[----:B------:R-:W-:Y:S01]  /*14de0*/  UISETP.GE.AND UP1, UPT, UR8, URZ, UPT ;  /* 0x000000ff0800728c */ /* 0x000fe2000bf26270 */
[----:B-1----:R-:W-:-:S04]  /*14df0*/  IADD3 R2, PT, PT, R2, 0xffffffe, RZ ;  /* 0x0ffffffe02027810 */ /* 0x002fc80007ffe0ff */
[----:B------:R-:W1:Y:S02]  /*14e00*/  F2I.FTZ.U32.TRUNC.NTZ R3, R2 ;  /* 0x0000000200037305 */ /* 0x000e64000021f000 */
[----:B-1----:R-:W-:-:S05]  /*14e10*/  IMAD.MOV R2, RZ, RZ, -R3 ;  /* 0x000000ffff027224 */ /* 0x002fca00078e0a03 */
        /* <DEDUP_REMOVED lines=13> */
[----:B------:R-:W-:Y:S02]  /*14ef0*/  ELECT P0, URZ, PT ;  /* 0x0000000000ff782f */ /* 0x000fe40003800000 */
[----:B------:R-:W-:-:S13]  /*14f00*/  ISETP.GE.U32.AND P1, PT, R3, R0, PT ;  /* 0x000000000300720c */ /* 0x000fda0003f26070 */
[----:B------:R-:W-:-:S05]  /*14f10*/  @P1 VIADD R2, R2, 0x1 ;  /* 0x0000000102021836 */ /* 0x000fca0000000000 */
[----:B------:R-:W-:-:S13]  /*14f20*/  R2UR UR12, R2 ;  /* 0x00000000020c72ca */ /* 0x000fda00000e0000 */
[----:B------:R-:W-:Y:S02]  /*14f30*/  @!UP1 UIADD3 UR12, UPT, UPT, -UR12, URZ, URZ ;  /* 0x000000ff0c0c9290 */ /* 0x000fe4000fffe1ff */
[----:B------:R-:W-:-:S04]  /*14f40*/  @!UP0 ULOP3.LUT UR12, URZ, UR19, URZ, 0x33, !UPT ;  /* 0x00000013ff0c8292 */ /* 0x000fc8000f8e33ff */
[----:B------:R-:W-:-:S04]  /*14f50*/  UIADD3 UR8, UPT, UPT, -UR12, URZ, URZ ;  /* 0x000000ff0c087290 */ /* 0x000fc8000fffe1ff */
[----:B------:R-:W-:Y:S01]  /*14f60*/  UIMAD UR11, UR19, UR8, UR11 ;  /* 0x00000008130b72a4 */ /* 0x000fe2000f8e020b */
[----:B------:R-:W-:Y:S11]  /*14f70*/  BRA.U UP6, `(.L_x_378) ;  /* 0x0000000106047547 */ /* 0x000ff6000b800000 */
[----:B--23--:R-:W-:Y:S05]  /*14f80*/  BPT.TRAP 0x1 ;  /* 0x000000040000795c */ /* 0x00cfea0000300000 */
.L_x_378:
[----:B------:R-:W1:Y:S01]  /*14f90*/  S2UR UR18, SR_CgaCtaId ;  /* 0x00000000001279c3 */ /* 0x000e620000008800 */
[----:B------:R-:W-:Y:S01]  /*14fa0*/  UMOV UR17, 0x400 ;  /* 0x0000040000117882 */ /* 0x000fe20000000000 */
[----:B------:R-:W-:Y:S01]  /*14fb0*/  SHF.L.U32 R0, R4, 0x1f, RZ ;  /* 0x0000001f04007819 */ /* 0x000fe200000006ff */
[----:B-1----:R-:W-:-:S09]  /*14fc0*/  ULEA UR17, UR18, UR17, 0x18 ;  /* 0x0000001112117291 */ /* 0x002fd2000f8ec0ff */
[----:B------:R-:W1:Y:S02]  /*14fd0*/  SYNCS.PHASECHK.TRANS64.TRYWAIT P0, [UR17+0x160b0], R0 ;  /* 0x0160b000ff0075a7 */ /* 0x000e640008001111 */
[----:B-1----:R-:W-:Y:S05]  /*14fe0*/  @!P0 BRA `(.L_x_379) ;  /* 0x0000001800808947 */ /* 0x002fea0003800000 */
.L_x_481:
[----:B------:R-:W-:Y:S02]  /*14ff0*/  UIADD3 UR28, UP0, UPT, UR26, 0x400, URZ ;  /* 0x000004001a1c7890 */ /* 0x000fe4000ff1e0ff */
[----:B------:R-:W-:Y:S02]  /*15000*/  UIADD3 UR8, UPT, UPT, UR17, 0xe000, URZ ;  /* 0x0000e00011087890 */ /* 0x000fe4000fffe0ff */
[----:B------:R-:W-:Y:S01]  /*15010*/  UIADD3.X UR29, UPT, UPT, URZ, UR27, URZ, UP0, !UPT ;  /* 0x0000001bff1d7290 */ /* 0x000fe200087fe4ff */
[----:B------:R-:W-:-:S08]  /*15020*/  UMOV UR9, URZ ;  /* 0x000000ff00097c82 */ /* 0x000fd00008000000 */
[----:B------:R4:W-:Y:S01]  /*15030*/  UTMASTG.5D [UR8], [UR28] ;  /* 0x000000081c0073b5 */ /* 0x0009e20008020000 */
[----:B------:R0:W-:Y:S01]  /*15040*/  UTMACMDFLUSH ;  /* 0x00000000000079b7 */ /* 0x0001e20000000000 */
[----:B----4-:R-:W-:Y:S05]  /*15050*/  BRA.U UP6, `(.L_x_380) ;  /* 0x0000000106047547 */ /* 0x010fea000b800000 */
[----:B--23--:R-:W-:Y:S05]  /*15060*/  BPT.TRAP 0x1 ;  /* 0x000000040000795c */ /* 0x00cfea0000300000 */
.L_x_380:
[----:B------:R-:W4:Y:S02]  /*15070*/  SYNCS.PHASECHK.TRANS64.TRYWAIT P0, [UR17+0x160b8], R0 ;  /* 0x0160b800ff0075a7 */ /* 0x000f240008001111 */
[----:B----4-:R-:W-:Y:S05]  /*15080*/  @!P0 BRA `(.L_x_381) ;  /* 0x0000001800708947 */ /* 0x010fea0003800000 */
.L_x_483:
[----:B------:R-:W-:Y:S02]  /*15090*/  UIADD3 UR28, UP0, UPT, UR26, 0x400, URZ ;  /* 0x000004001a1c7890 */ /* 0x000fe4000ff1e0ff */
[----:B------:R-:W-:Y:S02]  /*150a0*/  UIADD3 UR10, UPT, UPT, UR10, 0x80, URZ ;  /* 0x000000800a0a7890 */ /* 0x000fe4000fffe0ff */
[----:B------:R-:W-:Y:S02]  /*150b0*/  UIADD3 UR8, UPT, UPT, UR17, 0x12000, URZ ;  /* 0x0001200011087890 */ /* 0x000fe4000fffe0ff */
[----:B------:R-:W-:Y:S01]  /*150c0*/  UIADD3.X UR29, UPT, UPT, URZ, UR27, URZ, UP0, !UPT ;  /* 0x0000001bff1d7290 */ /* 0x000fe200087fe4ff */
[----:B------:R-:W-:-:S08]  /*150d0*/  UMOV UR9, URZ ;  /* 0x000000ff00097c82 */ /* 0x000fd00008000000 */
[----:B------:R4:W-:Y:S01]  /*150e0*/  UTMASTG.5D [UR8], [UR28] ;  /* 0x000000081c0073b5 */ /* 0x0009e20008020000 */
[----:B------:R0:W-:Y:S01]  /*150f0*/  UTMACMDFLUSH ;  /* 0x00000000000079b7 */ /* 0x0001e20000000000 */
[----:B------:R-:W-:-:S04]  /*15100*/  DEPBAR.LE SB0, 0x1 ;  /* 0x000080400000791a */ /* 0x000fc80000000000 */
[----:B----4-:R-:W-:Y:S05]  /*15110*/  BRA.U UP6, `(.L_x_382) ;  /* 0x0000000106047547 */ /* 0x010fea000b800000 */
[----:B--23--:R-:W-:Y:S05]  /*15120*/  BPT.TRAP 0x1 ;  /* 0x000000040000795c */ /* 0x00cfea0000300000 */
.L_x_382:
[----:B------:R-:W-:-:S04]  /*15130*/  UIADD3 UR8, UPT, UPT, UR17, 0x160c0, URZ ;  /* 0x000160c011087890 */ /* 0x000fc8000fffe0ff */
[----:B------:R-:W-:-:S09]  /*15140*/  UPRMT UR8, UR18, 0x654, UR8 ;  /* 0x0000065412087896 */ /* 0x000fd20008000008 */
[----:B------:R-:W-:Y:S01]  /*15150*/  SYNCS.ARRIVE.TRANS64.RED.A1T0 RZ, [UR8], RZ ;  /* 0x000000ffffff79a7 */ /* 0x000fe20008100408 */
[----:B------:R-:W-:-:S04]  /*15160*/  DEPBAR.LE SB0, 0x0 ;  /* 0x000080000000791a */ /* 0x000fc80000000000 */
[----:B------:R-:W-:Y:S05]  /*15170*/  BRA.U UP6, `(.L_x_383) ;  /* 0x0000000106047547 */ /* 0x000fea000b800000 */
[----:B--23--:R-:W-:Y:S05]  /*15180*/  BPT.TRAP 0x1 ;  /* 0x000000040000795c */ /* 0x00cfea0000300000 */
.L_x_383:
[----:B------:R-:W-:Y:S01]  /*15190*/  UIADD3 UR17, UPT, UPT, UR17, 0x160c8, URZ ;  /* 0x000160c811117890 */ /* 0x000fe2000fffe0ff */
[----:B-1----:R-:W-:Y:S01]  /*151a0*/  HFMA2 R0, -RZ, RZ, 0, 5.9604644775390625e-08 ;  /* 0x00000001ff007431 */ /* 0x002fe200000001ff */
[----:B------:R-:W-:Y:S02]  /*151b0*/  LOP3.LUT R4, R4, 0x1, RZ, 0x3c, !PT ;  /* 0x0000000104047812 */ /* 0x000fe400078e3cff */
[----:B------:R-:W-:-:S09]  /*151c0*/  UPRMT UR17, UR18, 0x654, UR17 ;  /* 0x0000065412117896 */ /* 0x000fd20008000011 */
[----:B------:R-:W-:Y:S03]  /*151d0*/  SYNCS.ARRIVE.TRANS64.RED.A1T0 RZ, [UR17], RZ ;  /* 0x000000ffffff79a7 */ /* 0x000fe60008100411 */
.L_x_377:
[----:B--2---:R-:W-:-:S04]  /*151e0*/  UIADD3 UR36, UPT, UPT, UR24, UR36, URZ ;  /* 0x0000002418247290 */ /* 0x004fc8000fffe0ff */
[----:B---3--:R-:W-:-:S09]  /*151f0*/  UISETP.GE.AND UP0, UPT, UR36, UR16, UPT ;  /* 0x000000102400728c */ /* 0x008fd2000bf06270 */
[----:B------:R-:W-:Y:S05]  /*15200*/  BRA.U !UP0, `(.L_x_384) ;  /* 0xfffffff908887547 */ /* 0x000fea000b83ffff */
[----:B------:R-:W-:-:S13]  /*15210*/  LOP3.LUT P0, RZ, R0, 0xff, RZ, 0xc0, !PT ;  /* 0x000000ff00ff7812 */ /* 0x000fda000780c0ff */
[----:B------:R-:W-:Y:S05]  /*15220*/  @!P0 EXIT ;  /* 0x000000000000894d */ /* 0x000fea0003800000 */
[----:B------:R-:W1:Y:S01]  /*15230*/  S2UR UR4, SR_CgaCtaId ;  /* 0x00000000000479c3 */ /* 0x000e620000008800 */
[----:B------:R-:W-:Y:S01]  /*15240*/  UMOV UR5, 0x400 ;  /* 0x0000040000057882 */ /* 0x000fe20000000000 */
[----:B------:R-:W-:Y:S01]  /*15250*/  UMOV UR6, 0x40 ;  /* 0x0000004000067882 */ /* 0x000fe20000000000 */
[----:B------:R-:W-:Y:S01]  /*15260*/  IMAD.MOV.U32 R3, RZ, RZ, 0xffff ;  /* 0x0000ffffff037424 */ /* 0x000fe200078e00ff */
[----:B-1----:R-:W-:Y:S02]  /*15270*/  ULEA UR5, UR4, UR5, 0x18 ;  /* 0x0000000504057291 */ /* 0x002fe4000f8ec0ff */
[----:B------:R-:W-:-:S07]  /*15280*/  ULEA UR6, UR4, UR6, 0x18 ;  /* 0x0000000604067291 */ /* 0x000fce000f8ec0ff */
[----:B------:R-:W1:Y:S01]  /*15290*/  LDS R0, [UR5+0x160e0] ;  /* 0x0160e005ff007984 */ /* 0x000e620008000800 */
[----:B------:R-:W-:-:S03]  /*152a0*/  NOP ;  /* 0x0000000000007918 */ /* 0x000fc60000000000 */
[----:B------:R-:W2:Y:S01]  /*152b0*/  LDS R2, [UR6+0x14] ;  /* 0x00001406ff027984 */ /* 0x000ea20008000800 */
[----:B-1----:R-:W-:-:S04]  /*152c0*/  LOP3.LUT R0, R0, 0xffff, RZ, 0xc0, !PT ;  /* 0x0000ffff00007812 */ /* 0x002fc800078ec0ff */
[----:B------:R-:W-:-:S04]  /*152d0*/  SHF.R.U32.HI R4, RZ, 0x5, R0 ;  /* 0x00000005ff047819 */ /* 0x000fc80000011600 */
[----:B------:R-:W-:-:S04]  /*152e0*/  SHF.L.U32 R3, R3, R4, RZ ;  /* 0x0000000403037219 */ /* 0x000fc800000006ff */
[----:B--2---:R-:W-:Y:S01]  /*152f0*/  LOP3.LUT R0, R2, R3, RZ, 0xc0, !PT ;  /* 0x0000000302007212 */ /* 0x004fe200078ec0ff */
[----:B------:R-:W-:-:S03]  /*15300*/  IMAD.MOV.U32 R2, RZ, RZ, 0x1 ;  /* 0x00000001ff027424 */ /* 0x000fc600078e00ff */
[----:B------:R-:W-:Y:S02]  /*15310*/  ISETP.NE.AND P0, PT, R0, R3, PT ;  /* 0x000000030000720c */ /* 0x000fe40003f05270 */
[----:B------:R-:W-:-:S11]  /*15320*/  SHF.L.U32 R2, R2, R4, RZ ;  /* 0x0000000402027219 */ /* 0x000fd600000006ff */
[----:B------:R-:W-:Y:S05]  /*15330*/  @P0 BRA `(.L_x_385) ;  /* 0x00000000005c0947 */ /* 0x000fea0003800000 */
[----:B------:R-:W1:Y:S02]  /*15340*/  LDS R0, [UR6+0x18] ;  /* 0x00001806ff007984 */ /* 0x000e640008000800 */
[----:B-1----:R-:W-:-:S04]  /*15350*/  LOP3.LUT R0, R0, R2, RZ, 0xc0, !PT ;  /* 0x0000000200007212 */ /* 0x002fc800078ec0ff */
[----:B------:R-:W-:-:S13]  /*15360*/  ISETP.NE.AND P0, PT, R0, R2, PT ;  /* 0x000000020000720c */ /* 0x000fda0003f05270 */
[----:B------:R-:W-:Y:S05]  /*15370*/  @P0 BRA `(.L_x_386) ;  /* 0x0000000000400947 */ /* 0x000fea0003800000 */
[----:B------:R-:W-:Y:S01]  /*15380*/  R2UR UR8, R3 ;  /* 0x00000000030872ca */ /* 0x000fe200000e0000 */
[----:B------:R-:W-:Y:S01]  /*15390*/  VOTEU.ANY UR7, UPT, PT ;  /* 0x0000000000077886 */ /* 0x000fe200038e0100 */
[----:B------:R-:W1:Y:S01]  /*153a0*/  S2R R3, SR_LANEID ;  /* 0x0000000000037919 */ /* 0x000e620000000000 */
[----:B------:R-:W-:Y:S01]  /*153b0*/  LOP3.LUT R2, RZ, R2, RZ, 0x33, !PT ;  /* 0x00000002ff027212 */ /* 0x000fe200078e33ff */
[----:B------:R-:W-:-:S03]  /*153c0*/  UFLO.U32 UR7, UR7 ;  /* 0x00000007000772bd */ /* 0x000fc600080e0000 */
[----:B------:R-:W2:Y:S06]  /*153d0*/  REDUX UR4, R2 ;  /* 0x00000000020473c4 */ /* 0x000eac0000000000 */
[----:B------:R-:W-:-:S06]  /*153e0*/  ULOP3.LUT UR8, URZ, UR8, URZ, 0x33, !UPT ;  /* 0x00000008ff087292 */ /* 0x000fcc000f8e33ff */
[----:B------:R-:W-:-:S04]  /*153f0*/  IMAD.U32 R0, RZ, RZ, UR8 ;  /* 0x00000008ff007e24 */ /* 0x000fc8000f8e00ff */
[----:B------:R2:W3:Y:S02]  /*15400*/  REDUX UR5, R0 ;  /* 0x00000000000573c4 */ /* 0x0004e40000000000 */
[----:B------:R4:W-:Y:S01]  /*15410*/  UTCATOMSWS.AND URZ, UR8 ;  /* 0x0000000800ff79e3 */ /* 0x0009e20008000000 */
[----:B-1----:R-:W-:Y:S01]  /*15420*/  ISETP.EQ.U32.AND P0, PT, R3, UR7, PT ;  /* 0x0000000703007c0c */ /* 0x002fe2000bf02070 */
[----:B--2---:R-:W-:Y:S02]  /*15430*/  IMAD.U32 R0, RZ, RZ, UR4 ;  /* 0x00000004ff007e24 */ /* 0x004fe4000f8e00ff */
[----:B---3--:R-:W-:-:S10]  /*15440*/  IMAD.U32 R2, RZ, RZ, UR5 ;  /* 0x00000005ff027e24 */ /* 0x008fd4000f8e00ff */
[----:B------:R4:W-:Y:S04]  /*15450*/  @P0 ATOMS.AND RZ, [UR6+0x14], R2 ;  /* 0x00001402ffff098c */ /* 0x0009e8000a800006 */
[----:B------:R4:W-:Y:S01]  /*15460*/  @P0 ATOMS.AND RZ, [UR6+0x18], R0 ;  /* 0x00001800ffff098c */ /* 0x0009e2000a800006 */
[----:B------:R-:W-:Y:S05]  /*15470*/  BRA `(.L_x_387) ;  /* 0x0000000000147947 */ /* 0x000fea0003800000 */
.L_x_386:
[----:B------:R-:W-:Y:S02]  /*15480*/  MOV R2, 0x154a0 ;  /* 0x000154a000027802 */ /* 0x000fe40000000f00 */
[----:B------:R-:W-:Y:S05]  /*15490*/  CALL.REL.NOINC `($__internal_0_$__cuda_sm10x_tcgen05_guardrail_trap_col_being_dealloced_not_returned_by_alloc) ;  /* 0x0000001400847944 */ /* 0x000fea0003c00000 */
[----:B------:R-:W-:Y:S05]  /*154a0*/  BRA `(.L_x_387) ;  /* 0x0000000000087947 */ /* 0x000fea0003800000 */
.L_x_385:
[----:B------:R-:W-:Y:S02]  /*154b0*/  MOV R2, 0x154d0 ;  /* 0x000154d000027802 */ /* 0x000fe40000000f00 */
[----:B------:R-:W-:Y:S05]  /*154c0*/  CALL.REL.NOINC `($__internal_2_$__cuda_sm10x_tcgen05_guardrail_trap_unallocated_columns_being_dealloced) ;  /* 0x0000001400907944 */ /* 0x000fea0003c00000 */
.L_x_387:
[----:B------:R-:W-:Y:S01]  /*154d0*/  NOP ;  /* 0x0000000000007918 */ /* 0x000fe20000000000 */
[----:B----4-:R-:W-:Y:S05]  /*154e0*/  EXIT ;  /* 0x000000000000794d */ /* 0x010fea0003800000 */
.L_x_37:
[----:B------:R-:W-:-:S07]  /*154f0*/  MOV R2, UR11 ;  /* 0x0000000b00027c02 */ /* 0x000fce0008000f00 */
.L_x_388:
[----:B-1----:R1:W2:Y:S02]  /*15500*/  SYNCS.PHASECHK.TRANS64.TRYWAIT P0, [R2+URZ+0x16000], R0 ;  /* 0x01600000020075a7 */ /* 0x0022a400080011ff */
[----:B--2---:R-:W-:Y:S05]  /*15510*/  @!P0 NANOSLEEP.SYNCS 0x989680 ;  /* 0x009896800000895d */ /* 0x004fea0003900000 */
[----:B------:R-:W2:Y:S02]  /*15520*/  @!P0 SYNCS.PHASECHK.TRANS64 P0, [R2+URZ+0x16000], R0 ;  /* 0x01600000020085a7 */ /* 0x000ea400080010ff */
[----:B--2---:R-:W-:Y:S05]  /*15530*/  @!P0 BRA `(.L_x_388) ;  /* 0xfffffffc00f08947 */ /* 0x004fea000383ffff */
[----:B------:R-:W-:Y:S05]  /*15540*/  BRA `(.L_x_389) ;  /* 0xfffffec400e87947 */ /* 0x000fea000383ffff */
.L_x_39:
[----:B------:R-:W-:-:S07]  /*15550*/  MOV R5, UR7 ;  /* 0x0000000700057c02 */ /* 0x000fce0008000f00 */
.L_x_390:
[----:B-1----:R1:W2:Y:S02]  /*15560*/  SYNCS.PHASECHK.TRANS64.TRYWAIT P0, [R5+URZ+0x16020], R2 ;  /* 0x01602002050075a7 */ /* 0x0022a400080011ff */
[----:B--2---:R-:W-:Y:S05]  /*15570*/  @!P0 NANOSLEEP.SYNCS 0x989680 ;  /* 0x009896800000895d */ /* 0x004fea0003900000 */
[----:B------:R-:W2:Y:S02]  /*15580*/  @!P0 SYNCS.PHASECHK.TRANS64 P0, [R5+URZ+0x16020], R2 ;  /* 0x01602002050085a7 */ /* 0x000ea400080010ff */
[----:B--2---:R-:W-:Y:S05]  /*15590*/  @!P0 BRA `(.L_x_390) ;  /* 0xfffffffc00f08947 */ /* 0x004fea000383ffff */
[----:B------:R-:W-:Y:S05]  /*155a0*/  BRA `(.L_x_391) ;  /* 0xfffffec400f07947 */ /* 0x000fea000383ffff */
.L_x_41:
[----:B------:R-:W-:-:S07]  /*155b0*/  MOV R5, UR11 ;  /* 0x0000000b00057c02 */ /* 0x000fce0008000f00 */
.L_x_392:
[----:B-1----:R1:W2:Y:S02]  /*155c0*/  SYNCS.PHASECHK.TRANS64.TRYWAIT P0, [R5+URZ+0x16058], R2 ;  /* 0x01605802050075a7 */ /* 0x0022a400080011ff */
[----:B--2---:R-:W-:Y:S05]  /*155d0*/  @!P0 NANOSLEEP.SYNCS 0x989680 ;  /* 0x009896800000895d */ /* 0x004fea0003900000 */
[----:B------:R-:W2:Y:S02]  /*155e0*/  @!P0 SYNCS.PHASECHK.TRANS64 P0, [R5+URZ+0x16058], R2 ;  /* 0x01605802050085a7 */ /* 0x000ea400080010ff */
[----:B--2---:R-:W-:Y:S05]  /*155f0*/  @!P0 BRA `(.L_x_392) ;  /* 0xfffffffc00f08947 */ /* 0x004fea000383ffff */
[----:B------:R-:W-:Y:S05]  /*15600*/  BRA `(.L_x_393) ;  /* 0xfffffec800147947 */ /* 0x000fea000383ffff */
.L_x_45:
[----:B------:R-:W-:-:S07]  /*15610*/  MOV R2, UR11 ;  /* 0x0000000b00027c02 */ /* 0x000fce0008000f00 */
.L_x_394:
[----:B-1----:R1:W2:Y:S02]  /*15620*/  SYNCS.PHASECHK.TRANS64.TRYWAIT P0, [R2+URZ+0x16008], R0 ;  /* 0x01600800020075a7 */ /* 0x0022a400080011ff */
[----:B--2---:R-:W-:Y:S05]  /*15630*/  @!P0 NANOSLEEP.SYNCS 0x989680 ;  /* 0x009896800000895d */ /* 0x004fea0003900000 */
[----:B------:R-:W2:Y:S02]  /*15640*/  @!P0 SYNCS.PHASECHK.TRANS64 P0, [R2+URZ+0x16008], R0 ;  /* 0x01600800020085a7 */ /* 0x000ea400080010ff */
[----:B--2---:R-:W-:Y:S05]  /*15650*/  @!P0 BRA `(.L_x_394) ;  /* 0xfffffffc00f08947 */ /* 0x004fea000383ffff */
[----:B------:R-:W-:Y:S05]  /*15660*/  BRA `(.L_x_395) ;  /* 0xfffffec800b47947 */ /* 0x000fea000383ffff */
.L_x_47:
[----:B------:R-:W-:-:S07]  /*15670*/  MOV R2, UR11 ;  /* 0x0000000b00027c02 */ /* 0x000fce0008000f00 */
.L_x_396:
[----:B-1----:R1:W2:Y:S02]  /*15680*/  SYNCS.PHASECHK.TRANS64.TRYWAIT P0, [R2+URZ+0x16068], R0 ;  /* 0x01606800020075a7 */ /* 0x0022a400080011ff */
[----:B--2---:R-:W-:Y:S05]  /*15690*/  @!P0 NANOSLEEP.SYNCS 0x989680 ;  /* 0x009896800000895d */ /* 0x004fea0003900000 */
[----:B------:R-:W2:Y:S02]  /*156a0*/  @!P0 SYNCS.PHASECHK.TRANS64 P0, [R2+URZ+0x16068], R0 ;  /* 0x01606800020085a7 */ /* 0x000ea400080010ff */
[----:B--2---:R-:W-:Y:S05]  /*156b0*/  @!P0 BRA `(.L_x_396) ;  /* 0xfffffffc00f08947 */ /* 0x004fea000383ffff */
[----:B------:R-:W-:Y:S05]  /*156c0*/  BRA `(.L_x_397) ;  /* 0xfffffec800bc7947 */ /* 0x000fea000383ffff */
.L_x_51:
[----:B------:R-:W-:-:S07]  /*156d0*/  MOV R2, UR4 ;  /* 0x0000000400027c02 */ /* 0x000fce0008000f00 */
.L_x_398:
[----:B-1----:R1:W3:Y:S02]  /*156e0*/  SYNCS.PHASECHK.TRANS64.TRYWAIT P0, [R2+URZ+0x16020], R0 ;  /* 0x01602000020075a7 */ /* 0x0022e400080011ff */
[----:B---3--:R-:W-:Y:S05]  /*156f0*/  @!P0 NANOSLEEP.SYNCS 0x989680 ;  /* 0x009896800000895d */ /* 0x008fea0003900000 */
[----:B------:R-:W3:Y:S02]  /*15700*/  @!P0 SYNCS.PHASECHK.TRANS64 P0, [R2+URZ+0x16020], R0 ;  /* 0x01602000020085a7 */ /* 0x000ee400080010ff */
[----:B---3--:R-:W-:Y:S05]  /*15710*/  @!P0 BRA `(.L_x_398) ;  /* 0xfffffffc00f08947 */ /* 0x008fea000383ffff */
[----:B------:R-:W-:Y:S05]  /*15720*/  BRA `(.L_x_399) ;  /* 0xfffffecc00587947 */ /* 0x000fea000383ffff */
.L_x_53:
[----:B------:R-:W-:-:S07]  /*15730*/  MOV R2, UR11 ;  /* 0x0000000b00027c02 */ /* 0x000fce0008000f00 */
.L_x_400:
[----:B-1----:R1:W2:Y:S02]  /*15740*/  SYNCS.PHASECHK.TRANS64.TRYWAIT P0, [R2+URZ+0x160a0], R0 ;  /* 0x0160a000020075a7 */ /* 0x0022a400080011ff */
[----:B--2---:R-:W-:Y:S05]  /*15750*/  @!P0 NANOSLEEP.SYNCS 0x989680 ;  /* 0x009896800000895d */ /* 0x004fea0003900000 */
[----:B------:R-:W2:Y:S02]  /*15760*/  @!P0 SYNCS.PHASECHK.TRANS64 P0, [R2+URZ+0x160a0], R0 ;  /* 0x0160a000020085a7 */ /* 0x000ea400080010ff */
[----:B--2---:R-:W-:Y:S05]  /*15770*/  @!P0 BRA `(.L_x_400) ;  /* 0xfffffffc00f08947 */ /* 0x004fea000383ffff */
[----:B------:R-:W-:Y:S05]  /*15780*/  BRA `(.L_x_401) ;  /* 0xfffffecc006c7947 */ /* 0x000fea000383ffff */
.L_x_55:
[----:B------:R-:W-:-:S07]  /*15790*/  MOV R2, UR11 ;  /* 0x0000000b00027c02 */ /* 0x000fce0008000f00 */
.L_x_402:
[----:B-1----:R1:W2:Y:S02]  /*157a0*/  SYNCS.PHASECHK.TRANS64.TRYWAIT P0, [R2+URZ+0x16058], R0 ;  /* 0x01605800020075a7 */ /* 0x0022a400080011ff */
[----:B--2---:R-:W-:Y:S05]  /*157b0*/  @!P0 NANOSLEEP.SYNCS 0x989680 ;  /* 0x009896800000895d */ /* 0x004fea0003900000 */
[----:B------:R-:W2:Y:S02]  /*157c0*/  @!P0 SYNCS.PHASECHK.TRANS64 P0, [R2+URZ+0x16058], R0 ;  /* 0x01605800020085a7 */ /* 0x000ea400080010ff */
[----:B--2---:R-:W-:Y:S05]  /*157d0*/  @!P0 BRA `(.L_x_402) ;  /* 0xfffffffc00f08947 */ /* 0x004fea000383ffff */
[----:B------:R-:W-:Y:S05]  /*157e0*/  BRA `(.L_x_403) ;  /* 0xfffffecc00787947 */ /* 0x000fea000383ffff */
.L_x_59:
[----:B------:R-:W-:Y:S07]  /*157f0*/  MOV R2, UR5 ;  /* 0x0000000500027c02 */ /* 0x000fee0008000f00 */
.L_x_404:
[----:B-1----:R1:W2:Y:S02]  /*15800*/  SYNCS.PHASECHK.TRANS64.TRYWAIT P0, [R2+URZ+0x16020], R0 ;  /* 0x01602000020075a7 */ /* 0x0022a400080011ff */
[----:B--2---:R-:W-:Y:S05]  /*15810*/  @!P0 NANOSLEEP.SYNCS 0x989680 ;  /* 0x009896800000895d */ /* 0x004fea0003900000 */
[----:B------:R-:W2:Y:S02]  /*15820*/  @!P0 SYNCS.PHASECHK.TRANS64 P0, [R2+URZ+0x16020], R0 ;  /* 0x01602000020085a7 */ /* 0x000ea400080010ff */
[----:B--2---:R-:W-:Y:S05]  /*15830*/  @!P0 BRA `(.L_x_404) ;  /* 0xfffffffc00f08947 */ /* 0x004fea000383ffff */
[----:B------:R-:W-:Y:S05]  /*15840*/  BRA `(.L_x_405) ;  /* 0xfffffed000707947 */ /* 0x000fea000383ffff */
.L_x_62:
[----:B------:R-:W-:Y:S07]  /*15850*/  MOV R2, UR11 ;  /* 0x0000000b00027c02 */ /* 0x000fee0008000f00 */
.L_x_406:
[----:B--2---:R2:W3:Y:S02]  /*15860*/  SYNCS.PHASECHK.TRANS64.TRYWAIT P0, [R2+URZ+0x160a8], R0 ;  /* 0x0160a800020075a7 */ /* 0x0044e400080011ff */
[----:B---3--:R-:W-:Y:S05]  /*15870*/  @!P0 NANOSLEEP.SYNCS 0x989680 ;  /* 0x009896800000895d */ /* 0x008fea0003900000 */
[----:B------:R-:W3:Y:S02]  /*15880*/  @!P0 SYNCS.PHASECHK.TRANS64 P0, [R2+URZ+0x160a8], R0 ;  /* 0x0160a800020085a7 */ /* 0x000ee400080010ff */
[----:B---3--:R-:W-:Y:S05]  /*15890*/  @!P0 BRA `(.L_x_406) ;  /* 0xfffffffc00f08947 */ /* 0x008fea000383ffff */
[----:B------:R-:W-:Y:S05]  /*158a0*/  BRA `(.L_x_407) ;  /* 0xfffffed400507947 */ /* 0x000fea000383ffff */
.L_x_64:
[----:B------:R-:W-:Y:S07]  /*158b0*/  MOV R2, UR11 ;  /* 0x0000000b00027c02 */ /* 0x000fee0008000f00 */
.L_x_408:
[----:B--2---:R2:W3:Y:S02]  /*158c0*/  SYNCS.PHASECHK.TRANS64.TRYWAIT P0, [R2+URZ+0x16068], R0 ;  /* 0x01606800020075a7 */ /* 0x0044e400080011ff */
[----:B---3--:R-:W-:Y:S05]  /*158d0*/  @!P0 NANOSLEEP.SYNCS 0x989680 ;  /* 0x009896800000895d */ /* 0x008fea0003900000 */
[----:B------:R-:W3:Y:S02]  /*158e0*/  @!P0 SYNCS.PHASECHK.TRANS64 P0, [R2+URZ+0x16068], R0 ;  /* 0x01606800020085a7 */ /* 0x000ee400080010ff */
[----:B---3--:R-:W-:Y:S05]  /*158f0*/  @!P0 BRA `(.L_x_408) ;  /* 0xfffffffc00f08947 */ /* 0x008fea000383ffff */
[----:B------:R-:W-:Y:S05]  /*15900*/  BRA `(.L_x_409) ;  /* 0xfffffed4005c7947 */ /* 0x000fea000383ffff */
.L_x_70:
[----:B------:R-:W-:Y:S07]  /*15910*/  MOV R2, UR4 ;  /* 0x0000000400027c02 */ /* 0x000fee0008000f00 */
.L_x_410:
[----:B-1----:R1:W2:Y:S02]  /*15920*/  SYNCS.PHASECHK.TRANS64.TRYWAIT P0, [R2+URZ+0x16020], R0 ;  /* 0x01602000020075a7 */ /* 0x0022a400080011ff */
[----:B--2---:R-:W-:Y:S05]  /*15930*/  @!P0 NANOSLEEP.SYNCS 0x989680 ;  /* 0x009896800000895d */ /* 0x004fea0003900000 */
[----:B------:R-:W2:Y:S02]  /*15940*/  @!P0 SYNCS.PHASECHK.TRANS64 P0, [R2+URZ+0x16020], R0 ;  /* 0x01602000020085a7 */ /* 0x000ea400080010ff */
[----:B--2---:R-:W-:Y:S05]  /*15950*/  @!P0 BRA `(.L_x_410) ;  /* 0xfffffffc00f08947 */ /* 0x004fea000383ffff */
[----:B------:R-:W-:Y:S05]  /*15960*/  BRA `(.L_x_411) ;  /* 0xfffffed800d87947 */ /* 0x000fea000383ffff */
.L_x_72:
[----:B------:R-:W-:Y:S07]  /*15970*/  MOV R2, UR11 ;  /* 0x0000000b00027c02 */ /* 0x000fee0008000f00 */
.L_x_412:
[----:B-1----:R1:W2:Y:S02]  /*15980*/  SYNCS.PHASECHK.TRANS64.TRYWAIT P0, [R2+URZ+0x160a0], R0 ;  /* 0x0160a000020075a7 */ /* 0x0022a400080011ff */
[----:B--2---:R-:W-:Y:S05]  /*15990*/  @!P0 NANOSLEEP.SYNCS 0x989680 ;  /* 0x009896800000895d */ /* 0x004fea0003900000 */
[----:B------:R-:W2:Y:S02]  /*159a0*/  @!P0 SYNCS.PHASECHK.TRANS64 P0, [R2+URZ+0x160a0], R0 ;  /* 0x0160a000020085a7 */ /* 0x000ea400080010ff */
[----:B--2---:R-:W-:Y:S05]  /*159b0*/  @!P0 BRA `(.L_x_412) ;  /* 0xfffffffc00f08947 */ /* 0x004fea000383ffff */
[----:B------:R-:W-:Y:S05]  /*159c0*/  BRA `(.L_x_413) ;  /* 0xfffffed800ec7947 */ /* 0x000fea000383ffff */
.L_x_74:
[----:B------:R-:W-:Y:S01]  /*159d0*/  MOV R2, UR11 ;  /* 0x0000000b00027c02 */ /* 0x000fe20008000f00 */
[----:B------:R-:W-:Y:S05]  /*159e0*/  IMAD.U32 R0, RZ, RZ, UR5 ;  /* 0x00000005ff007e24 */ /* 0x000fea000f8e00ff */
[----:B------:R-:W-:Y:S07]  /*159f0*/  SHF.L.U32 R0, R0, 0x1f, RZ ;  /* 0x0000001f00007819 */ /* 0x000fee00000006ff */
.L_x_414:
[----:B-1----:R1:W2:Y:S02]  /*15a00*/  SYNCS.PHASECHK.TRANS64.TRYWAIT P0, [R2+URZ+0x16058], R0 ;  /* 0x01605800020075a7 */ /* 0x0022a400080011ff */
[----:B--2---:R-:W-:Y:S05]  /*15a10*/  @!P0 NANOSLEEP.SYNCS 0x989680 ;  /* 0x009896800000895d */ /* 0x004fea0003900000 */
[----:B------:R-:W2:Y:S02]  /*15a20*/  @!P0 SYNCS.PHASECHK.TRANS64 P0, [R2+URZ+0x16058], R0 ;  /* 0x01605800020085a7 */ /* 0x000ea400080010ff */
[----:B--2---:R-:W-:Y:S05]  /*15a30*/  @!P0 BRA `(.L_x_414) ;  /* 0xfffffffc00f08947 */ /* 0x004fea000383ffff */
[----:B------:R-:W-:Y:S05]  /*15a40*/  BRA `(.L_x_415) ;  /* 0xfffffed800f47947 */ /* 0x000fea000383ffff */
.L_x_82:
[----:B------:R-:W-:-:S07]  /*15a50*/  MOV R2, UR11 ;  /* 0x0000000b00027c02 */ /* 0x000fce0008000f00 */
.L_x_416:
[----:B--2---:R2:W3:Y:S02]  /*15a60*/  SYNCS.PHASECHK.TRANS64.TRYWAIT P0, [R2+URZ+0x160a8], R0 ;  /* 0x0160a800020075a7 */ /* 0x0044e400080011ff */
[----:B---3--:R-:W-:Y:S05]  /*15a70*/  @!P0 NANOSLEEP.SYNCS 0x989680 ;  /* 0x009896800000895d */ /* 0x008fea0003900000 */
[----:B------:R-:W3:Y:S02]  /*15a80*/  @!P0 SYNCS.PHASECHK.TRANS64 P0, [R2+URZ+0x160a8], R0 ;  /* 0x0160a800020085a7 */ /* 0x000ee400080010ff */
[----:B---3--:R-:W-:Y:S05]  /*15a90*/  @!P0 BRA `(.L_x_416) ;  /* 0xfffffffc00f08947 */ /* 0x008fea000383ffff */
[----:B------:R-:W-:Y:S05]  /*15aa0*/  BRA `(.L_x_417) ;  /* 0xfffffedc00c87947 */ /* 0x000fea000383ffff */
.L_x_84:
[----:B------:R-:W-:-:S07]  /*15ab0*/  MOV R2, UR11 ;  /* 0x0000000b00027c02 */ /* 0x000fce0008000f00 */
.L_x_418:
[----:B--2---:R2:W3:Y:S02]  /*15ac0*/  SYNCS.PHASECHK.TRANS64.TRYWAIT P0, [R2+URZ+0x16068], R0 ;  /* 0x01606800020075a7 */ /* 0x0044e400080011ff */
[----:B---3--:R-:W-:Y:S05]  /*15ad0*/  @!P0 NANOSLEEP.SYNCS 0x989680 ;  /* 0x009896800000895d */ /* 0x008fea0003900000 */
[----:B------:R-:W3:Y:S02]  /*15ae0*/  @!P0 SYNCS.PHASECHK.TRANS64 P0, [R2+URZ+0x16068], R0 ;  /* 0x01606800020085a7 */ /* 0x000ee400080010ff */
[----:B---3--:R-:W-:Y:S05]  /*15af0*/  @!P0 BRA `(.L_x_418) ;  /* 0xfffffffc00f08947 */ /* 0x008fea000383ffff */
[----:B------:R-:W-:Y:S05]  /*15b00*/  BRA `(.L_x_419) ;  /* 0xfffffedc00d47947 */ /* 0x000fea000383ffff */
.L_x_96:
[----:B-1----:R1:W2:Y:S02]  /*15b10*/  SYNCS.PHASECHK.TRANS64.TRYWAIT P0, [R76+URZ+0x160c0], R0 ;  /* 0x0160c0004c0075a7 */ /* 0x0022a400080011ff */
[----:B--2---:R-:W-:Y:S05]  /*15b20*/  @!P0 NANOSLEEP.SYNCS 0x989680 ;  /* 0x009896800000895d */ /* 0x004fea0003900000 */
[----:B------:R-:W2:Y:S02]  /*15b30*/  @!P0 SYNCS.PHASECHK.TRANS64 P0, [R76+URZ+0x160c0], R0 ;  /* 0x0160c0004c0085a7 */ /* 0x000ea400080010ff */
[----:B--2---:R-:W-:Y:S05]  /*15b40*/  @!P0 BRA `(.L_x_96) ;  /* 0xfffffffc00f08947 */ /* 0x004fea000383ffff */
[----:B------:R-:W-:Y:S05]  /*15b50*/  BRA `(.L_x_420) ;  /* 0xfffffee400bc7947 */ /* 0x000fea000383ffff */
.L_x_163:
[----:B--2---:R2:W3:Y:S02]  /*15b60*/  SYNCS.PHASECHK.TRANS64.TRYWAIT P0, [R76+URZ+0x160c8], R0 ;  /* 0x0160c8004c0075a7 */ /* 0x0044e400080011ff */
[----:B---3--:R-:W-:Y:S05]  /*15b70*/  @!P0 NANOSLEEP.SYNCS 0x989680 ;  /* 0x009896800000895d */ /* 0x008fea0003900000 */
[----:B------:R-:W3:Y:S02]  /*15b80*/  @!P0 SYNCS.PHASECHK.TRANS64 P0, [R76+URZ+0x160c8], R0 ;  /* 0x0160c8004c0085a7 */ /* 0x000ee400080010ff */
[----:B---3--:R-:W-:Y:S05]  /*15b90*/  @!P0 BRA `(.L_x_163) ;  /* 0xfffffffc00f08947 */ /* 0x008fea000383ffff */
[----:B------:R-:W-:Y:S05]  /*15ba0*/  BRA `(.L_x_421) ;  /* 0xffffff2000b07947 */ /* 0x000fea000383ffff */
.L_x_169:
[----:B-1----:R1:W2:Y:S02]  /*15bb0*/  SYNCS.PHASECHK.TRANS64.TRYWAIT P0, [R60+URZ+0x16070], R0 ;  /* 0x016070003c0075a7 */ /* 0x0022a400080011ff */
[----:B--2---:R-:W-:Y:S05]  /*15bc0*/  @!P0 NANOSLEEP.SYNCS 0x989680 ;  /* 0x009896800000895d */ /* 0x004fea0003900000 */
[----:B------:R-:W2:Y:S02]  /*15bd0*/  @!P0 SYNCS.PHASECHK.TRANS64 P0, [R60+URZ+0x16070], R0 ;  /* 0x016070003c0085a7 */ /* 0x000ea400080010ff */
[----:B--2---:R-:W-:Y:S05]  /*15be0*/  @!P0 BRA `(.L_x_169) ;  /* 0xfffffffc00f08947 */ /* 0x004fea000383ffff */
[----:B------:R-:W-:Y:S05]  /*15bf0*/  BRA `(.L_x_422) ;  /* 0xffffff2400c87947 */ /* 0x000fea000383ffff */
.L_x_172:
[----:B--2---:R2:W3:Y:S02]  /*15c00*/  SYNCS.PHASECHK.TRANS64.TRYWAIT P1, [R60+URZ+0x16080], R2 ;  /* 0x016080023c0075a7 */ /* 0x0044e400080211ff */
[----:B---3--:R-:W-:Y:S05]  /*15c10*/  @!P1 NANOSLEEP.SYNCS 0x989680 ;  /* 0x009896800000995d */ /* 0x008fea0003900000 */
[----:B------:R-:W3:Y:S02]  /*15c20*/  @!P1 SYNCS.PHASECHK.TRANS64 P1, [R60+URZ+0x16080], R2 ;  /* 0x016080023c0095a7 */ /* 0x000ee400080210ff */
[----:B---3--:R-:W-:Y:S05]  /*15c30*/  @!P1 BRA `(.L_x_172) ;  /* 0xfffffffc00f09947 */ /* 0x008fea000383ffff */
[----:B------:R-:W-:Y:S05]  /*15c40*/  BRA `(.L_x_423) ;  /* 0xffffff2400f07947 */ /* 0x000fea000383ffff */
.L_x_175:
[----:B-1----:R1:W2:Y:S02]  /*15c50*/  SYNCS.PHASECHK.TRANS64.TRYWAIT P0, [R60+URZ+0x16070], R0 ;  /* 0x016070003c0075a7 */ /* 0x0022a400080011ff */
[----:B--2---:R-:W-:Y:S05]  /*15c60*/  @!P0 NANOSLEEP.SYNCS 0x989680 ;  /* 0x009896800000895d */ /* 0x004fea0003900000 */
[----:B------:R-:W2:Y:S02]  /*15c70*/  @!P0 SYNCS.PHASECHK.TRANS64 P0, [R60+URZ+0x16070], R0 ;  /* 0x016070003c0085a7 */ /* 0x000ea400080010ff */
[----:B--2---:R-:W-:Y:S05]  /*15c80*/  @!P0 BRA `(.L_x_175) ;  /* 0xfffffffc00f08947 */ /* 0x004fea000383ffff */
[----:B------:R-:W-:Y:S05]  /*15c90*/  BRA `(.L_x_424) ;  /* 0xffffff2800387947 */ /* 0x000fea000383ffff */
.L_x_177:
[----:B-1----:R1:W2:Y:S02]  /*15ca0*/  SYNCS.PHASECHK.TRANS64.TRYWAIT P0, [R60+URZ+0x16090], R0 ;  /* 0x016090003c0075a7 */ /* 0x0022a400080011ff */
[----:B--2---:R-:W-:Y:S05]  /*15cb0*/  @!P0 NANOSLEEP.SYNCS 0x989680 ;  /* 0x009896800000895d */ /* 0x004fea0003900000 */
[----:B------:R-:W2:Y:S02]  /*15cc0*/  @!P0 SYNCS.PHASECHK.TRANS64 P0, [R60+URZ+0x16090], R0 ;  /* 0x016090003c0085a7 */ /* 0x000ea400080010ff */
[----:B--2---:R-:W-:Y:S05]  /*15cd0*/  @!P0 BRA `(.L_x_177) ;  /* 0xfffffffc00f08947 */ /* 0x004fea000383ffff */
[----:B------:R-:W-:Y:S05]  /*15ce0*/  BRA `(.L_x_425) ;  /* 0xffffff2800807947 */ /* 0x000fea000383ffff */
.L_x_188:
[----:B-1----:R1:W4:Y:S02]  /*15cf0*/  SYNCS.PHASECHK.TRANS64.TRYWAIT P0, [R60+URZ+0x16080], R0 ;  /* 0x016080003c0075a7 */ /* 0x00232400080011ff */
[----:B----4-:R-:W-:Y:S05]  /*15d00*/  @!P0 NANOSLEEP.SYNCS 0x989680 ;  /* 0x009896800000895d */ /* 0x010fea0003900000 */
[----:B------:R-:W4:Y:S02]  /*15d10*/  @!P0 SYNCS.PHASECHK.TRANS64 P0, [R60+URZ+0x16080], R0 ;  /* 0x016080003c0085a7 */ /* 0x000f2400080010ff */
[----:B----4-:R-:W-:Y:S05]  /*15d20*/  @!P0 BRA `(.L_x_188) ;  /* 0xfffffffc00f08947 */ /* 0x010fea000383ffff */
[----:B------:R-:W-:Y:S05]  /*15d30*/  BRA `(.L_x_426) ;  /* 0xffffff3000b47947 */ /* 0x000fea000383ffff */
.L_x_190:
[----:B-1----:R1:W2:Y:S02]  /*15d40*/  SYNCS.PHASECHK.TRANS64.TRYWAIT P0, [R60+URZ+0x16098], R0 ;  /* 0x016098003c0075a7 */ /* 0x0022a400080011ff */
[----:B--2---:R-:W-:Y:S05]  /*15d50*/  @!P0 NANOSLEEP.SYNCS 0x989680 ;  /* 0x009896800000895d */ /* 0x004fea0003900000 */
[----:B------:R-:W2:Y:S02]  /*15d60*/  @!P0 SYNCS.PHASECHK.TRANS64 P0, [R60+URZ+0x16098], R0 ;  /* 0x016098003c0085a7 */ /* 0x000ea400080010ff */
[----:B--2---:R-:W-:Y:S05]  /*15d70*/  @!P0 BRA `(.L_x_190) ;  /* 0xfffffffc00f08947 */ /* 0x004fea000383ffff */
[----:B------:R-:W-:Y:S05]  /*15d80*/  BRA `(.L_x_427) ;  /* 0xffffff3000f87947 */ /* 0x000fea000383ffff */
.L_x_203:
[----:B----4-:R4:W5:Y:S02]  /*15d90*/  SYNCS.PHASECHK.TRANS64.TRYWAIT P0, [R60+URZ+0x16070], R2 ;  /* 0x016070023c0075a7 */ /* 0x01096400080011ff */
[----:B-----5:R-:W-:Y:S05]  /*15da0*/  @!P0 NANOSLEEP.SYNCS 0x989680 ;  /* 0x009896800000895d */ /* 0x020fea0003900000 */
[----:B------:R-:W5:Y:S02]  /*15db0*/  @!P0 SYNCS.PHASECHK.TRANS64 P0, [R60+URZ+0x16070], R2 ;  /* 0x016070023c0085a7 */ /* 0x000f6400080010ff */
[----:B-----5:R-:W-:Y:S05]  /*15dc0*/  @!P0 BRA `(.L_x_203) ;  /* 0xfffffffc00f08947 */ /* 0x020fea000383ffff */
[----:B------:R-:W-:Y:S05]  /*15dd0*/  BRA `(.L_x_428) ;  /* 0xffffff3c004c7947 */ /* 0x000fea000383ffff */
.L_x_206:
[----:B-1----:R1:W5:Y:S02]  /*15de0*/  SYNCS.PHASECHK.TRANS64.TRYWAIT P0, [R60+URZ+0x16090], R0 ;  /* 0x016090003c0075a7 */ /* 0x00236400080011ff */
[----:B-----5:R-:W-:Y:S05]  /*15df0*/  @!P0 NANOSLEEP.SYNCS 0x989680 ;  /* 0x009896800000895d */ /* 0x020fea0003900000 */
[----:B------:R-:W5:Y:S02]  /*15e00*/  @!P0 SYNCS.PHASECHK.TRANS64 P0, [R60+URZ+0x16090], R0 ;  /* 0x016090003c0085a7 */ /* 0x000f6400080010ff */
[----:B-----5:R-:W-:Y:S05]  /*15e10*/  @!P0 BRA `(.L_x_206) ;  /* 0xfffffffc00f08947 */ /* 0x020fea000383ffff */
[----:B------:R-:W-:Y:S05]  /*15e20*/  BRA `(.L_x_429) ;  /* 0xffffff3c00707947 */ /* 0x000fea000383ffff */
.L_x_209:
[----:B-1----:R1:W4:Y:S02]  /*15e30*/  SYNCS.PHASECHK.TRANS64.TRYWAIT P0, [R60+URZ+0x160c0], R2 ;  /* 0x0160c0023c0075a7 */ /* 0x00232400080011ff */
[----:B----4-:R-:W-:Y:S05]  /*15e40*/  @!P0 NANOSLEEP.SYNCS 0x989680 ;  /* 0x009896800000895d */ /* 0x010fea0003900000 */
[----:B------:R-:W4:Y:S02]  /*15e50*/  @!P0 SYNCS.PHASECHK.TRANS64 P0, [R60+URZ+0x160c0], R2 ;  /* 0x0160c0023c0085a7 */ /* 0x000f2400080010ff */
[----:B----4-:R-:W-:Y:S05]  /*15e60*/  @!P0 BRA `(.L_x_209) ;  /* 0xfffffffc00f08947 */ /* 0x010fea000383ffff */
[----:B------:R-:W-:Y:S05]  /*15e70*/  BRA `(.L_x_430) ;  /* 0xffffff3c007c7947 */ /* 0x000fea000383ffff */
.L_x_219:
[----:B-1----:R1:W2:Y:S02]  /*15e80*/  SYNCS.PHASECHK.TRANS64.TRYWAIT P0, [R60+URZ+0x16080], R0 ;  /* 0x016080003c0075a7 */ /* 0x0022a400080011ff */
[----:B--2---:R-:W-:Y:S05]  /*15e90*/  @!P0 NANOSLEEP.SYNCS 0x989680 ;  /* 0x009896800000895d */ /* 0x004fea0003900000 */
[----:B------:R-:W2:Y:S02]  /*15ea0*/  @!P0 SYNCS.PHASECHK.TRANS64 P0, [R60+URZ+0x16080], R0 ;  /* 0x016080003c0085a7 */ /* 0x000ea400080010ff */
[----:B--2---:R-:W-:Y:S05]  /*15eb0*/  @!P0 BRA `(.L_x_219) ;  /* 0xfffffffc00f08947 */ /* 0x004fea000383ffff */
[----:B------:R-:W-:Y:S05]  /*15ec0*/  BRA `(.L_x_431) ;  /* 0xffffff5000607947 */ /* 0x000fea000383ffff */
.L_x_222:
[----:B-1----:R1:W2:Y:S02]  /*15ed0*/  SYNCS.PHASECHK.TRANS64.TRYWAIT P0, [R60+URZ+0x16098], R0 ;  /* 0x016098003c0075a7 */ /* 0x0022a400080011ff */
[----:B--2---:R-:W-:Y:S05]  /*15ee0*/  @!P0 NANOSLEEP.SYNCS 0x989680 ;  /* 0x009896800000895d */ /* 0x004fea0003900000 */
[----:B------:R-:W2:Y:S02]  /*15ef0*/  @!P0 SYNCS.PHASECHK.TRANS64 P0, [R60+URZ+0x16098], R0 ;  /* 0x016098003c0085a7 */ /* 0x000ea400080010ff */
[----:B--2---:R-:W-:Y:S05]  /*15f00*/  @!P0 BRA `(.L_x_222) ;  /* 0xfffffffc00f08947 */ /* 0x004fea000383ffff */
[----:B------:R-:W-:Y:S05]  /*15f10*/  BRA `(.L_x_432) ;  /* 0xffffff5000847947 */ /* 0x000fea000383ffff */
.L_x_225:
[----:B-1----:R1:W2:Y:S02]  /*15f20*/  SYNCS.PHASECHK.TRANS64.TRYWAIT P0, [R60+URZ+0x160c8], R2 ;  /* 0x0160c8023c0075a7 */ /* 0x0022a400080011ff */
[----:B--2---:R-:W-:Y:S05]  /*15f30*/  @!P0 NANOSLEEP.SYNCS 0x989680 ;  /* 0x009896800000895d */ /* 0x004fea0003900000 */
[----:B------:R-:W2:Y:S02]  /*15f40*/  @!P0 SYNCS.PHASECHK.TRANS64 P0, [R60+URZ+0x160c8], R2 ;  /* 0x0160c8023c0085a7 */ /* 0x000ea400080010ff */
[----:B--2---:R-:W-:Y:S05]  /*15f50*/  @!P0 BRA `(.L_x_225) ;  /* 0xfffffffc00f08947 */ /* 0x004fea000383ffff */
[----:B------:R-:W-:Y:S05]  /*15f60*/  BRA `(.L_x_433) ;  /* 0xffffff5000907947 */ /* 0x000fea000383ffff */
.L_x_237:
[----:B-1----:R-:W-:-:S04]  /*15f70*/  MOV R2, UR47 ;  /* 0x0000002f00027c02 */ /* 0x002fc80008000f00 */
[----:B------:R1:W2:Y:S03]  /*15f80*/  SYNCS.PHASECHK.TRANS64.TRYWAIT P0, [R2+URZ], R0 ;  /* 0x00000000020075a7 */ /* 0x0002a600080011ff */
[----:B--2---:R-:W-:Y:S05]  /*15f90*/  @!P0 NANOSLEEP.SYNCS 0x989680 ;  /* 0x009896800000895d */ /* 0x004fea0003900000 */
[----:B------:R-:W2:Y:S02]  /*15fa0*/  @!P0 SYNCS.PHASECHK.TRANS64 P0, [R2+URZ], R0 ;  /* 0x00000000020085a7 */ /* 0x000ea400080010ff */
[----:B--2---:R-:W-:Y:S05]  /*15fb0*/  @!P0 BRA `(.L_x_237) ;  /* 0xfffffffc00ec8947 */ /* 0x004fea000383ffff */
[----:B------:R-:W-:Y:S05]  /*15fc0*/  BRA `(.L_x_434) ;  /* 0xffffff6800747947 */ /* 0x000fea000383ffff */
.L_x_240:
[----:B-1----:R-:W-:-:S04]  /*15fd0*/  MOV R2, UR44 ;  /* 0x0000002c00027c02 */ /* 0x002fc80008000f00 */
[----:B------:R1:W3:Y:S03]  /*15fe0*/  SYNCS.PHASECHK.TRANS64.TRYWAIT P1, [R2+URZ], R0 ;  /* 0x00000000020075a7 */ /* 0x0002e600080211ff */
[----:B---3--:R-:W-:Y:S05]  /*15ff0*/  @!P1 NANOSLEEP.SYNCS 0x989680 ;  /* 0x009896800000995d */ /* 0x008fea0003900000 */
[----:B------:R-:W3:Y:S02]  /*16000*/  @!P1 SYNCS.PHASECHK.TRANS64 P1, [R2+URZ], R0 ;  /* 0x00000000020095a7 */ /* 0x000ee400080210ff */
[----:B---3--:R-:W-:Y:S05]  /*16010*/  @!P1 BRA `(.L_x_240) ;  /* 0xfffffffc00ec9947 */ /* 0x008fea000383ffff */
[----:B------:R-:W-:Y:S05]  /*16020*/  BRA `(.L_x_435) ;  /* 0xffffff6800b87947 */ /* 0x000fea000383ffff */
.L_x_245:
[----:B-1----:R-:W-:-:S04]  /*16030*/  MOV R3, UR42 ;  /* 0x0000002a00037c02 */ /* 0x002fc80008000f00 */
[----:B------:R1:W2:Y:S03]  /*16040*/  SYNCS.PHASECHK.TRANS64.TRYWAIT P2, [R3+URZ], R2 ;  /* 0x00000002030075a7 */ /* 0x0002a600080411ff */
[----:B--2---:R-:W-:Y:S05]  /*16050*/  @!P2 NANOSLEEP.SYNCS 0x989680 ;  /* 0x009896800000a95d */ /* 0x004fea0003900000 */
[----:B------:R-:W2:Y:S02]  /*16060*/  @!P2 SYNCS.PHASECHK.TRANS64 P2, [R3+URZ], R2 ;  /* 0x000000020300a5a7 */ /* 0x000ea400080410ff */
[----:B--2---:R-:W-:Y:S05]  /*16070*/  @!P2 BRA `(.L_x_245) ;  /* 0xfffffffc00eca947 */ /* 0x004fea000383ffff */
[----:B------:R-:W-:Y:S05]  /*16080*/  BRA `(.L_x_436) ;  /* 0xffffff7000a07947 */ /* 0x000fea000383ffff */
.L_x_249:
[----:B-1----:R-:W-:-:S04]  /*16090*/  MOV R2, UR47 ;  /* 0x0000002f00027c02 */ /* 0x002fc80008000f00 */
[----:B------:R1:W3:Y:S03]  /*160a0*/  SYNCS.PHASECHK.TRANS64.TRYWAIT P2, [R2+URZ], R0 ;  /* 0x00000000020075a7 */ /* 0x0002e600080411ff */
[----:B---3--:R-:W-:Y:S05]  /*160b0*/  @!P2 NANOSLEEP.SYNCS 0x989680 ;  /* 0x009896800000a95d */ /* 0x008fea0003900000 */
[----:B------:R-:W3:Y:S02]  /*160c0*/  @!P2 SYNCS.PHASECHK.TRANS64 P2, [R2+URZ], R0 ;  /* 0x000000000200a5a7 */ /* 0x000ee400080410ff */
[----:B---3--:R-:W-:Y:S05]  /*160d0*/  @!P2 BRA `(.L_x_249) ;  /* 0xfffffffc00eca947 */ /* 0x008fea000383ffff */
[----:B------:R-:W-:Y:S05]  /*160e0*/  BRA `(.L_x_437) ;  /* 0xffffff88001c7947 */ /* 0x000fea000383ffff */
.L_x_254:
[----:B-1----:R-:W-:-:S04]  /*160f0*/  MOV R2, UR44 ;  /* 0x0000002c00027c02 */ /* 0x002fc80008000f00 */
[----:B------:R1:W3:Y:S03]  /*16100*/  SYNCS.PHASECHK.TRANS64.TRYWAIT P1, [R2+URZ], R0 ;  /* 0x00000000020075a7 */ /* 0x0002e600080211ff */
[----:B---3--:R-:W-:Y:S05]  /*16110*/  @!P1 NANOSLEEP.SYNCS 0x989680 ;  /* 0x009896800000995d */ /* 0x008fea0003900000 */
[----:B------:R-:W3:Y:S02]  /*16120*/  @!P1 SYNCS.PHASECHK.TRANS64 P1, [R2+URZ], R0 ;  /* 0x00000000020095a7 */ /* 0x000ee400080210ff */
[----:B---3--:R-:W-:Y:S05]  /*16130*/  @!P1 BRA `(.L_x_254) ;  /* 0xfffffffc00ec9947 */ /* 0x008fea000383ffff */
[----:B------:R-:W-:Y:S05]  /*16140*/  BRA `(.L_x_438) ;  /* 0xffffff8800c87947 */ /* 0x000fea000383ffff */
.L_x_259:
[----:B-1----:R-:W-:-:S04]  /*16150*/  MOV R2, UR44 ;  /* 0x0000002c00027c02 */ /* 0x002fc80008000f00 */
[----:B------:R1:W4:Y:S03]  /*16160*/  SYNCS.PHASECHK.TRANS64.TRYWAIT P1, [R2+URZ], R0 ;  /* 0x00000000020075a7 */ /* 0x00032600080211ff */
[----:B----4-:R-:W-:Y:S05]  /*16170*/  @!P1 NANOSLEEP.SYNCS 0x989680 ;  /* 0x009896800000995d */ /* 0x010fea0003900000 */
[----:B------:R-:W4:Y:S02]  /*16180*/  @!P1 SYNCS.PHASECHK.TRANS64 P1, [R2+URZ], R0 ;  /* 0x00000000020095a7 */ /* 0x000f2400080210ff */
[----:B----4-:R-:W-:Y:S05]  /*16190*/  @!P1 BRA `(.L_x_259) ;  /* 0xfffffffc00ec9947 */ /* 0x010fea000383ffff */
[----:B------:R-:W-:Y:S05]  /*161a0*/  BRA `(.L_x_439) ;  /* 0xffffff8c00507947 */ /* 0x000fea000383ffff */
.L_x_264:
[----:B-1----:R-:W-:-:S04]  /*161b0*/  MOV R7, UR42 ;  /* 0x0000002a00077c02 */ /* 0x002fc80008000f00 */
[----:B------:R1:W2:Y:S03]  /*161c0*/  SYNCS.PHASECHK.TRANS64.TRYWAIT P2, [R7+URZ], R6 ;  /* 0x00000006070075a7 */ /* 0x0002a600080411ff */
[----:B--2---:R-:W-:Y:S05]  /*161d0*/  @!P2 NANOSLEEP.SYNCS 0x989680 ;  /* 0x009896800000a95d */ /* 0x004fea0003900000 */
[----:B------:R-:W2:Y:S02]  /*161e0*/  @!P2 SYNCS.PHASECHK.TRANS64 P2, [R7+URZ], R6 ;  /* 0x000000060700a5a7 */ /* 0x000ea400080410ff */
[----:B--2---:R-:W-:Y:S05]  /*161f0*/  @!P2 BRA `(.L_x_264) ;  /* 0xfffffffc00eca947 */ /* 0x004fea000383ffff */
[----:B------:R-:W-:Y:S05]  /*16200*/  BRA `(.L_x_440) ;  /* 0xffffffa000487947 */ /* 0x000fea000383ffff */
.L_x_268:
[----:B--2---:R-:W-:-:S04]  /*16210*/  MOV R2, UR47 ;  /* 0x0000002f00027c02 */ /* 0x004fc80008000f00 */
[----:B------:R2:W3:Y:S03]  /*16220*/  SYNCS.PHASECHK.TRANS64.TRYWAIT P2, [R2+URZ], R0 ;  /* 0x00000000020075a7 */ /* 0x0004e600080411ff */
[----:B---3--:R-:W-:Y:S05]  /*16230*/  @!P2 NANOSLEEP.SYNCS 0x989680 ;  /* 0x009896800000a95d */ /* 0x008fea0003900000 */
[----:B------:R-:W3:Y:S02]  /*16240*/  @!P2 SYNCS.PHASECHK.TRANS64 P2, [R2+URZ], R0 ;  /* 0x000000000200a5a7 */ /* 0x000ee400080410ff */
[----:B---3--:R-:W-:Y:S05]  /*16250*/  @!P2 BRA `(.L_x_268) ;  /* 0xfffffffc00eca947 */ /* 0x008fea000383ffff */
[----:B------:R-:W-:Y:S05]  /*16260*/  BRA `(.L_x_441) ;  /* 0xffffffb400a87947 */ /* 0x000fea000383ffff */
.L_x_272:
[----:B--2---:R-:W-:-:S04]  /*16270*/  MOV R2, UR44 ;  /* 0x0000002c00027c02 */ /* 0x004fc80008000f00 */
[----:B------:R2:W3:Y:S03]  /*16280*/  SYNCS.PHASECHK.TRANS64.TRYWAIT P1, [R2+URZ], R0 ;  /* 0x00000000020075a7 */ /* 0x0004e600080211ff */
[----:B---3--:R-:W-:Y:S05]  /*16290*/  @!P1 NANOSLEEP.SYNCS 0x989680 ;  /* 0x009896800000995d */ /* 0x008fea0003900000 */
[----:B------:R-:W3:Y:S02]  /*162a0*/  @!P1 SYNCS.PHASECHK.TRANS64 P1, [R2+URZ], R0 ;  /* 0x00000000020095a7 */ /* 0x000ee400080210ff */
[----:B---3--:R-:W-:Y:S05]  /*162b0*/  @!P1 BRA `(.L_x_272) ;  /* 0xfffffffc00ec9947 */ /* 0x008fea000383ffff */
[----:B------:R-:W-:Y:S05]  /*162c0*/  BRA `(.L_x_442) ;  /* 0xffffffb800507947 */ /* 0x000fea000383ffff */
.L_x_276:
[----:B-1----:R-:W-:-:S04]  /*162d0*/  MOV R2, UR47 ;  /* 0x0000002f00027c02 */ /* 0x002fc80008000f00 */
[----:B------:R1:W2:Y:S03]  /*162e0*/  SYNCS.PHASECHK.TRANS64.TRYWAIT P0, [R2+URZ], R0 ;  /* 0x00000000020075a7 */ /* 0x0002a600080011ff */
[----:B--2---:R-:W-:Y:S05]  /*162f0*/  @!P0 NANOSLEEP.SYNCS 0x989680 ;  /* 0x009896800000895d */ /* 0x004fea0003900000 */
[----:B------:R-:W2:Y:S02]  /*16300*/  @!P0 SYNCS.PHASECHK.TRANS64 P0, [R2+URZ], R0 ;  /* 0x00000000020085a7 */ /* 0x000ea400080010ff */
[----:B--2---:R-:W-:Y:S05]  /*16310*/  @!P0 BRA `(.L_x_276) ;  /* 0xfffffffc00ec8947 */ /* 0x004fea000383ffff */
[----:B------:R-:W-:Y:S05]  /*16320*/  BRA `(.L_x_443) ;  /* 0xffffffb800d87947 */ /* 0x000fea000383ffff */
.L_x_282:
[----:B------:R-:W-:-:S07]  /*16330*/  MOV R3, UR8 ;  /* 0x0000000800037c02 */ /* 0x000fce0008000f00 */
.L_x_444:
[----:B-1----:R1:W2:Y:S02]  /*16340*/  SYNCS.PHASECHK.TRANS64.TRYWAIT P1, [R3+URZ+0x16010], R0 ;  /* 0x01601000030075a7 */ /* 0x0022a400080211ff */
[----:B--2---:R-:W-:Y:S05]  /*16350*/  @!P1 NANOSLEEP.SYNCS 0x989680 ;  /* 0x009896800000995d */ /* 0x004fea0003900000 */
[----:B------:R-:W2:Y:S02]  /*16360*/  @!P1 SYNCS.PHASECHK.TRANS64 P1, [R3+URZ+0x16010], R0 ;  /* 0x01601000030095a7 */ /* 0x000ea400080210ff */
[----:B--2---:R-:W-:Y:S05]  /*16370*/  @!P1 BRA `(.L_x_444) ;  /* 0xfffffffc00f09947 */ /* 0x004fea000383ffff */
[----:B------:R-:W-:Y:S05]  /*16380*/  BRA `(.L_x_445) ;  /* 0xffffffc000787947 */ /* 0x000fea000383ffff */
.L_x_288:
[----:B------:R-:W-:-:S07]  /*16390*/  MOV R5, UR17 ;  /* 0x0000001100057c02 */ /* 0x000fce0008000f00 */
.L_x_446:
[----:B-1----:R1:W2:Y:S02]  /*163a0*/  SYNCS.PHASECHK.TRANS64.TRYWAIT P1, [R5+URZ+0x16038], R2 ;  /* 0x01603802050075a7 */ /* 0x0022a400080211ff */
[----:B--2---:R-:W-:Y:S05]  /*163b0*/  @!P1 NANOSLEEP.SYNCS 0x989680 ;  /* 0x009896800000995d */ /* 0x004fea0003900000 */
[----:B------:R-:W2:Y:S02]  /*163c0*/  @!P1 SYNCS.PHASECHK.TRANS64 P1, [R5+URZ+0x16038], R2 ;  /* 0x01603802050095a7 */ /* 0x000ea400080210ff */
[----:B--2---:R-:W-:Y:S05]  /*163d0*/  @!P1 BRA `(.L_x_446) ;  /* 0xfffffffc00f09947 */ /* 0x004fea000383ffff */
[----:B------:R-:W-:Y:S05]  /*163e0*/  BRA `(.L_x_447) ;  /* 0xffffffc000cc7947 */ /* 0x000fea000383ffff */
.L_x_294:
[----:B------:R-:W-:-:S07]  /*163f0*/  MOV R5, UR8 ;  /* 0x0000000800057c02 */ /* 0x000fce0008000f00 */
.L_x_448:
[----:B-1----:R1:W2:Y:S02]  /*16400*/  SYNCS.PHASECHK.TRANS64.TRYWAIT P1, [R5+URZ+0x16018], R0 ;  /* 0x01601800050075a7 */ /* 0x0022a400080211ff */
[----:B--2---:R-:W-:Y:S05]  /*16410*/  @!P1 NANOSLEEP.SYNCS 0x989680 ;  /* 0x009896800000995d */ /* 0x004fea0003900000 */
[----:B------:R-:W2:Y:S02]  /*16420*/  @!P1 SYNCS.PHASECHK.TRANS64 P1, [R5+URZ+0x16018], R0 ;  /* 0x01601800050095a7 */ /* 0x000ea400080210ff */
[----:B--2---:R-:W-:Y:S05]  /*16430*/  @!P1 BRA `(.L_x_448) ;  /* 0xfffffffc00f09947 */ /* 0x004fea000383ffff */
[----:B------:R-:W-:Y:S05]  /*16440*/  BRA `(.L_x_449) ;  /* 0xffffffc400387947 */ /* 0x000fea000383ffff */
.L_x_300:
[----:B------:R-:W-:-:S07]  /*16450*/  MOV R3, UR17 ;  /* 0x0000001100037c02 */ /* 0x000fce0008000f00 */
.L_x_450:
[----:B-1----:R1:W2:Y:S02]  /*16460*/  SYNCS.PHASECHK.TRANS64.TRYWAIT P1, [R3+URZ+0x16038], R0 ;  /* 0x01603800030075a7 */ /* 0x0022a400080211ff */
[----:B--2---:R-:W-:Y:S05]  /*16470*/  @!P1 NANOSLEEP.SYNCS 0x989680 ;  /* 0x009896800000995d */ /* 0x004fea0003900000 */
[----:B------:R-:W2:Y:S02]  /*16480*/  @!P1 SYNCS.PHASECHK.TRANS64 P1, [R3+URZ+0x16038], R0 ;  /* 0x01603800030095a7 */ /* 0x000ea400080210ff */
[----:B--2---:R-:W-:Y:S05]  /*16490*/  @!P1 BRA `(.L_x_450) ;  /* 0xfffffffc00f09947 */ /* 0x004fea000383ffff */
[----:B------:R-:W-:Y:S05]  /*164a0*/  BRA `(.L_x_451) ;  /* 0xffffffc400987947 */ /* 0x000fea000383ffff */
.L_x_306:
[----:B------:R-:W-:-:S07]  /*164b0*/  MOV R3, UR17 ;  /* 0x0000001100037c02 */ /* 0x000fce0008000f00 */
.L_x_452:
[----:B-1----:R1:W2:Y:S02]  /*164c0*/  SYNCS.PHASECHK.TRANS64.TRYWAIT P1, [R3+URZ+0x16038], R0 ;  /* 0x01603800030075a7 */ /* 0x0022a400080211ff */
[----:B--2---:R-:W-:Y:S05]  /*164d0*/  @!P1 NANOSLEEP.SYNCS 0x989680 ;  /* 0x009896800000995d */ /* 0x004fea0003900000 */
[----:B------:R-:W2:Y:S02]  /*164e0*/  @!P1 SYNCS.PHASECHK.TRANS64 P1, [R3+URZ+0x16038], R0 ;  /* 0x01603800030095a7 */ /* 0x000ea400080210ff */
[----:B--2---:R-:W-:Y:S05]  /*164f0*/  @!P1 BRA `(.L_x_452) ;  /* 0xfffffffc00f09947 */ /* 0x004fea000383ffff */
[----:B------:R-:W-:Y:S05]  /*16500*/  BRA `(.L_x_453) ;  /* 0xffffffc800507947 */ /* 0x000fea000383ffff */
.L_x_311:
[----:B------:R-:W-:-:S07]  /*16510*/  MOV R3, UR17 ;  /* 0x0000001100037c02 */ /* 0x000fce0008000f00 */
.L_x_454:
[----:B-1----:R1:W2:Y:S02]  /*16520*/  SYNCS.PHASECHK.TRANS64.TRYWAIT P1, [R3+URZ+0x16038], R0 ;  /* 0x01603800030075a7 */ /* 0x0022a400080211ff */
[----:B--2---:R-:W-:Y:S05]  /*16530*/  @!P1 NANOSLEEP.SYNCS 0x989680 ;  /* 0x009896800000995d */ /* 0x004fea0003900000 */
[----:B------:R-:W2:Y:S02]  /*16540*/  @!P1 SYNCS.PHASECHK.TRANS64 P1, [R3+URZ+0x16038], R0 ;  /* 0x01603800030095a7 */ /* 0x000ea400080210ff */
[----:B--2---:R-:W-:Y:S05]  /*16550*/  @!P1 BRA `(.L_x_454) ;  /* 0xfffffffc00f09947 */ /* 0x004fea000383ffff */
[----:B------:R-:W-:Y:S05]  /*16560*/  BRA `(.L_x_455) ;  /* 0xffffffc800c47947 */ /* 0x000fea000383ffff */
.L_x_316:
[----:B------:R-:W-:-:S07]  /*16570*/  MOV R3, UR17 ;  /* 0x0000001100037c02 */ /* 0x000fce0008000f00 */
.L_x_456:
[----:B-1----:R1:W2:Y:S02]  /*16580*/  SYNCS.PHASECHK.TRANS64.TRYWAIT P1, [R3+URZ+0x16038], R0 ;  /* 0x01603800030075a7 */ /* 0x0022a400080211ff */
[----:B--2---:R-:W-:Y:S05]  /*16590*/  @!P1 NANOSLEEP.SYNCS 0x989680 ;  /* 0x009896800000995d */ /* 0x004fea0003900000 */
[----:B------:R-:W2:Y:S02]  /*165a0*/  @!P1 SYNCS.PHASECHK.TRANS64 P1, [R3+URZ+0x16038], R0 ;  /* 0x01603800030095a7 */ /* 0x000ea400080210ff */
[----:B--2---:R-:W-:Y:S05]  /*165b0*/  @!P1 BRA `(.L_x_456) ;  /* 0xfffffffc00f09947 */ /* 0x004fea000383ffff */
[----:B------:R-:W-:Y:S05]  /*165c0*/  BRA `(.L_x_457) ;  /* 0xffffffcc002c7947 */ /* 0x000fea000383ffff */
.L_x_321:
[----:B------:R-:W-:-:S07]  /*165d0*/  MOV R3, UR17 ;  /* 0x0000001100037c02 */ /* 0x000fce0008000f00 */
.L_x_458:
[----:B-1----:R1:W2:Y:S02]  /*165e0*/  SYNCS.PHASECHK.TRANS64.TRYWAIT P1, [R3+URZ+0x16038], R0 ;  /* 0x01603800030075a7 */ /* 0x0022a400080211ff */
[----:B--2---:R-:W-:Y:S05]  /*165f0*/  @!P1 NANOSLEEP.SYNCS 0x989680 ;  /* 0x009896800000995d */ /* 0x004fea0003900000 */
[----:B------:R-:W2:Y:S02]  /*16600*/  @!P1 SYNCS.PHASECHK.TRANS64 P1, [R3+URZ+0x16038], R0 ;  /* 0x01603800030095a7 */ /* 0x000ea400080210ff */
[----:B--2---:R-:W-:Y:S05]  /*16610*/  @!P1 BRA `(.L_x_458) ;  /* 0xfffffffc00f09947 */ /* 0x004fea000383ffff */
[----:B------:R-:W-:Y:S05]  /*16620*/  BRA `(.L_x_459) ;  /* 0xffffffcc00947947 */ /* 0x000fea000383ffff */
.L_x_326:
[----:B------:R-:W-:-:S07]  /*16630*/  MOV R3, UR17 ;  /* 0x0000001100037c02 */ /* 0x000fce0008000f00 */
.L_x_460:
[----:B-1----:R1:W2:Y:S02]  /*16640*/  SYNCS.PHASECHK.TRANS64.TRYWAIT P1, [R3+URZ+0x16038], R0 ;  /* 0x01603800030075a7 */ /* 0x0022a400080211ff */
[----:B--2---:R-:W-:Y:S05]  /*16650*/  @!P1 NANOSLEEP.SYNCS 0x989680 ;  /* 0x009896800000995d */ /* 0x004fea0003900000 */
[----:B------:R-:W2:Y:S02]  /*16660*/  @!P1 SYNCS.PHASECHK.TRANS64 P1, [R3+URZ+0x16038], R0 ;  /* 0x01603800030095a7 */ /* 0x000ea400080210ff */
[----:B--2---:R-:W-:Y:S05]  /*16670*/  @!P1 BRA `(.L_x_460) ;  /* 0xfffffffc00f09947 */ /* 0x004fea000383ffff */
[----:B------:R-:W-:Y:S05]  /*16680*/  BRA `(.L_x_461) ;  /* 0xffffffcc00fc7947 */ /* 0x000fea000383ffff */
.L_x_331:
[----:B------:R-:W-:-:S07]  /*16690*/  MOV R3, UR17 ;  /* 0x0000001100037c02 */ /* 0x000fce0008000f00 */
.L_x_462:
[----:B-1----:R1:W2:Y:S02]  /*166a0*/  SYNCS.PHASECHK.TRANS64.TRYWAIT P1, [R3+URZ+0x16038], R0 ;  /* 0x01603800030075a7 */ /* 0x0022a400080211ff */
[----:B--2---:R-:W-:Y:S05]  /*166b0*/  @!P1 NANOSLEEP.SYNCS 0x989680 ;  /* 0x009896800000995d */ /* 0x004fea0003900000 */
[----:B------:R-:W2:Y:S02]  /*166c0*/  @!P1 SYNCS.PHASECHK.TRANS64 P1, [R3+URZ+0x16038], R0 ;  /* 0x01603800030095a7 */ /* 0x000ea400080210ff */
[----:B--2---:R-:W-:Y:S05]  /*166d0*/  @!P1 BRA `(.L_x_462) ;  /* 0xfffffffc00f09947 */ /* 0x004fea000383ffff */
[----:B------:R-:W-:Y:S05]  /*166e0*/  BRA `(.L_x_463) ;  /* 0xffffffd000647947 */ /* 0x000fea000383ffff */
.L_x_336:
[----:B------:R-:W-:-:S07]  /*166f0*/  MOV R3, UR17 ;  /* 0x0000001100037c02 */ /* 0x000fce0008000f00 */
.L_x_464:
[----:B-1----:R1:W2:Y:S02]  /*16700*/  SYNCS.PHASECHK.TRANS64.TRYWAIT P1, [R3+URZ+0x16038], R0 ;  /* 0x01603800030075a7 */ /* 0x0022a400080211ff */
[----:B--2---:R-:W-:Y:S05]  /*16710*/  @!P1 NANOSLEEP.SYNCS 0x989680 ;  /* 0x009896800000995d */ /* 0x004fea0003900000 */
[----:B------:R-:W2:Y:S02]  /*16720*/  @!P1 SYNCS.PHASECHK.TRANS64 P1, [R3+URZ+0x16038], R0 ;  /* 0x01603800030095a7 */ /* 0x000ea400080210ff */
[----:B--2---:R-:W-:Y:S05]  /*16730*/  @!P1 BRA `(.L_x_464) ;  /* 0xfffffffc00f09947 */ /* 0x004fea000383ffff */
[----:B------:R-:W-:Y:S05]  /*16740*/  BRA `(.L_x_465) ;  /* 0xffffffd000d07947 */ /* 0x000fea000383ffff */
.L_x_341:
[----:B------:R-:W-:-:S07]  /*16750*/  MOV R3, UR17 ;  /* 0x0000001100037c02 */ /* 0x000fce0008000f00 */
.L_x_466:
[----:B-1----:R1:W2:Y:S02]  /*16760*/  SYNCS.PHASECHK.TRANS64.TRYWAIT P1, [R3+URZ+0x16038], R0 ;  /* 0x01603800030075a7 */ /* 0x0022a400080211ff */
[----:B--2---:R-:W-:Y:S05]  /*16770*/  @!P1 NANOSLEEP.SYNCS 0x989680 ;  /* 0x009896800000995d */ /* 0x004fea0003900000 */
[----:B------:R-:W2:Y:S02]  /*16780*/  @!P1 SYNCS.PHASECHK.TRANS64 P1, [R3+URZ+0x16038], R0 ;  /* 0x01603800030095a7 */ /* 0x000ea400080210ff */
[----:B--2---:R-:W-:Y:S05]  /*16790*/  @!P1 BRA `(.L_x_466) ;  /* 0xfffffffc00f09947 */ /* 0x004fea000383ffff */
[----:B------:R-:W-:Y:S05]  /*167a0*/  BRA `(.L_x_467) ;  /* 0xffffffd400387947 */ /* 0x000fea000383ffff */
.L_x_347:
[----:B------:R-:W-:-:S07]  /*167b0*/  MOV R3, UR17 ;  /* 0x0000001100037c02 */ /* 0x000fce0008000f00 */
.L_x_468:
[----:B-1----:R1:W2:Y:S02]  /*167c0*/  SYNCS.PHASECHK.TRANS64.TRYWAIT P1, [R3+URZ+0x16038], R0 ;  /* 0x01603800030075a7 */ /* 0x0022a400080211ff */
[----:B--2---:R-:W-:Y:S05]  /*167d0*/  @!P1 NANOSLEEP.SYNCS 0x989680 ;  /* 0x009896800000995d */ /* 0x004fea0003900000 */
[----:B------:R-:W2:Y:S02]  /*167e0*/  @!P1 SYNCS.PHASECHK.TRANS64 P1, [R3+URZ+0x16038], R0 ;  /* 0x01603800030095a7 */ /* 0x000ea400080210ff */
[----:B--2---:R-:W-:Y:S05]  /*167f0*/  @!P1 BRA `(.L_x_468) ;  /* 0xfffffffc00f09947 */ /* 0x004fea000383ffff */
[----:B------:R-:W-:Y:S05]  /*16800*/  BRA `(.L_x_469) ;  /* 0xffffffd400b47947 */ /* 0x000fea000383ffff */
.L_x_352:
[----:B------:R-:W-:-:S07]  /*16810*/  MOV R3, UR17 ;  /* 0x0000001100037c02 */ /* 0x000fce0008000f00 */
.L_x_470:
[----:B-1----:R1:W2:Y:S02]  /*16820*/  SYNCS.PHASECHK.TRANS64.TRYWAIT P1, [R3+URZ+0x16038], R0 ;  /* 0x01603800030075a7 */ /* 0x0022a400080211ff */
[----:B--2---:R-:W-:Y:S05]  /*16830*/  @!P1 NANOSLEEP.SYNCS 0x989680 ;  /* 0x009896800000995d */ /* 0x004fea0003900000 */
[----:B------:R-:W2:Y:S02]  /*16840*/  @!P1 SYNCS.PHASECHK.TRANS64 P1, [R3+URZ+0x16038], R0 ;  /* 0x01603800030095a7 */ /* 0x000ea400080210ff */
[----:B--2---:R-:W-:Y:S05]  /*16850*/  @!P1 BRA `(.L_x_470) ;  /* 0xfffffffc00f09947 */ /* 0x004fea000383ffff */
[----:B------:R-:W-:Y:S05]  /*16860*/  BRA `(.L_x_471) ;  /* 0xffffffd8001c7947 */ /* 0x000fea000383ffff */
.L_x_357:
[----:B------:R-:W-:-:S07]  /*16870*/  MOV R3, UR17 ;  /* 0x0000001100037c02 */ /* 0x000fce0008000f00 */
.L_x_472:
[----:B-1----:R1:W2:Y:S02]  /*16880*/  SYNCS.PHASECHK.TRANS64.TRYWAIT P1, [R3+URZ+0x16038], R0 ;  /* 0x01603800030075a7 */ /* 0x0022a400080211ff */
[----:B--2---:R-:W-:Y:S05]  /*16890*/  @!P1 NANOSLEEP.SYNCS 0x989680 ;  /* 0x009896800000995d */ /* 0x004fea0003900000 */
[----:B------:R-:W2:Y:S02]  /*168a0*/  @!P1 SYNCS.PHASECHK.TRANS64 P1, [R3+URZ+0x16038], R0 ;  /* 0x01603800030095a7 */ /* 0x000ea400080210ff */
[----:B--2---:R-:W-:Y:S05]  /*168b0*/  @!P1 BRA `(.L_x_472) ;  /* 0xfffffffc00f09947 */ /* 0x004fea000383ffff */
[----:B------:R-:W-:Y:S05]  /*168c0*/  BRA `(.L_x_473) ;  /* 0xffffffd8008c7947 */ /* 0x000fea000383ffff */
.L_x_362:
[----:B------:R-:W-:-:S07]  /*168d0*/  MOV R3, UR17 ;  /* 0x0000001100037c02 */ /* 0x000fce0008000f00 */
.L_x_474:
[----:B-1----:R1:W2:Y:S02]  /*168e0*/  SYNCS.PHASECHK.TRANS64.TRYWAIT P1, [R3+URZ+0x16038], R0 ;  /* 0x01603800030075a7 */ /* 0x0022a400080211ff */
[----:B--2---:R-:W-:Y:S05]  /*168f0*/  @!P1 NANOSLEEP.SYNCS 0x989680 ;  /* 0x009896800000995d */ /* 0x004fea0003900000 */
[----:B------:R-:W2:Y:S02]  /*16900*/  @!P1 SYNCS.PHASECHK.TRANS64 P1, [R3+URZ+0x16038], R0 ;  /* 0x01603800030095a7 */ /* 0x000ea400080210ff */
[----:B--2---:R-:W-:Y:S05]  /*16910*/  @!P1 BRA `(.L_x_474) ;  /* 0xfffffffc00f09947 */ /* 0x004fea000383ffff */
[----:B------:R-:W-:Y:S05]  /*16920*/  BRA `(.L_x_475) ;  /* 0xffffffd800f47947 */ /* 0x000fea000383ffff */
.L_x_367:
[----:B------:R-:W-:-:S07]  /*16930*/  MOV R3, UR17 ;  /* 0x0000001100037c02 */ /* 0x000fce0008000f00 */
.L_x_476:
[----:B-1----:R1:W2:Y:S02]  /*16940*/  SYNCS.PHASECHK.TRANS64.TRYWAIT P1, [R3+URZ+0x16038], R0 ;  /* 0x01603800030075a7 */ /* 0x0022a400080211ff */
[----:B--2---:R-:W-:Y:S05]  /*16950*/  @!P1 NANOSLEEP.SYNCS 0x989680 ;  /* 0x009896800000995d */ /* 0x004fea0003900000 */
[----:B------:R-:W2:Y:S02]  /*16960*/  @!P1 SYNCS.PHASECHK.TRANS64 P1, [R3+URZ+0x16038], R0 ;  /* 0x01603800030095a7 */ /* 0x000ea400080210ff */
[----:B--2---:R-:W-:Y:S05]  /*16970*/  @!P1 BRA `(.L_x_476) ;  /* 0xfffffffc00f09947 */ /* 0x004fea000383ffff */
[----:B------:R-:W-:Y:S05]  /*16980*/  BRA `(.L_x_477) ;  /* 0xffffffdc00687947 */ /* 0x000fea000383ffff */
.L_x_372:
[----:B------:R-:W-:-:S07]  /*16990*/  MOV R3, UR9 ;  /* 0x0000000900037c02 */ /* 0x000fce0008000f00 */
.L_x_478:
[----:B-1----:R1:W2:Y:S02]  /*169a0*/  SYNCS.PHASECHK.TRANS64.TRYWAIT P1, [R3+URZ+0x16038], R0 ;  /* 0x01603800030075a7 */ /* 0x0022a400080211ff */
[----:B--2---:R-:W-:Y:S05]  /*169b0*/  @!P1 NANOSLEEP.SYNCS 0x989680 ;  /* 0x009896800000995d */ /* 0x004fea0003900000 */
[----:B------:R-:W2:Y:S02]  /*169c0*/  @!P1 SYNCS.PHASECHK.TRANS64 P1, [R3+URZ+0x16038], R0 ;  /* 0x01603800030095a7 */ /* 0x000ea400080210ff */
[----:B--2---:R-:W-:Y:S05]  /*169d0*/  @!P1 BRA `(.L_x_478) ;  /* 0xfffffffc00f09947 */ /* 0x004fea000383ffff */
[----:B------:R-:W-:Y:S05]  /*169e0*/  BRA `(.L_x_479) ;  /* 0xffffffdc00d07947 */ /* 0x000fea000383ffff */
.L_x_379:
[----:B------:R-:W-:-:S07]  /*169f0*/  MOV R2, UR17 ;  /* 0x0000001100027c02 */ /* 0x000fce0008000f00 */
.L_x_480:
[----:B-1----:R1:W4:Y:S02]  /*16a00*/  SYNCS.PHASECHK.TRANS64.TRYWAIT P0, [R2+URZ+0x160b0], R0 ;  /* 0x0160b000020075a7 */ /* 0x00232400080011ff */
[----:B----4-:R-:W-:Y:S05]  /*16a10*/  @!P0 NANOSLEEP.SYNCS 0x989680 ;  /* 0x009896800000895d */ /* 0x010fea0003900000 */
[----:B------:R-:W4:Y:S02]  /*16a20*/  @!P0 SYNCS.PHASECHK.TRANS64 P0, [R2+URZ+0x160b0], R0 ;  /* 0x0160b000020085a7 */ /* 0x000f2400080010ff */
[----:B----4-:R-:W-:Y:S05]  /*16a30*/  @!P0 BRA `(.L_x_480) ;  /* 0xfffffffc00f08947 */ /* 0x010fea000383ffff */
[----:B------:R-:W-:Y:S05]  /*16a40*/  BRA `(.L_x_481) ;  /* 0xffffffe400687947 */ /* 0x000fea000383ffff */
.L_x_381:
[----:B-1----:R-:W-:-:S07]  /*16a50*/  MOV R2, UR17 ;  /* 0x0000001100027c02 */ /* 0x002fce0008000f00 */
.L_x_482:
[----:B-1----:R1:W4:Y:S02]  /*16a60*/  SYNCS.PHASECHK.TRANS64.TRYWAIT P0, [R2+URZ+0x160b8], R0 ;  /* 0x0160b800020075a7 */ /* 0x00232400080011ff */
[----:B----4-:R-:W-:Y:S05]  /*16a70*/  @!P0 NANOSLEEP.SYNCS 0x989680 ;  /* 0x009896800000895d */ /* 0x010fea0003900000 */
[----:B------:R-:W4:Y:S02]  /*16a80*/  @!P0 SYNCS.PHASECHK.TRANS64 P0, [R2+URZ+0x160b8], R0 ;  /* 0x0160b800020085a7 */ /* 0x000f2400080010ff */
[----:B----4-:R-:W-:Y:S05]  /*16a90*/  @!P0 BRA `(.L_x_482) ;  /* 0xfffffffc00f08947 */ /* 0x010fea000383ffff */
[----:B------:R-:W-:Y:S05]  /*16aa0*/  BRA `(.L_x_483) ;  /* 0xffffffe400787947 */ /* 0x000fea000383ffff */
        .weak           $__internal_0_$__cuda_sm10x_tcgen05_guardrail_trap_col_being_dealloced_not_returned_by_alloc
        .type           $__internal_0_$__cuda_sm10x_tcgen05_guardrail_trap_col_being_dealloced_not_returned_by_alloc,@function
        .size           $__internal_0_$__cuda_sm10x_tcgen05_guardrail_trap_col_being_dealloced_not_returned_by_alloc,($__internal_1_$__cuda_sm10x_tcgen05_guardrail_trap_phase_invalid_during_alloc - $__internal_0_$__cuda_sm10x_tcgen05_guardrail_trap_col_being_dealloced_not_returned_by_alloc)
$__internal_0_$__cuda_sm10x_tcgen05_guardrail_trap_col_being_dealloced_not_returned_by_alloc:
[----:B------:R-:W-:Y:S05]  /*16ab0*/  BPT.TRAP 0x1 ;  /* 0x000000040000795c */ /* 0x000fea0000300000 */
[----:B------:R-:W-:-:S04]  /*16ac0*/  MOV R3, 0x0 ;  /* 0x0000000000037802 */ /* 0x000fc80000000f00 */
[----:B------:R-:W-:Y:S05]  /*16ad0*/  RET.REL.NODEC R2 `(_ZN7cutlass13device_kernelINS_4fmha6kernel36Sm100FmhaFwdKernelTmaWarpspecializedIN4cute5tupleIJiiiNS5_IJNS5_IJiiEEEiEEEEEENS1_10collective38Sm100FmhaFwdMainloopTmaWarpspecializedINS_6half_tEffNS5_IJNS4_1CILi256EEENSC_ILi64EEESE_EEENS5_IJiNSC_ILi1EEES7_EEENS5_IJiSG_NS5_IJNS5_IJNSC_ILi0EEEiEEEiEEEEEESL_NS9_12ResidualMaskENS5_IJNSC_ILi2EEESG_SG_EEENSC_ILb0EEEEENS9_38Sm100FmhaFwdEpilogueTmaWarpspecializedISB_fNS5_IJNSC_ILi128EEESE_SE_EEESH_NS5_IJSG_S7_EEESP_EENS2_23PersistentTileSchedulerENS2_41Sm100FmhaCtxKernelWarpspecializedScheduleEEEEEvNT_6ParamsE) ;  /* 0xfffffe9402487950 */ /* 0x000fea0003c3ffff */
        .weak           $__internal_1_$__cuda_sm10x_tcgen05_guardrail_trap_phase_invalid_during_alloc
        .type           $__internal_1_$__cuda_sm10x_tcgen05_guardrail_trap_phase_invalid_during_alloc,@function
        .size           $__internal_1_$__cuda_sm10x_tcgen05_guardrail_trap_phase_invalid_during_alloc,($__internal_2_$__cuda_sm10x_tcgen05_guardrail_trap_unallocated_columns_being_dealloced - $__internal_1_$__cuda_sm10x_tcgen05_guardrail_trap_phase_invalid_during_alloc)
$__internal_1_$__cuda_sm10x_tcgen05_guardrail_trap_phase_invalid_during_alloc:
[----:B------:R-:W-:Y:S05]  /*16ae0*/  BPT.TRAP 0x1 ;  /* 0x000000040000795c */ /* 0x000fea0000300000 */
[----:B------:R-:W-:-:S04]  /*16af0*/  HFMA2 R3, -RZ, RZ, 0, 0 ;  /* 0x00000000ff037431 */ /* 0x000fc800000001ff */
[----:B------:R-:W-:Y:S05]  /*16b00*/  RET.REL.NODEC R2 `(_ZN7cutlass13device_kernelINS_4fmha6kernel36Sm100FmhaFwdKernelTmaWarpspecializedIN4cute5tupleIJiiiNS5_IJNS5_IJiiEEEiEEEEEENS1_10collective38Sm100FmhaFwdMainloopTmaWarpspecializedINS_6half_tEffNS5_IJNS4_1CILi256EEENSC_ILi64EEESE_EEENS5_IJiNSC_ILi1EEES7_EEENS5_IJiSG_NS5_IJNS5_IJNSC_ILi0EEEiEEEiEEEEEESL_NS9_12ResidualMaskENS5_IJNSC_ILi2EEESG_SG_EEENSC_ILb0EEEEENS9_38Sm100FmhaFwdEpilogueTmaWarpspecializedISB_fNS5_IJNSC_ILi128EEESE_SE_EEESH_NS5_IJSG_S7_EEESP_EENS2_23PersistentTileSchedulerENS2_41Sm100FmhaCtxKernelWarpspecializedScheduleEEEEEvNT_6ParamsE) ;  /* 0xfffffe94023c7950 */ /* 0x000fea0003c3ffff */
        .weak           $__internal_2_$__cuda_sm10x_tcgen05_guardrail_trap_unallocated_columns_being_dealloced
        .type           $__internal_2_$__cuda_sm10x_tcgen05_guardrail_trap_unallocated_columns_being_dealloced,@function
        .size           $__internal_2_$__cuda_sm10x_tcgen05_guardrail_trap_unallocated_columns_being_dealloced,($__internal_3_$__cuda_sm3x_div_rn_noftz_f32_slowpath - $__internal_2_$__cuda_sm10x_tcgen05_guardrail_trap_unallocated_columns_being_dealloced)
$__internal_2_$__cuda_sm10x_tcgen05_guardrail_trap_unallocated_columns_being_dealloced:
[----:B------:R-:W-:Y:S05]  /*16b10*/  BPT.TRAP 0x1 ;  /* 0x000000040000795c */ /* 0x000fea0000300000 */
[----:B------:R-:W-:-:S04]  /*16b20*/  MOV R3, 0x0 ;  /* 0x0000000000037802 */ /* 0x000fc80000000f00 */
[----:B------:R-:W-:Y:S05]  /*16b30*/  RET.REL.NODEC R2 `(_ZN7cutlass13device_kernelINS_4fmha6kernel36Sm100FmhaFwdKernelTmaWarpspecializedIN4cute5tupleIJiiiNS5_IJNS5_IJiiEEEiEEEEEENS1_10collective38Sm100FmhaFwdMainloopTmaWarpspecializedINS_6half_tEffNS5_IJNS4_1CILi256EEENSC_ILi64EEESE_EEENS5_IJiNSC_ILi1EEES7_EEENS5_IJiSG_NS5_IJNS5_IJNSC_ILi0EEEiEEEiEEEEEESL_NS9_12ResidualMaskENS5_IJNSC_ILi2EEESG_SG_EEENSC_ILb0EEEEENS9_38Sm100FmhaFwdEpilogueTmaWarpspecializedISB_fNS5_IJNSC_ILi128EEESE_SE_EEESH_NS5_IJSG_S7_EEESP_EENS2_23PersistentTileSchedulerENS2_41Sm100FmhaCtxKernelWarpspecializedScheduleEEEEEvNT_6ParamsE) ;  /* 0xfffffe9402307950 */ /* 0x000fea0003c3ffff */
        .weak           $__internal_3_$__cuda_sm3x_div_rn_noftz_f32_slowpath
        .type           $__internal_3_$__cuda_sm3x_div_rn_noftz_f32_slowpath,@function
        .size           $__internal_3_$__cuda_sm3x_div_rn_noftz_f32_slowpath,(.L_x_500 - $__internal_3_$__cuda_sm3x_div_rn_noftz_f32_slowpath)
$__internal_3_$__cuda_sm3x_div_rn_noftz_f32_slowpath:
[----:B------:R-:W-:Y:S01]  /*16b40*/  SHF.R.U32.HI R7, RZ, 0x17, R0 ;  /* 0x00000017ff077819 */ /* 0x000fe20000011600 */
[----:B------:R-:W-:Y:S01]  /*16b50*/  BSSY B1, `(.L_x_484) ;  /* 0x0000063000017945 */ /* 0x000fe20003800000 */
[--C-:B------:R-:W-:Y:S01]  /*16b60*/  SHF.R.U32.HI R9, RZ, 0x17, R34.reuse ;  /* 0x00000017ff097819 */ /* 0x100fe20000011622 */
[----:B------:R-:W-:Y:S01]  /*16b70*/  IMAD.MOV.U32 R2, RZ, RZ, R34 ;  /* 0x000000ffff027224 */ /* 0x000fe200078e0022 */
[----:B------:R-:W-:Y:S02]  /*16b80*/  LOP3.LUT R7, R7, 0xff, RZ, 0xc0, !PT ;  /* 0x000000ff07077812 */ /* 0x000fe400078ec0ff */
[----:B------:R-:W-:-:S03]  /*16b90*/  LOP3.LUT R9, R9, 0xff, RZ, 0xc0, !PT ;  /* 0x000000ff09097812 */ /* 0x000fc600078ec0ff */
[----:B------:R-:W-:Y:S02]  /*16ba0*/  VIADD R3, R7, 0xffffffff ;  /* 0xffffffff07037836 */ /* 0x000fe40000000000 */
[----:B------:R-:W-:-:S03]  /*16bb0*/  VIADD R4, R9, 0xffffffff ;  /* 0xffffffff09047836 */ /* 0x000fc60000000000 */
[----:B------:R-:W-:-:S04]  /*16bc0*/  ISETP.GT.U32.AND P0, PT, R3, 0xfd, PT ;  /* 0x000000fd0300780c */ /* 0x000fc80003f04070 */
[----:B------:R-:W-:-:S13]  /*16bd0*/  ISETP.GT.U32.OR P0, PT, R4, 0xfd, P0 ;  /* 0x000000fd0400780c */ /* 0x000fda0000704470 */
[----:B------:R-:W-:Y:S01]  /*16be0*/  @!P0 IMAD.MOV.U32 R5, RZ, RZ, RZ ;  /* 0x000000ffff058224 */ /* 0x000fe200078e00ff */
[----:B------:R-:W-:Y:S06]  /*16bf0*/  @!P0 BRA `(.L_x_485) ;  /* 0x00000000005c8947 */ /* 0x000fec0003800000 */
[----:B------:R-:W-:Y:S02]  /*16c00*/  FSETP.GTU.FTZ.AND P1, PT, |R34|, +INF , PT ;  /* 0x7f8000002200780b */ /* 0x000fe40003f3c200 */
[----:B------:R-:W-:-:S04]  /*16c10*/  FSETP.GTU.FTZ.AND P0, PT, |R0|, +INF , PT ;  /* 0x7f8000000000780b */ /* 0x000fc80003f1c200 */
[----:B------:R-:W-:-:S13]  /*16c20*/  PLOP3.LUT P0, PT, P1, P0, PT, 0xf8, 0x8f ;  /* 0x00000000008f781c */ /* 0x000fda0000f01f70 */
[----:B------:R-:W-:Y:S05]  /*16c30*/  @P0 BRA `(.L_x_486) ;  /* 0x00000004004c0947 */ /* 0x000fea0003800000 */
[----:B------:R-:W-:-:S13]  /*16c40*/  LOP3.LUT P0, RZ, R0, 0x7fffffff, R2, 0xc8, !PT ;  /* 0x7fffffff00ff7812 */ /* 0x000fda000780c802 */
[----:B------:R-:W-:Y:S05]  /*16c50*/  @!P0 BRA `(.L_x_487) ;  /* 0x00000004003c8947 */ /* 0x000fea0003800000 */
[----:B------:R-:W-:Y:S02]  /*16c60*/  FSETP.NEU.FTZ.AND P0, PT, |R34|, +INF , PT ;  /* 0x7f8000002200780b */ /* 0x000fe40003f1d200 */
[----:B------:R-:W-:Y:S02]  /*16c70*/  FSETP.NEU.FTZ.AND P1, PT, |R0|, +INF , PT ;  /* 0x7f8000000000780b */ /* 0x000fe40003f3d200 */
[----:B------:R-:W-:-:S11]  /*16c80*/  FSETP.NEU.FTZ.AND P2, PT, |R34|, +INF , PT ;  /* 0x7f8000002200780b */ /* 0x000fd60003f5d200 */
[----:B------:R-:W-:Y:S05]  /*16c90*/  @!P1 BRA !P0, `(.L_x_487) ;  /* 0x00000004002c9947 */ /* 0x000fea0004000000 */
[----:B------:R-:W-:-:S04]  /*16ca0*/  LOP3.LUT P0, RZ, R2, 0x7fffffff, RZ, 0xc0, !PT ;  /* 0x7fffffff02ff7812 */ /* 0x000fc8000780c0ff */
[----:B------:R-:W-:-:S13]  /*16cb0*/  PLOP3.LUT P0, PT, P1, P0, PT, 0x2f, 0xf2 ;  /* 0x0000000000f2781c */ /* 0x000fda0000f00577 */
[----:B------:R-:W-:Y:S05]  /*16cc0*/  @P0 BRA `(.L_x_488) ;  /* 0x0000000400180947 */ /* 0x000fea0003800000 */
[----:B------:R-:W-:-:S04]  /*16cd0*/  LOP3.LUT P0, RZ, R0, 0x7fffffff, RZ, 0xc0, !PT ;  /* 0x7fffffff00ff7812 */ /* 0x000fc8000780c0ff */
[----:B------:R-:W-:-:S13]  /*16ce0*/  PLOP3.LUT P0, PT, P2, P0, PT, 0x2f, 0xf2 ;  /* 0x0000000000f2781c */ /* 0x000fda0001700577 */
[----:B------:R-:W-:Y:S05]  /*16cf0*/  @P0 BRA `(.L_x_489) ;  /* 0x0000000400000947 */ /* 0x000fea0003800000 */
[----:B------:R-:W-:Y:S02]  /*16d00*/  ISETP.GE.AND P1, PT, R4, RZ, PT ;  /* 0x000000ff0400720c */ /* 0x000fe40003f26270 */
[----:B------:R-:W-:-:S11]  /*16d10*/  ISETP.GE.AND P0, PT, R3, RZ, PT ;  /* 0x000000ff0300720c */ /* 0x000fd60003f06270 */
[----:B------:R-:W-:Y:S01]  /*16d20*/  @P1 MOV R5, RZ ;  /* 0x000000ff00051202 */ /* 0x000fe20000000f00 */
[----:B------:R-:W-:Y:S01]  /*16d30*/  @!P1 FFMA R2, R34, 1.84467440737095516160e+19, RZ ;  /* 0x5f80000022029823 */ /* 0x000fe200000000ff */
[----:B------:R-:W-:Y:S01]  /*16d40*/  @!P1 MOV R5, 0xffffffc0 ;  /* 0xffffffc000059802 */ /* 0x000fe20000000f00 */
[----:B------:R-:W-:-:S03]  /*16d50*/  @!P0 FFMA R0, R0, 1.84467440737095516160e+19, RZ ;  /* 0x5f80000000008823 */ /* 0x000fc600000000ff */
[----:B------:R-:W-:-:S07]  /*16d60*/  @!P0 IADD3 R5, PT, PT, R5, 0x40, RZ ;  /* 0x0000004005058810 */ /* 0x000fce0007ffe0ff */
.L_x_485:
[----:B------:R-:W-:Y:S01]  /*16d70*/  LEA R3, R7, 0xc0800000, 0x17 ;  /* 0xc080000007037811 */ /* 0x000fe200078eb8ff */
[----:B------:R-:W-:Y:S01]  /*16d80*/  BSSY B0, `(.L_x_490) ;  /* 0x0000036000007945 */ /* 0x000fe20003800000 */
[----:B------:R-:W-:Y:S02]  /*16d90*/  IADD3 R9, PT, PT, R9, -0x7f, RZ ;  /* 0xffffff8109097810 */ /* 0x000fe40007ffe0ff */
[----:B------:R-:W-:Y:S02]  /*16da0*/  IADD3 R0, PT, PT, -R3, R0, RZ ;  /* 0x0000000003007210 */ /* 0x000fe40007ffe1ff */
[----:B------:R-:W-:Y:S02]  /*16db0*/  IADD3 R7, PT, PT, R9, 0x7f, -R7 ;  /* 0x0000007f09077810 */ /* 0x000fe40007ffe807 */
[----:B------:R-:W1:Y:S01]  /*16dc0*/  MUFU.RCP R3, R0 ;  /* 0x0000000000037308 */ /* 0x000e620000001000 */
[----:B------:R-:W-:Y:S01]  /*16dd0*/  FADD.FTZ R6, -R0, -RZ ;  /* 0x800000ff00067221 */ /* 0x000fe20000010100 */
[----:B------:R-:W-:-:S03]  /*16de0*/  IADD3 R5, PT, PT, R7, R5, RZ ;  /* 0x0000000507057210 */ /* 0x000fc60007ffe0ff */
[----:B-1----:R-:W-:Y:S01]  /*16df0*/  FFMA R4, R3, R6, 1 ;  /* 0x3f80000003047423 */ /* 0x002fe20000000006 */
[----:B------:R-:W-:-:S03]  /*16e00*/  IMAD R0, R9, -0x800000, R2 ;  /* 0xff80000009007824 */ /* 0x000fc600078e0202 */
[----:B------:R-:W-:-:S04]  /*16e10*/  FFMA R3, R3, R4, R3 ;  /* 0x0000000403037223 */ /* 0x000fc80000000003 */
[----:B------:R-:W-:-:S04]  /*16e20*/  FFMA R4, R0, R3, RZ ;  /* 0x0000000300047223 */ /* 0x000fc800000000ff */
[----:B------:R-:W-:-:S04]  /*16e30*/  FFMA R2, R6, R4, R0 ;  /* 0x0000000406027223 */ /* 0x000fc80000000000 */
[----:B------:R-:W-:-:S04]  /*16e40*/  FFMA R4, R3, R2, R4 ;  /* 0x0000000203047223 */ /* 0x000fc80000000004 */
[----:B------:R-:W-:-:S04]  /*16e50*/  FFMA R6, R6, R4, R0 ;  /* 0x0000000406067223 */ /* 0x000fc80000000000 */
[----:B------:R-:W-:-:S05]  /*16e60*/  FFMA R0, R3, R6, R4 ;  /* 0x0000000603007223 */ /* 0x000fca0000000004 */
[----:B------:R-:W-:-:S04]  /*16e70*/  SHF.R.U32.HI R2, RZ, 0x17, R0 ;  /* 0x00000017ff027819 */ /* 0x000fc80000011600 */
[----:B------:R-:W-:-:S04]  /*16e80*/  LOP3.LUT R2, R2, 0xff, RZ, 0xc0, !PT ;  /* 0x000000ff02027812 */ /* 0x000fc800078ec0ff */
[----:B------:R-:W-:-:S04]  /*16e90*/  IADD3 R2, PT, PT, R2, R5, RZ ;  /* 0x0000000502027210 */ /* 0x000fc80007ffe0ff */
[----:B------:R-:W-:-:S04]  /*16ea0*/  IADD3 R7, PT, PT, R2, -0x1, RZ ;  /* 0xffffffff02077810 */ /* 0x000fc80007ffe0ff */
[----:B------:R-:W-:-:S13]  /*16eb0*/  ISETP.GE.U32.AND P0, PT, R7, 0xfe, PT ;  /* 0x000000fe0700780c */ /* 0x000fda0003f06070 */
[----:B------:R-:W-:Y:S05]  /*16ec0*/  @!P0 BRA `(.L_x_491) ;  /* 0x0000000000808947 */ /* 0x000fea0003800000 */
[----:B------:R-:W-:-:S13]  /*16ed0*/  ISETP.GT.AND P0, PT, R2, 0xfe, PT ;  /* 0x000000fe0200780c */ /* 0x000fda0003f04270 */
[----:B------:R-:W-:Y:S05]  /*16ee0*/  @P0 BRA `(.L_x_492) ;  /* 0x00000000006c0947 */ /* 0x000fea0003800000 */
[----:B------:R-:W-:-:S13]  /*16ef0*/  ISETP.GE.AND P0, PT, R2, 0x1, PT ;  /* 0x000000010200780c */ /* 0x000fda0003f06270 */
[----:B------:R-:W-:Y:S05]  /*16f00*/  @P0 BRA `(.L_x_493) ;  /* 0x0000000000740947 */ /* 0x000fea0003800000 */
[----:B------:R-:W-:Y:S02]  /*16f10*/  ISETP.GE.AND P0, PT, R2, -0x18, PT ;  /* 0xffffffe80200780c */ /* 0x000fe40003f06270 */
[----:B------:R-:W-:-:S11]  /*16f20*/  LOP3.LUT R0, R0, 0x80000000, RZ, 0xc0, !PT ;  /* 0x8000000000007812 */ /* 0x000fd600078ec0ff */
[----:B------:R-:W-:Y:S05]  /*16f30*/  @!P0 BRA `(.L_x_493) ;  /* 0x0000000000688947 */ /* 0x000fea0003800000 */
[CCC-:B------:R-:W-:Y:S01]  /*16f40*/  FFMA.RZ R5, R3.reuse, R6.reuse, R4.reuse ;  /* 0x0000000603057223 */ /* 0x1c0fe2000000c004 */
[CCC-:B------:R-:W-:Y:S01]  /*16f50*/  FFMA.RP R7, R3.reuse, R6.reuse, R4.reuse ;  /* 0x0000000603077223 */ /* 0x1c0fe20000008004 */
[----:B------:R-:W-:Y:S01]  /*16f60*/  FFMA.RM R6, R3, R6, R4 ;  /* 0x0000000603067223 */ /* 0x000fe20000004004 */
[C---:B------:R-:W-:Y:S01]  /*16f70*/  VIADD R4, R2.reuse, 0x20 ;  /* 0x0000002002047836 */ /* 0x040fe20000000000 */
[C---:B------:R-:W-:Y:S02]  /*16f80*/  ISETP.NE.AND P0, PT, R2.reuse, RZ, PT ;  /* 0x000000ff0200720c */ /* 0x040fe40003f05270 */
[----:B------:R-:W-:Y:S02]  /*16f90*/  LOP3.LUT R5, R5, 0x7fffff, RZ, 0xc0, !PT ;  /* 0x007fffff05057812 */ /* 0x000fe400078ec0ff */
[----:B------:R-:W-:Y:S01]  /*16fa0*/  ISETP.NE.AND P1, PT, R2, RZ, PT ;  /* 0x000000ff0200720c */ /* 0x000fe20003f25270 */
[----:B------:R-:W-:Y:S01]  /*16fb0*/  IMAD.MOV R2, RZ, RZ, -R2 ;  /* 0x000000ffff027224 */ /* 0x000fe200078e0a02 */
[----:B------:R-:W-:-:S02]  /*16fc0*/  LOP3.LUT R3, R5, 0x800000, RZ, 0xfc, !PT ;  /* 0x0080000005037812 */ /* 0x000fc400078efcff */
[----:B------:R-:W-:Y:S02]  /*16fd0*/  FSETP.NEU.FTZ.AND P2, PT, R7, R6, PT ;  /* 0x000000060700720b */ /* 0x000fe40003f5d000 */
[----:B------:R-:W-:Y:S02]  /*16fe0*/  SHF.L.U32 R4, R3, R4, RZ ;  /* 0x0000000403047219 */ /* 0x000fe400000006ff */
[----:B------:R-:W-:Y:S02]  /*16ff0*/  SEL R2, R2, RZ, P0 ;  /* 0x000000ff02027207 */ /* 0x000fe40000000000 */
[----:B------:R-:W-:Y:S02]  /*17000*/  ISETP.NE.AND P1, PT, R4, RZ, P1 ;  /* 0x000000ff0400720c */ /* 0x000fe40000f25270 */
[----:B------:R-:W-:Y:S02]  /*17010*/  SHF.R.U32.HI R3, RZ, R2, R3 ;  /* 0x00000002ff037219 */ /* 0x000fe40000011603 */
[----:B------:R-:W-:-:S02]  /*17020*/  PLOP3.LUT P1, PT, P2, P1, PT, 0xf8, 0x8f ;  /* 0x00000000008f781c */ /* 0x000fc40001723f70 */
[----:B------:R-:W-:Y:S02]  /*17030*/  SHF.R.U32.HI R2, RZ, 0x1, R3 ;  /* 0x00000001ff027819 */ /* 0x000fe40000011603 */
[----:B------:R-:W-:-:S04]  /*17040*/  SEL R4, RZ, 0x1, !P1 ;  /* 0x00000001ff047807 */ /* 0x000fc80004800000 */
[----:B------:R-:W-:-:S04]  /*17050*/  LOP3.LUT R4, R4, 0x1, R2, 0xf8, !PT ;  /* 0x0000000104047812 */ /* 0x000fc800078ef802 */
[----:B------:R-:W-:-:S05]  /*17060*/  LOP3.LUT R3, R4, R3, RZ, 0xc0, !PT ;  /* 0x0000000304037212 */ /* 0x000fca00078ec0ff */
[----:B------:R-:W-:-:S05]  /*17070*/  IMAD.IADD R2, R2, 0x1, R3 ;  /* 0x0000000102027824 */ /* 0x000fca00078e0203 */
[----:B------:R-:W-:Y:S01]  /*17080*/  LOP3.LUT R0, R2, R0, RZ, 0xfc, !PT ;  /* 0x0000000002007212 */ /* 0x000fe200078efcff */
[----:B------:R-:W-:Y:S05]  /*17090*/  BRA `(.L_x_493) ;  /* 0x0000000000107947 */ /* 0x000fea0003800000 */
.L_x_492:
[----:B------:R-:W-:-:S04]  /*170a0*/  LOP3.LUT R0, R0, 0x80000000, RZ, 0xc0, !PT ;  /* 0x8000000000007812 */ /* 0x000fc800078ec0ff */
[----:B------:R-:W-:Y:S01]  /*170b0*/  LOP3.LUT R0, R0, 0x7f800000, RZ, 0xfc, !PT ;  /* 0x7f80000000007812 */ /* 0x000fe200078efcff */
[----:B------:R-:W-:Y:S05]  /*170c0*/  BRA `(.L_x_493) ;  /* 0x0000000000047947 */ /* 0x000fea0003800000 */
.L_x_491:
[----:B------:R-:W-:Y:S02]  /*170d0*/  LEA R0, R5, R0, 0x17 ;  /* 0x0000000005007211 */ /* 0x000fe400078eb8ff */
.L_x_493:
[----:B------:R-:W-:Y:S05]  /*170e0*/  BSYNC B0 ;  /* 0x0000000000007941 */ /* 0x000fea0003800000 */
.L_x_490:
[----:B------:R-:W-:Y:S05]  /*170f0*/  BRA `(.L_x_494) ;  /* 0x0000000000207947 */ /* 0x000fea0003800000 */
.L_x_489:
[----:B------:R-:W-:-:S04]  /*17100*/  LOP3.LUT R0, R0, 0x80000000, R2, 0x48, !PT ;  /* 0x8000000000007812 */ /* 0x000fc800078e4802 */
[----:B------:R-:W-:Y:S01]  /*17110*/  LOP3.LUT R0, R0, 0x7f800000, RZ, 0xfc, !PT ;  /* 0x7f80000000007812 */ /* 0x000fe200078efcff */
[----:B------:R-:W-:Y:S05]  /*17120*/  BRA `(.L_x_494) ;  /* 0x0000000000147947 */ /* 0x000fea0003800000 */
.L_x_488:
[----:B------:R-:W-:Y:S01]  /*17130*/  LOP3.LUT R0, R0, 0x80000000, R2, 0x48, !PT ;  /* 0x8000000000007812 */ /* 0x000fe200078e4802 */
[----:B------:R-:W-:Y:S05]  /*17140*/  BRA `(.L_x_494) ;  /* 0x00000000000c7947 */ /* 0x000fea0003800000 */
.L_x_487:
[----:B------:R-:W1:Y:S01]  /*17150*/  MUFU.RSQ R0, -QNAN ;  /* 0xffc0000000007908 */ /* 0x000e620000001400 */
[----:B------:R-:W-:Y:S05]  /*17160*/  BRA `(.L_x_494) ;  /* 0x0000000000047947 */ /* 0x000fea0003800000 */
.L_x_486:
[----:B------:R-:W-:-:S07]  /*17170*/  FADD.FTZ R0, R34, R0 ;  /* 0x0000000022007221 */ /* 0x000fce0000010000 */
.L_x_494:
[----:B------:R-:W-:Y:S05]  /*17180*/  BSYNC B1 ;  /* 0x0000000000017941 */ /* 0x000fea0003800000 */
.L_x_484:
[----:B------:R-:W-:-:S04]  /*17190*/  HFMA2 R9, -RZ, RZ, 0, 0 ;  /* 0x00000000ff097431 */ /* 0x000fc800000001ff */
[----:B-1----:R-:W-:Y:S05]  /*171a0*/  RET.REL.NODEC R8 `(_ZN7cutlass13device_kernelINS_4fmha6kernel36Sm100FmhaFwdKernelTmaWarpspecializedIN4cute5tupleIJiiiNS5_IJNS5_IJiiEEEiEEEEEENS1_10collective38Sm100FmhaFwdMainloopTmaWarpspecializedINS_6half_tEffNS5_IJNS4_1CILi256EEENSC_ILi64EEESE_EEENS5_IJiNSC_ILi1EEES7_EEENS5_IJiSG_NS5_IJNS5_IJNSC_ILi0EEEiEEEiEEEEEESL_NS9_12ResidualMaskENS5_IJNSC_ILi2EEESG_SG_EEENSC_ILb0EEEEENS9_38Sm100FmhaFwdEpilogueTmaWarpspecializedISB_fNS5_IJNSC_ILi128EEESE_SE_EEESH_NS5_IJSG_S7_EEESP_EENS2_23PersistentTileSchedulerENS2_41Sm100FmhaCtxKernelWarpspecializedScheduleEEEEEvNT_6ParamsE) ;  /* 0xfffffe8c08947950 */ /* 0x002fea0003c3ffff */
.L_x_495:
[----:B------:R-:W-:-:S00]  /*171b0*/  BRA `(.L_x_495) ;  /* 0xfffffffc00fc7947 */ /* 0x000fc0000383ffff */
[----:B------:R-:W-:-:S00]  /*171c0*/  NOP ;  /* 0x0000000000007918 */ /* 0x000fc00000000000 */
        /* <DEDUP_REMOVED lines=11> */
.L_x_500:


//--------------------- .nv.global.init           --------------------------
	.section	.nv.global.init,"aw",@progbits
.nv.global.init:
	.type		$str$23,@object
	.size		$str$23,($str$37 - $str$23)
$str$23:
        /*0000*/ 	.byte	0x0a, 0x00
	.type		$str$37,@object
	.size		$str$37,($str$32 - $str$37)
$str$37:
        /*0002*/ 	.byte	0x3a, 0x00
	.type		$str$32,@object
	.size		$str$32,($str$29 - $str$32)
$str$32:
        /*0004*/ 	.byte	0x5f, 0x00
	.type		$str$29,@object
	.size		$str$29,($str$28 - $str$29)
$str$29:
        /*0006*/ 	.byte	0x25, 0x64, 0x00
	.type		$str$28,@object
	.size		$str$28,($str$30 - $str$28)
$str$28:
        /*0009*/ 	.byte	0x25, 0x63, 0x00
	.type		$str$30,@object
	.size		$str$30,($str$31 - $str$30)
$str$30:
        /*000c*/ 	.byte	0x25, 0x73, 0x00
	.type		$str$31,@object
	.size		$str$31,($str$35 - $str$31)
$str$31:
        /*000f*/ 	.byte	0x20, 0x6f, 0x20, 0x00
	.type		$str$35,@object
	.size		$str$35,($str$22 - $str$35)
$str$35:
        /*0013*/ 	.byte	0x70, 0x74, 0x72, 0x5b, 0x00
	.type		$str$22,@object
	.size		$str$22,($str$34 - $str$22)
$str$22:
        /*0018*/ 	.byte	0x73, 0x4f, 0x3a, 0x20, 0x00
	.type		$str$34,@object
	.size		$str$34,($str$36 - $str$34)
$str$34:
        /*001d*/ 	.byte	0x73, 0x6d, 0x65, 0x6d, 0x5f, 0x00
	.type		$str$36,@object
	.size		$str$36,($str$33 - $str$36)
$str$36:
        /*0023*/ 	.byte	0x62, 0x5d, 0x28, 0x25, 0x70, 0x29, 0x00
	.type		$str$33,@object
	.size		$str$33,($str$27 - $str$33)
$str$33:
        /*002a*/ 	.byte	0x53, 0x77, 0x3c, 0x25, 0x64, 0x2c, 0x25, 0x64, 0x2c, 0x25, 0x64, 0x3e, 0x00
	.type		$str$27,@object
	.size		$str$27,($str$26 - $str$27)
$str$27:
        /*0037*/ 	.byte	0x2f, 0x74, 0x6d, 0x70, 0x2f, 0x63, 0x75, 0x74, 0x6c, 0x61, 0x73, 0x73, 0x5f, 0x73, 0x77, 0x65
        /*0047*/ 	.byte	0x65, 0x70, 0x5f, 0x73, 0x72, 0x63, 0x2f, 0x69, 0x6e, 0x63, 0x6c, 0x75, 0x64, 0x65, 0x2f, 0x63
        /*0057*/ 	.byte	0x75, 0x74, 0x65, 0x2f, 0x61, 0x74, 0x6f, 0x6d, 0x2f, 0x63, 0x6f, 0x70, 0x79, 0x5f, 0x74, 0x72
        /*0067*/ 	.byte	0x61, 0x69, 0x74, 0x73, 0x5f, 0x73, 0x6d, 0x31, 0x30, 0x30, 0x2e, 0x68, 0x70, 0x70, 0x00
	.type		$str$26,@object
	.size		$str$26,(__unnamed_4 - $str$26)
$str$26:
        /*0076*/ 	.byte	0x28, 0x28, 0x75, 0x69, 0x6e, 0x74, 0x33, 0x32, 0x5f, 0x74, 0x28, 0x74, 0x68, 0x72, 0x65, 0x61
        /*0086*/ 	.byte	0x64, 0x49, 0x64, 0x78, 0x2e, 0x78, 0x29, 0x20, 0x2f, 0x20, 0x33, 0x32, 0x29, 0x20, 0x25, 0x20
        /*0096*/ 	.byte	0x34, 0x29, 0x20, 0x3d, 0x3d, 0x20, 0x28, 0x28, 0x28, 0x74, 0x6d, 0x65, 0x6d, 0x5f, 0x61, 0x64
        /*00a6*/ 	.byte	0x64, 0x72, 0x20, 0x3e, 0x3e, 0x20, 0x31, 0x36, 0x29, 0x20, 0x2f, 0x20, 0x33, 0x32, 0x29, 0x20
        /*00b6*/ 	.byte	0x25, 0x20, 0x34, 0x29, 0x00
	.type		__unnamed_4,@object
	.size		__unnamed_4,(__unnamed_1 - __unnamed_4)
__unnamed_4:
        /*00bb*/ 	.byte	0x63, 0x6f, 0x6e, 0x73, 0x74, 0x65, 0x78, 0x70, 0x72, 0x20, 0x76, 0x6f, 0x69, 0x64, 0x20, 0x63
        /* <DEDUP_REMOVED lines=36> */
        /*030b*/ 	.byte	0x30, 0x3e, 0x3e, 0x3e, 0x3e, 0x5d, 0x00
	.type		__unnamed_1,@object
	.size		__unnamed_1,(__unnamed_5 - __unnamed_1)
__unnamed_1:
        /* <DEDUP_REMOVED lines=37> */
        /*0562*/ 	.byte	0x3a, 0x43, 0x3c, 0x30, 0x3e, 0x3e, 0x3e, 0x3e, 0x5d, 0x00
	.type		__unnamed_5,@object
	.size		__unnamed_5,(__unnamed_6 - __unnamed_5)
__unnamed_5:
        /* <DEDUP_REMOVED lines=38> */
	.type		__unnamed_6,@object
	.size		__unnamed_6,(__unnamed_7 - __unnamed_6)
__unnamed_6:
        /* <DEDUP_REMOVED lines=37> */
        /*0a16*/ 	.byte	0x74, 0x65, 0x3a, 0x3a, 0x43, 0x3c, 0x30, 0x3e, 0x3e, 0x3e, 0x3e, 0x5d, 0x00
	.type		__unnamed_7,@object
	.size		__unnamed_7,(__unnamed_2 - __unnamed_7)
__unnamed_7:
        /* <DEDUP_REMOVED lines=37> */
        /*0c73*/ 	.byte	0x63, 0x75, 0x74, 0x65, 0x3a, 0x3a, 0x43, 0x3c, 0x30, 0x3e, 0x3e, 0x3e, 0x3e, 0x5d, 0x00
	.type		__unnamed_2,@object
	.size		__unnamed_2,(__unnamed_3 - __unnamed_2)
__unnamed_2:
        /* <DEDUP_REMOVED lines=38> */
	.type		__unnamed_3,@object
	.size		__unnamed_3,(.L_3 - __unnamed_3)
__unnamed_3:
        /* <DEDUP_REMOVED lines=38> */
        /*1142*/ 	.byte	0x3e, 0x3e, 0x5d, 0x00
.L_3:


//--------------------- .nv.shared._ZN7cutlass13device_kernelINS_4fmha6kernel36Sm100FmhaFwdKernelTmaWarpspecializedIN4cute5tupleIJiiiNS5_IJNS5_IJiiEEEiEEEEEENS1_10collective38Sm100FmhaFwdMainloopTmaWarpspecializedINS_6half_tEffNS5_IJNS4_1CILi256EEENSC_ILi64EEESE_EEENS5_IJiNSC_ILi1EEES7_EEENS5_IJiSG_NS5_IJNS5_IJNSC_ILi0EEEiEEEiEEEEEESL_NS9_12ResidualMaskENS5_IJNSC_ILi2EEESG_SG_EEENSC_ILb0EEEEENS9_38Sm100FmhaFwdEpilogueTmaWarpspecializedISB_fNS5_IJNSC_ILi128EEESE_SE_EEESH_NS5_IJSG_S7_EEESP_EENS2_23PersistentTileSchedulerENS2_41Sm100FmhaCtxKernelWarpspecializedScheduleEEEEEvNT_6ParamsE --------------------------
	.section	.nv.shared._ZN7cutlass13device_kernelINS_4fmha6kernel36Sm100FmhaFwdKernelTmaWarpspecializedIN4cute5tupleIJiiiNS5_IJNS5_IJiiEEEiEEEEEENS1_10collective38Sm100FmhaFwdMainloopTmaWarpspecializedINS_6half_tEffNS5_IJNS4_1CILi256EEENSC_ILi64EEESE_EEENS5_IJiNSC_ILi1EEES7_EEENS5_IJiSG_NS5_IJNS5_IJNSC_ILi0EEEiEEEiEEEEEESL_NS9_12ResidualMaskENS5_IJNSC_ILi2EEESG_SG_EEENSC_ILb0EEEEENS9_38Sm100FmhaFwdEpilogueTmaWarpspecializedISB_fNS5_IJNSC_ILi128EEESE_SE_EEESH_NS5_IJSG_S7_EEESP_EENS2_23PersistentTileSchedulerENS2_41Sm100FmhaCtxKernelWarpspecializedScheduleEEEEEvNT_6ParamsE,"aw",@nobits
	.sectionflags	@""
	.align	16
	.zero		1024


//--------------------- .nv.shared.reserved.0     --------------------------
	.section	.nv.shared.reserved.0,"aw",@nobits
	.weak		__nv_reservedSMEM_offset_0_alias
	.size		__nv_reservedSMEM_offset_0_alias, 0, 64
	.other		__nv_reservedSMEM_offset_0_alias,@"STO_CUDA_RESERVED_SHARED STV_DEFAULT"
__nv_reservedSMEM_offset_0_alias:
	.zero		0
.nv.shared.reserved.0:
	.zero		64
	.weak		__nv_reservedSMEM_tcgen05_partition
	.type		__nv_reservedSMEM_tcgen05_partition,@object
	.size		__nv_reservedSMEM_tcgen05_partition,(.L_0 - __nv_reservedSMEM_tcgen05_partition)
__nv_reservedSMEM_tcgen05_partition:
	.zero		32
.L_0:


//--------------------- .nv.global                --------------------------
	.section	.nv.global,"aw",@nobits
.nv.global:
	.type		_ZN39_INTERNAL_5229d12d_4_k_cu_c0078151_34454cute1_E,@object
	.size		_ZN39_INTERNAL_5229d12d_4_k_cu_c0078151_34454cute1_E,(_ZN39_INTERNAL_5229d12d_4_k_cu_c0078151_34454cuda3std3__45__cpo6cbeginE - _ZN39_INTERNAL_5229d12d_4_k_cu_c0078151_34454cute1_E)
_ZN39_INTERNAL_5229d12d_4_k_cu_c0078151_34454cute1_E:
	.zero		1
	.type		_ZN39_INTERNAL_5229d12d_4_k_cu_c0078151_34454cuda3std3__45__cpo6cbeginE,@object
	.size		_ZN39_INTERNAL_5229d12d_4_k_cu_c0078151_34454cuda3std3__45__cpo6cbeginE,(_ZN39_INTERNAL_5229d12d_4_k_cu_c0078151_34454cuda3std3__48in_placeE - _ZN39_INTERNAL_5229d12d_4_k_cu_c0078151_34454cuda3std3__45__cpo6cbeginE)
_ZN39_INTERNAL_5229d12d_4_k_cu_c0078151_34454cuda3std3__45__cpo6cbeginE:
	.zero		1
	.type		_ZN39_INTERNAL_5229d12d_4_k_cu_c0078151_34454cuda3std3__48in_placeE,@object
	.size		_ZN39_INTERNAL_5229d12d_4_k_cu_c0078151_34454cuda3std3__48in_placeE,(_ZN39_INTERNAL_5229d12d_4_k_cu_c0078151_34454cuda3std6ranges3__45__cpo9iter_moveE - _ZN39_INTERNAL_5229d12d_4_k_cu_c0078151_34454cuda3std3__48in_placeE)
_ZN39_INTERNAL_5229d12d_4_k_cu_c0078151_34454cuda3std3__48in_placeE:
	.zero		1
	.type		_ZN39_INTERNAL_5229d12d_4_k_cu_c0078151_34454cuda3std6ranges3__45__cpo9iter_moveE,@object
	.size		_ZN39_INTERNAL_5229d12d_4_k_cu_c0078151_34454cuda3std6ranges3__45__cpo9iter_moveE,(_ZN39_INTERNAL_5229d12d_4_k_cu_c0078151_34454cuda3std3__45__cpo5beginE - _ZN39_INTERNAL_5229d12d_4_k_cu_c0078151_34454cuda3std6ranges3__45__cpo9iter_moveE)
_ZN39_INTERNAL_5229d12d_4_k_cu_c0078151_34454cuda3std6ranges3__45__cpo9iter_moveE:
	.zero		1
	.type		_ZN39_INTERNAL_5229d12d_4_k_cu_c0078151_34454cuda3std3__45__cpo5beginE,@object
	.size		_ZN39_INTERNAL_5229d12d_4_k_cu_c0078151_34454cuda3std3__45__cpo5beginE,(_ZN39_INTERNAL_5229d12d_4_k_cu_c0078151_34454cuda3std3__441_GLOBAL__N__5229d12d_4_k_cu_c0078151_34456ignoreE - _ZN39_INTERNAL_5229d12d_4_k_cu_c0078151_34454cuda3std3__45__cpo5beginE)
_ZN39_INTERNAL_5229d12d_4_k_cu_c0078151_34454cuda3std3__45__cpo5beginE:
	.zero		1
	.type		_ZN39_INTERNAL_5229d12d_4_k_cu_c0078151_34454cuda3std3__441_GLOBAL__N__5229d12d_4_k_cu_c0078151_34456ignoreE,@object
	.size		_ZN39_INTERNAL_5229d12d_4_k_cu_c0078151_34454cuda3std3__441_GLOBAL__N__5229d12d_4_k_cu_c0078151_34456ignoreE,(_ZN39_INTERNAL_5229d12d_4_k_cu_c0078151_34454cute7productE - _ZN39_INTERNAL_5229d12d_4_k_cu_c0078151_34454cuda3std3__441_GLOBAL__N__5229d12d_4_k_cu_c0078151_34456ignoreE)
_ZN39_INTERNAL_5229d12d_4_k_cu_c0078151_34454cuda3std3__441_GLOBAL__N__5229d12d_4_k_cu_c0078151_34456ignoreE:
	.zero		1
	.type		_ZN39_INTERNAL_5229d12d_4_k_cu_c0078151_34454cute7productE,@object
	.size		_ZN39_INTERNAL_5229d12d_4_k_cu_c0078151_34454cute7productE,(_ZN39_INTERNAL_5229d12d_4_k_cu_c0078151_34454cuda3std3__45__cpo3endE - _ZN39_INTERNAL_5229d12d_4_k_cu_c0078151_34454cute7productE)
_ZN39_INTERNAL_5229d12d_4_k_cu_c0078151_34454cute7productE:
	.zero		1
	.type		_ZN39_INTERNAL_5229d12d_4_k_cu_c0078151_34454cuda3std3__45__cpo3endE,@object
	.size		_ZN39_INTERNAL_5229d12d_4_k_cu_c0078151_34454cuda3std3__45__cpo3endE,(_ZN39_INTERNAL_5229d12d_4_k_cu_c0078151_34454cuda3std3__419piecewise_constructE - _ZN39_INTERNAL_5229d12d_4_k_cu_c0078151_34454cuda3std3__45__cpo3endE)
_ZN39_INTERNAL_5229d12d_4_k_cu_c0078151_34454cuda3std3__45__cpo3endE:
	.zero		1
	.type		_ZN39_INTERNAL_5229d12d_4_k_cu_c0078151_34454cuda3std3__419piecewise_constructE,@object
	.size		_ZN39_INTERNAL_5229d12d_4_k_cu_c0078151_34454cuda3std3__419piecewise_constructE,(_ZN39_INTERNAL_5229d12d_4_k_cu_c0078151_34454cuda3std3__45__cpo4cendE - _ZN39_INTERNAL_5229d12d_4_k_cu_c0078151_34454cuda3std3__419piecewise_constructE)
_ZN39_INTERNAL_5229d12d_4_k_cu_c0078151_34454cuda3std3__419piecewise_constructE:
	.zero		1
	.type		_ZN39_INTERNAL_5229d12d_4_k_cu_c0078151_34454cuda3std3__45__cpo4cendE,@object
	.size		_ZN39_INTERNAL_5229d12d_4_k_cu_c0078151_34454cuda3std3__45__cpo4cendE,(_ZN39_INTERNAL_5229d12d_4_k_cu_c0078151_34454cuda3std6ranges3__45__cpo4swapE - _ZN39_INTERNAL_5229d12d_4_k_cu_c0078151_34454cuda3std3__45__cpo4cendE)
_ZN39_INTERNAL_5229d12d_4_k_cu_c0078151_34454cuda3std3__45__cpo4cendE:
	.zero		1
	.type		_ZN39_INTERNAL_5229d12d_4_k_cu_c0078151_34454cuda3std6ranges3__45__cpo4swapE,@object
	.size		_ZN39_INTERNAL_5229d12d_4_k_cu_c0078151_34454cuda3std6ranges3__45__cpo4swapE,(.L_15 - _ZN39_INTERNAL_5229d12d_4_k_cu_c0078151_34454cuda3std6ranges3__45__cpo4swapE)
_ZN39_INTERNAL_5229d12d_4_k_cu_c0078151_34454cuda3std6ranges3__45__cpo4swapE:
	.zero		1
.L_15:


//--------------------- .nv.constant0._ZN7cutlass13device_kernelINS_4fmha6kernel36Sm100FmhaFwdKernelTmaWarpspecializedIN4cute5tupleIJiiiNS5_IJNS5_IJiiEEEiEEEEEENS1_10collective38Sm100FmhaFwdMainloopTmaWarpspecializedINS_6half_tEffNS5_IJNS4_1CILi256EEENSC_ILi64EEESE_EEENS5_IJiNSC_ILi1EEES7_EEENS5_IJiSG_NS5_IJNS5_IJNSC_ILi0EEEiEEEiEEEEEESL_NS9_12ResidualMaskENS5_IJNSC_ILi2EEESG_SG_EEENSC_ILb0EEEEENS9_38Sm100FmhaFwdEpilogueTmaWarpspecializedISB_fNS5_IJNSC_ILi128EEESE_SE_EEESH_NS5_IJSG_S7_EEESP_EENS2_23PersistentTileSchedulerENS2_41Sm100FmhaCtxKernelWarpspecializedScheduleEEEEEvNT_6ParamsE --------------------------
	.section	.nv.constant0._ZN7cutlass13device_kernelINS_4fmha6kernel36Sm100FmhaFwdKernelTmaWarpspecializedIN4cute5tupleIJiiiNS5_IJNS5_IJiiEEEiEEEEEENS1_10collective38Sm100FmhaFwdMainloopTmaWarpspecializedINS_6half_tEffNS5_IJNS4_1CILi256EEENSC_ILi64EEESE_EEENS5_IJiNSC_ILi1EEES7_EEENS5_IJiSG_NS5_IJNS5_IJNSC_ILi0EEEiEEEiEEEEEESL_NS9_12ResidualMaskENS5_IJNSC_ILi2EEESG_SG_EEENSC_ILb0EEEEENS9_38Sm100FmhaFwdEpilogueTmaWarpspecializedISB_fNS5_IJNSC_ILi128EEESE_SE_EEESH_NS5_IJSG_S7_EEESP_EENS2_23PersistentTileSchedulerENS2_41Sm100FmhaCtxKernelWarpspecializedScheduleEEEEEvNT_6ParamsE,"a",@progbits
	.sectionflags	@""
	.align	4
.nv.constant0._ZN7cutlass13device_kernelINS_4fmha6kernel36Sm100FmhaFwdKernelTmaWarpspecializedIN4cute5tupleIJiiiNS5_IJNS5_IJiiEEEiEEEEEENS1_10collective38Sm100FmhaFwdMainloopTmaWarpspecializedINS_6half_tEffNS5_IJNS4_1CILi256EEENSC_ILi64EEESE_EEENS5_IJiNSC_ILi1EEES7_EEENS5_IJiSG_NS5_IJNS5_IJNSC_ILi0EEEiEEEiEEEEEESL_NS9_12ResidualMaskENS5_IJNSC_ILi2EEESG_SG_EEENSC_ILb0EEEEENS9_38Sm100FmhaFwdEpilogueTmaWarpspecializedISB_fNS5_IJNSC_ILi128EEESE_SE_EEESH_NS5_IJSG_S7_EEESP_EENS2_23PersistentTileSchedulerENS2_41Sm100FmhaCtxKernelWarpspecializedScheduleEEEEEvNT_6ParamsE:
	.zero		2432


//--------------------- SYMBOLS --------------------------

	.type		.nv.reservedSmem.offset0,@object
	.size		.nv.reservedSmem.offset0,0x4
	.type		.nv.reservedSmem.cap,@object
	.size		.nv.reservedSmem.cap,0x4
	.type		vprintf,@function
	.type		__assertfail,@function
